//
// Generated by NVIDIA NVVM Compiler
//
// Compiler Build ID: CL-36424714
// Cuda compilation tools, release 13.0, V13.0.88
// Based on NVVM 20.0.0
//

.version 9.0
.target sm_100
.address_size 64

	// .globl	_ZN3cub18CUB_300001_SM_10006detail11EmptyKernelIvEEvv
// _ZZN3cub18CUB_300001_SM_10006detail6reduce28DeviceReduceSingleTileKernelINS2_10policy_hubIdjN4cuda3std3__44plusIdEEE10Policy1000EN6thrust24THRUST_300001_SM_1000_NS17counting_iteratorIiNSD_11use_defaultESF_SF_EEPdjS9_dd13saxpy_functorEEvT0_T1_T2_T3_T4_T6_E12temp_storage has been demoted
// _ZZN3cub18CUB_300001_SM_10006detail6reduce18DeviceReduceKernelINS2_10policy_hubIdjN4cuda3std3__44plusIdEEE10Policy1000EN6thrust24THRUST_300001_SM_1000_NS17counting_iteratorIiNSD_11use_defaultESF_SF_EEjS9_d13saxpy_functorEEvT0_PT3_T1_NS0_13GridEvenShareISL_EET2_T4_E12temp_storage has been demoted
// _ZZN3cub18CUB_300001_SM_10006detail6reduce28DeviceReduceSingleTileKernelINS2_10policy_hubIdjN4cuda3std3__44plusIdEEE10Policy1000EPdSC_iS9_ddNS7_10__identityEEEvT0_T1_T2_T3_T4_T6_E12temp_storage has been demoted
// _ZZN3cub18CUB_300001_SM_10006detail6reduce28DeviceReduceSingleTileKernelINS2_10policy_hubIdyN4cuda3std3__44plusIdEEE10Policy1000EN6thrust24THRUST_300001_SM_1000_NS17counting_iteratorIiNSD_11use_defaultESF_SF_EEPdyS9_dd13saxpy_functorEEvT0_T1_T2_T3_T4_T6_E12temp_storage has been demoted
// _ZZN3cub18CUB_300001_SM_10006detail6reduce18DeviceReduceKernelINS2_10policy_hubIdyN4cuda3std3__44plusIdEEE10Policy1000EN6thrust24THRUST_300001_SM_1000_NS17counting_iteratorIiNSD_11use_defaultESF_SF_EEyS9_d13saxpy_functorEEvT0_PT3_T1_NS0_13GridEvenShareISL_EET2_T4_E12temp_storage has been demoted
// _ZZN3cub18CUB_300001_SM_10006detail6reduce28DeviceReduceSingleTileKernelINS2_10policy_hubIdyN4cuda3std3__44plusIdEEE10Policy1000EPdSC_iS9_ddNS7_10__identityEEEvT0_T1_T2_T3_T4_T6_E12temp_storage has been demoted
.global .align 1 .b8 _ZN30_INTERNAL_96198d31_4_k_cu_main4cuda3std3__45__cpo5beginE[1];
.global .align 1 .b8 _ZN30_INTERNAL_96198d31_4_k_cu_main4cuda3std3__45__cpo3endE[1];
.global .align 1 .b8 _ZN30_INTERNAL_96198d31_4_k_cu_main4cuda3std3__45__cpo6cbeginE[1];
.global .align 1 .b8 _ZN30_INTERNAL_96198d31_4_k_cu_main4cuda3std3__45__cpo4cendE[1];
.global .align 1 .b8 _ZN30_INTERNAL_96198d31_4_k_cu_main4cuda3std3__45__cpo6rbeginE[1];
.global .align 1 .b8 _ZN30_INTERNAL_96198d31_4_k_cu_main4cuda3std3__45__cpo4rendE[1];
.global .align 1 .b8 _ZN30_INTERNAL_96198d31_4_k_cu_main4cuda3std3__45__cpo7crbeginE[1];
.global .align 1 .b8 _ZN30_INTERNAL_96198d31_4_k_cu_main4cuda3std3__45__cpo5crendE[1];
.global .align 1 .b8 _ZN30_INTERNAL_96198d31_4_k_cu_main4cuda3std3__432_GLOBAL__N__96198d31_4_k_cu_main6ignoreE[1];
.global .align 1 .b8 _ZN30_INTERNAL_96198d31_4_k_cu_main4cuda3std3__419piecewise_constructE[1];
.global .align 1 .b8 _ZN30_INTERNAL_96198d31_4_k_cu_main4cuda3std3__48in_placeE[1];
.global .align 1 .b8 _ZN30_INTERNAL_96198d31_4_k_cu_main4cuda3std3__420unreachable_sentinelE[1];
.global .align 1 .b8 _ZN30_INTERNAL_96198d31_4_k_cu_main4cuda3std3__47nulloptE[1];
.global .align 1 .b8 _ZN30_INTERNAL_96198d31_4_k_cu_main4cuda3std3__48unexpectE[1];
.global .align 1 .b8 _ZN30_INTERNAL_96198d31_4_k_cu_main4cuda3std6ranges3__45__cpo4swapE[1];
.global .align 1 .b8 _ZN30_INTERNAL_96198d31_4_k_cu_main4cuda3std6ranges3__45__cpo9iter_moveE[1];
.global .align 1 .b8 _ZN30_INTERNAL_96198d31_4_k_cu_main4cuda3std6ranges3__45__cpo5beginE[1];
.global .align 1 .b8 _ZN30_INTERNAL_96198d31_4_k_cu_main4cuda3std6ranges3__45__cpo3endE[1];
.global .align 1 .b8 _ZN30_INTERNAL_96198d31_4_k_cu_main4cuda3std6ranges3__45__cpo6cbeginE[1];
.global .align 1 .b8 _ZN30_INTERNAL_96198d31_4_k_cu_main4cuda3std6ranges3__45__cpo4cendE[1];
.global .align 1 .b8 _ZN30_INTERNAL_96198d31_4_k_cu_main4cuda3std6ranges3__45__cpo7advanceE[1];
.global .align 1 .b8 _ZN30_INTERNAL_96198d31_4_k_cu_main4cuda3std6ranges3__45__cpo9iter_swapE[1];
.global .align 1 .b8 _ZN30_INTERNAL_96198d31_4_k_cu_main4cuda3std6ranges3__45__cpo4nextE[1];
.global .align 1 .b8 _ZN30_INTERNAL_96198d31_4_k_cu_main4cuda3std6ranges3__45__cpo4prevE[1];
.global .align 1 .b8 _ZN30_INTERNAL_96198d31_4_k_cu_main4cuda3std6ranges3__45__cpo4dataE[1];
.global .align 1 .b8 _ZN30_INTERNAL_96198d31_4_k_cu_main4cuda3std6ranges3__45__cpo5cdataE[1];
.global .align 1 .b8 _ZN30_INTERNAL_96198d31_4_k_cu_main4cuda3std6ranges3__45__cpo4sizeE[1];
.global .align 1 .b8 _ZN30_INTERNAL_96198d31_4_k_cu_main4cuda3std6ranges3__45__cpo5ssizeE[1];
.global .align 1 .b8 _ZN30_INTERNAL_96198d31_4_k_cu_main4cuda3std6ranges3__45__cpo8distanceE[1];
.global .align 1 .b8 _ZN30_INTERNAL_96198d31_4_k_cu_main6thrust24THRUST_300001_SM_1000_NS8cuda_cub3parE[1];
.global .align 1 .b8 _ZN30_INTERNAL_96198d31_4_k_cu_main6thrust24THRUST_300001_SM_1000_NS8cuda_cub10par_nosyncE[1];
.global .align 1 .b8 _ZN30_INTERNAL_96198d31_4_k_cu_main6thrust24THRUST_300001_SM_1000_NS6system6detail10sequential3seqE[1];
.global .align 1 .b8 _ZN30_INTERNAL_96198d31_4_k_cu_main6thrust24THRUST_300001_SM_1000_NS12placeholders2_1E[1];
.global .align 1 .b8 _ZN30_INTERNAL_96198d31_4_k_cu_main6thrust24THRUST_300001_SM_1000_NS12placeholders2_2E[1];
.global .align 1 .b8 _ZN30_INTERNAL_96198d31_4_k_cu_main6thrust24THRUST_300001_SM_1000_NS12placeholders2_3E[1];
.global .align 1 .b8 _ZN30_INTERNAL_96198d31_4_k_cu_main6thrust24THRUST_300001_SM_1000_NS12placeholders2_4E[1];
.global .align 1 .b8 _ZN30_INTERNAL_96198d31_4_k_cu_main6thrust24THRUST_300001_SM_1000_NS12placeholders2_5E[1];
.global .align 1 .b8 _ZN30_INTERNAL_96198d31_4_k_cu_main6thrust24THRUST_300001_SM_1000_NS12placeholders2_6E[1];
.global .align 1 .b8 _ZN30_INTERNAL_96198d31_4_k_cu_main6thrust24THRUST_300001_SM_1000_NS12placeholders2_7E[1];
.global .align 1 .b8 _ZN30_INTERNAL_96198d31_4_k_cu_main6thrust24THRUST_300001_SM_1000_NS12placeholders2_8E[1];
.global .align 1 .b8 _ZN30_INTERNAL_96198d31_4_k_cu_main6thrust24THRUST_300001_SM_1000_NS12placeholders2_9E[1];
.global .align 1 .b8 _ZN30_INTERNAL_96198d31_4_k_cu_main6thrust24THRUST_300001_SM_1000_NS12placeholders3_10E[1];
.global .align 1 .b8 _ZN30_INTERNAL_96198d31_4_k_cu_main6thrust24THRUST_300001_SM_1000_NS3seqE[1];

.visible .entry _ZN3cub18CUB_300001_SM_10006detail11EmptyKernelIvEEvv()
{


	ret;

}
	// .globl	_ZN3cub18CUB_300001_SM_10006detail6reduce28DeviceReduceSingleTileKernelINS2_10policy_hubIdjN4cuda3std3__44plusIdEEE10Policy1000EN6thrust24THRUST_300001_SM_1000_NS17counting_iteratorIiNSD_11use_defaultESF_SF_EEPdjS9_dd13saxpy_functorEEvT0_T1_T2_T3_T4_T6_
.visible .entry _ZN3cub18CUB_300001_SM_10006detail6reduce28DeviceReduceSingleTileKernelINS2_10policy_hubIdjN4cuda3std3__44plusIdEEE10Policy1000EN6thrust24THRUST_300001_SM_1000_NS17counting_iteratorIiNSD_11use_defaultESF_SF_EEPdjS9_dd13saxpy_functorEEvT0_T1_T2_T3_T4_T6_(
	.param .align 4 .b8 _ZN3cub18CUB_300001_SM_10006detail6reduce28DeviceReduceSingleTileKernelINS2_10policy_hubIdjN4cuda3std3__44plusIdEEE10Policy1000EN6thrust24THRUST_300001_SM_1000_NS17counting_iteratorIiNSD_11use_defaultESF_SF_EEPdjS9_dd13saxpy_functorEEvT0_T1_T2_T3_T4_T6__param_0[4],
	.param .u64 .ptr .align 1 _ZN3cub18CUB_300001_SM_10006detail6reduce28DeviceReduceSingleTileKernelINS2_10policy_hubIdjN4cuda3std3__44plusIdEEE10Policy1000EN6thrust24THRUST_300001_SM_1000_NS17counting_iteratorIiNSD_11use_defaultESF_SF_EEPdjS9_dd13saxpy_functorEEvT0_T1_T2_T3_T4_T6__param_1,
	.param .u32 _ZN3cub18CUB_300001_SM_10006detail6reduce28DeviceReduceSingleTileKernelINS2_10policy_hubIdjN4cuda3std3__44plusIdEEE10Policy1000EN6thrust24THRUST_300001_SM_1000_NS17counting_iteratorIiNSD_11use_defaultESF_SF_EEPdjS9_dd13saxpy_functorEEvT0_T1_T2_T3_T4_T6__param_2,
	.param .align 1 .b8 _ZN3cub18CUB_300001_SM_10006detail6reduce28DeviceReduceSingleTileKernelINS2_10policy_hubIdjN4cuda3std3__44plusIdEEE10Policy1000EN6thrust24THRUST_300001_SM_1000_NS17counting_iteratorIiNSD_11use_defaultESF_SF_EEPdjS9_dd13saxpy_functorEEvT0_T1_T2_T3_T4_T6__param_3[1],
	.param .f64 _ZN3cub18CUB_300001_SM_10006detail6reduce28DeviceReduceSingleTileKernelINS2_10policy_hubIdjN4cuda3std3__44plusIdEEE10Policy1000EN6thrust24THRUST_300001_SM_1000_NS17counting_iteratorIiNSD_11use_defaultESF_SF_EEPdjS9_dd13saxpy_functorEEvT0_T1_T2_T3_T4_T6__param_4,
	.param .align 1 .b8 _ZN3cub18CUB_300001_SM_10006detail6reduce28DeviceReduceSingleTileKernelINS2_10policy_hubIdjN4cuda3std3__44plusIdEEE10Policy1000EN6thrust24THRUST_300001_SM_1000_NS17counting_iteratorIiNSD_11use_defaultESF_SF_EEPdjS9_dd13saxpy_functorEEvT0_T1_T2_T3_T4_T6__param_5[1]
)
.maxntid 640
.minnctapersm 1
{
	.reg .pred 	%p<62>;
	.reg .b32 	%r<277>;
	.reg .b64 	%rd<33>;
	.reg .b64 	%fd<379>;
	// demoted variable
	.shared .align 8 .b8 _ZZN3cub18CUB_300001_SM_10006detail6reduce28DeviceReduceSingleTileKernelINS2_10policy_hubIdjN4cuda3std3__44plusIdEEE10Policy1000EN6thrust24THRUST_300001_SM_1000_NS17counting_iteratorIiNSD_11use_defaultESF_SF_EEPdjS9_dd13saxpy_functorEEvT0_T1_T2_T3_T4_T6_E12temp_storage[192];
	ld.param.u32 	%r47, [_ZN3cub18CUB_300001_SM_10006detail6reduce28DeviceReduceSingleTileKernelINS2_10policy_hubIdjN4cuda3std3__44plusIdEEE10Policy1000EN6thrust24THRUST_300001_SM_1000_NS17counting_iteratorIiNSD_11use_defaultESF_SF_EEPdjS9_dd13saxpy_functorEEvT0_T1_T2_T3_T4_T6__param_0];
	ld.param.u64 	%rd2, [_ZN3cub18CUB_300001_SM_10006detail6reduce28DeviceReduceSingleTileKernelINS2_10policy_hubIdjN4cuda3std3__44plusIdEEE10Policy1000EN6thrust24THRUST_300001_SM_1000_NS17counting_iteratorIiNSD_11use_defaultESF_SF_EEPdjS9_dd13saxpy_functorEEvT0_T1_T2_T3_T4_T6__param_1];
	ld.param.u32 	%r48, [_ZN3cub18CUB_300001_SM_10006detail6reduce28DeviceReduceSingleTileKernelINS2_10policy_hubIdjN4cuda3std3__44plusIdEEE10Policy1000EN6thrust24THRUST_300001_SM_1000_NS17counting_iteratorIiNSD_11use_defaultESF_SF_EEPdjS9_dd13saxpy_functorEEvT0_T1_T2_T3_T4_T6__param_2];
	ld.param.f64 	%fd30, [_ZN3cub18CUB_300001_SM_10006detail6reduce28DeviceReduceSingleTileKernelINS2_10policy_hubIdjN4cuda3std3__44plusIdEEE10Policy1000EN6thrust24THRUST_300001_SM_1000_NS17counting_iteratorIiNSD_11use_defaultESF_SF_EEPdjS9_dd13saxpy_functorEEvT0_T1_T2_T3_T4_T6__param_4];
	cvta.to.global.u64 	%rd1, %rd2;
	setp.ne.s32 	%p1, %r48, 0;
	@%p1 bra 	$L__BB1_3;
	mov.u32 	%r261, %tid.x;
	setp.ne.s32 	%p61, %r261, 0;
	@%p61 bra 	$L__BB1_40;
	st.global.f64 	[%rd1], %fd30;
	bra.uni 	$L__BB1_40;
$L__BB1_3:
	setp.gt.u32 	%p2, %r48, 5119;
	@%p2 bra 	$L__BB1_22;
	mov.u32 	%r2, %tid.x;
	setp.ge.u32 	%p19, %r2, %r48;
	mov.f64 	%fd370, 0d0000000000000000;
	mov.u32 	%r266, %r2;
	@%p19 bra 	$L__BB1_6;
	add.s32 	%r132, %r47, %r2;
	cvt.rn.f64.s32 	%fd208, %r132;
	add.f64 	%fd209, %fd208, 0d3FE0000000000000;
	div.rn.f64 	%fd210, %fd209, 0d41CDCD6500000000;
	fma.rn.f64 	%fd211, %fd210, %fd210, 0d3FF0000000000000;
	mov.f64 	%fd212, 0d4010000000000000;
	div.rn.f64 	%fd370, %fd212, %fd211;
	add.s32 	%r266, %r2, 640;
$L__BB1_6:
	setp.ge.u32 	%p20, %r266, %r48;
	@%p20 bra 	$L__BB1_13;
	not.b32 	%r133, %r266;
	add.s32 	%r5, %r48, %r133;
	mul.hi.u32 	%r134, %r5, -858993459;
	shr.u32 	%r135, %r134, 9;
	add.s32 	%r6, %r135, 1;
	and.b32  	%r136, %r135, 3;
	setp.eq.s32 	%p21, %r136, 3;
	@%p21 bra 	$L__BB1_10;
	add.s32 	%r264, %r47, %r266;
	and.b32  	%r137, %r6, 3;
	neg.s32 	%r263, %r137;
$L__BB1_9:
	.pragma "nounroll";
	cvt.rn.f64.s32 	%fd214, %r264;
	add.f64 	%fd215, %fd214, 0d3FE0000000000000;
	div.rn.f64 	%fd216, %fd215, 0d41CDCD6500000000;
	fma.rn.f64 	%fd217, %fd216, %fd216, 0d3FF0000000000000;
	mov.f64 	%fd218, 0d4010000000000000;
	div.rn.f64 	%fd219, %fd218, %fd217;
	add.f64 	%fd370, %fd370, %fd219;
	add.s32 	%r266, %r266, 640;
	add.s32 	%r264, %r264, 640;
	add.s32 	%r263, %r263, 1;
	setp.ne.s32 	%p22, %r263, 0;
	@%p22 bra 	$L__BB1_9;
$L__BB1_10:
	setp.lt.u32 	%p23, %r5, 1920;
	@%p23 bra 	$L__BB1_13;
	add.s32 	%r268, %r266, 1280;
	add.s32 	%r267, %r47, %r266;
$L__BB1_12:
	cvt.rn.f64.s32 	%fd220, %r267;
	add.f64 	%fd221, %fd220, 0d3FE0000000000000;
	div.rn.f64 	%fd222, %fd221, 0d41CDCD6500000000;
	fma.rn.f64 	%fd223, %fd222, %fd222, 0d3FF0000000000000;
	mov.f64 	%fd224, 0d4010000000000000;
	div.rn.f64 	%fd225, %fd224, %fd223;
	add.f64 	%fd226, %fd370, %fd225;
	add.s32 	%r138, %r267, 640;
	cvt.rn.f64.s32 	%fd227, %r138;
	add.f64 	%fd228, %fd227, 0d3FE0000000000000;
	div.rn.f64 	%fd229, %fd228, 0d41CDCD6500000000;
	fma.rn.f64 	%fd230, %fd229, %fd229, 0d3FF0000000000000;
	div.rn.f64 	%fd231, %fd224, %fd230;
	add.f64 	%fd232, %fd226, %fd231;
	add.s32 	%r139, %r267, 1280;
	cvt.rn.f64.s32 	%fd233, %r139;
	add.f64 	%fd234, %fd233, 0d3FE0000000000000;
	div.rn.f64 	%fd235, %fd234, 0d41CDCD6500000000;
	fma.rn.f64 	%fd236, %fd235, %fd235, 0d3FF0000000000000;
	div.rn.f64 	%fd237, %fd224, %fd236;
	add.f64 	%fd238, %fd232, %fd237;
	add.s32 	%r140, %r267, 1920;
	cvt.rn.f64.s32 	%fd239, %r140;
	add.f64 	%fd240, %fd239, 0d3FE0000000000000;
	div.rn.f64 	%fd241, %fd240, 0d41CDCD6500000000;
	fma.rn.f64 	%fd242, %fd241, %fd241, 0d3FF0000000000000;
	div.rn.f64 	%fd243, %fd224, %fd242;
	add.f64 	%fd370, %fd238, %fd243;
	add.s32 	%r20, %r268, 2560;
	add.s32 	%r141, %r268, 1280;
	add.s32 	%r267, %r267, 2560;
	setp.lt.s32 	%p24, %r141, %r48;
	mov.u32 	%r268, %r20;
	@%p24 bra 	$L__BB1_12;
$L__BB1_13:
	setp.lt.u32 	%p25, %r48, 640;
	@%p25 bra 	$L__BB1_18;
	// begin inline asm
	mov.u32 %r205, %laneid;
	// end inline asm
	mov.b64 	%rd23, %fd370;
	mov.b64 	{%r207, %r212}, %rd23;
	mov.b32 	%r213, 1;
	mov.b32 	%r254, 31;
	mov.b32 	%r255, -1;
	// begin inline asm
	shfl.sync.down.b32 %r206, %r207, %r213, %r254, %r255;
	// end inline asm
	// begin inline asm
	shfl.sync.down.b32 %r211, %r212, %r213, %r254, %r255;
	// end inline asm
	mov.b64 	%rd24, {%r206, %r211};
	mov.b64 	%fd314, %rd24;
	setp.gt.s32 	%p53, %r205, 30;
	add.f64 	%fd315, %fd370, %fd314;
	selp.f64 	%fd316, %fd370, %fd315, %p53;
	mov.b64 	%rd25, %fd316;
	mov.b64 	{%r217, %r222}, %rd25;
	mov.b32 	%r223, 2;
	// begin inline asm
	shfl.sync.down.b32 %r216, %r217, %r223, %r254, %r255;
	// end inline asm
	// begin inline asm
	shfl.sync.down.b32 %r221, %r222, %r223, %r254, %r255;
	// end inline asm
	mov.b64 	%rd26, {%r216, %r221};
	mov.b64 	%fd317, %rd26;
	setp.gt.s32 	%p54, %r205, 29;
	add.f64 	%fd318, %fd316, %fd317;
	selp.f64 	%fd319, %fd316, %fd318, %p54;
	mov.b64 	%rd27, %fd319;
	mov.b64 	{%r227, %r232}, %rd27;
	mov.b32 	%r233, 4;
	// begin inline asm
	shfl.sync.down.b32 %r226, %r227, %r233, %r254, %r255;
	// end inline asm
	// begin inline asm
	shfl.sync.down.b32 %r231, %r232, %r233, %r254, %r255;
	// end inline asm
	mov.b64 	%rd28, {%r226, %r231};
	mov.b64 	%fd320, %rd28;
	setp.gt.s32 	%p55, %r205, 27;
	add.f64 	%fd321, %fd319, %fd320;
	selp.f64 	%fd322, %fd319, %fd321, %p55;
	mov.b64 	%rd29, %fd322;
	mov.b64 	{%r237, %r242}, %rd29;
	mov.b32 	%r243, 8;
	// begin inline asm
	shfl.sync.down.b32 %r236, %r237, %r243, %r254, %r255;
	// end inline asm
	// begin inline asm
	shfl.sync.down.b32 %r241, %r242, %r243, %r254, %r255;
	// end inline asm
	mov.b64 	%rd30, {%r236, %r241};
	mov.b64 	%fd323, %rd30;
	setp.gt.s32 	%p56, %r205, 23;
	add.f64 	%fd324, %fd322, %fd323;
	selp.f64 	%fd325, %fd322, %fd324, %p56;
	mov.b64 	%rd31, %fd325;
	mov.b64 	{%r247, %r252}, %rd31;
	mov.b32 	%r253, 16;
	// begin inline asm
	shfl.sync.down.b32 %r246, %r247, %r253, %r254, %r255;
	// end inline asm
	// begin inline asm
	shfl.sync.down.b32 %r251, %r252, %r253, %r254, %r255;
	// end inline asm
	mov.b64 	%rd32, {%r246, %r251};
	mov.b64 	%fd326, %rd32;
	setp.gt.s32 	%p57, %r205, 15;
	add.f64 	%fd10, %fd325, %fd326;
	selp.f64 	%fd378, %fd325, %fd10, %p57;
	setp.ne.s32 	%p58, %r205, 0;
	@%p58 bra 	$L__BB1_16;
	shr.u32 	%r256, %r2, 2;
	and.b32  	%r257, %r256, 248;
	mov.u32 	%r258, _ZZN3cub18CUB_300001_SM_10006detail6reduce28DeviceReduceSingleTileKernelINS2_10policy_hubIdjN4cuda3std3__44plusIdEEE10Policy1000EN6thrust24THRUST_300001_SM_1000_NS17counting_iteratorIiNSD_11use_defaultESF_SF_EEPdjS9_dd13saxpy_functorEEvT0_T1_T2_T3_T4_T6_E12temp_storage;
	add.s32 	%r259, %r258, %r257;
	st.shared.f64 	[%r259+24], %fd10;
$L__BB1_16:
	bar.sync 	0;
	setp.ne.s32 	%p59, %r2, 0;
	@%p59 bra 	$L__BB1_38;
	ld.shared.f64 	%fd327, [_ZZN3cub18CUB_300001_SM_10006detail6reduce28DeviceReduceSingleTileKernelINS2_10policy_hubIdjN4cuda3std3__44plusIdEEE10Policy1000EN6thrust24THRUST_300001_SM_1000_NS17counting_iteratorIiNSD_11use_defaultESF_SF_EEPdjS9_dd13saxpy_functorEEvT0_T1_T2_T3_T4_T6_E12temp_storage+32];
	add.f64 	%fd328, %fd378, %fd327;
	ld.shared.f64 	%fd329, [_ZZN3cub18CUB_300001_SM_10006detail6reduce28DeviceReduceSingleTileKernelINS2_10policy_hubIdjN4cuda3std3__44plusIdEEE10Policy1000EN6thrust24THRUST_300001_SM_1000_NS17counting_iteratorIiNSD_11use_defaultESF_SF_EEPdjS9_dd13saxpy_functorEEvT0_T1_T2_T3_T4_T6_E12temp_storage+40];
	add.f64 	%fd330, %fd328, %fd329;
	ld.shared.f64 	%fd331, [_ZZN3cub18CUB_300001_SM_10006detail6reduce28DeviceReduceSingleTileKernelINS2_10policy_hubIdjN4cuda3std3__44plusIdEEE10Policy1000EN6thrust24THRUST_300001_SM_1000_NS17counting_iteratorIiNSD_11use_defaultESF_SF_EEPdjS9_dd13saxpy_functorEEvT0_T1_T2_T3_T4_T6_E12temp_storage+48];
	add.f64 	%fd332, %fd330, %fd331;
	ld.shared.f64 	%fd333, [_ZZN3cub18CUB_300001_SM_10006detail6reduce28DeviceReduceSingleTileKernelINS2_10policy_hubIdjN4cuda3std3__44plusIdEEE10Policy1000EN6thrust24THRUST_300001_SM_1000_NS17counting_iteratorIiNSD_11use_defaultESF_SF_EEPdjS9_dd13saxpy_functorEEvT0_T1_T2_T3_T4_T6_E12temp_storage+56];
	add.f64 	%fd334, %fd332, %fd333;
	ld.shared.f64 	%fd335, [_ZZN3cub18CUB_300001_SM_10006detail6reduce28DeviceReduceSingleTileKernelINS2_10policy_hubIdjN4cuda3std3__44plusIdEEE10Policy1000EN6thrust24THRUST_300001_SM_1000_NS17counting_iteratorIiNSD_11use_defaultESF_SF_EEPdjS9_dd13saxpy_functorEEvT0_T1_T2_T3_T4_T6_E12temp_storage+64];
	add.f64 	%fd336, %fd334, %fd335;
	ld.shared.f64 	%fd337, [_ZZN3cub18CUB_300001_SM_10006detail6reduce28DeviceReduceSingleTileKernelINS2_10policy_hubIdjN4cuda3std3__44plusIdEEE10Policy1000EN6thrust24THRUST_300001_SM_1000_NS17counting_iteratorIiNSD_11use_defaultESF_SF_EEPdjS9_dd13saxpy_functorEEvT0_T1_T2_T3_T4_T6_E12temp_storage+72];
	add.f64 	%fd338, %fd336, %fd337;
	ld.shared.f64 	%fd339, [_ZZN3cub18CUB_300001_SM_10006detail6reduce28DeviceReduceSingleTileKernelINS2_10policy_hubIdjN4cuda3std3__44plusIdEEE10Policy1000EN6thrust24THRUST_300001_SM_1000_NS17counting_iteratorIiNSD_11use_defaultESF_SF_EEPdjS9_dd13saxpy_functorEEvT0_T1_T2_T3_T4_T6_E12temp_storage+80];
	add.f64 	%fd340, %fd338, %fd339;
	ld.shared.f64 	%fd341, [_ZZN3cub18CUB_300001_SM_10006detail6reduce28DeviceReduceSingleTileKernelINS2_10policy_hubIdjN4cuda3std3__44plusIdEEE10Policy1000EN6thrust24THRUST_300001_SM_1000_NS17counting_iteratorIiNSD_11use_defaultESF_SF_EEPdjS9_dd13saxpy_functorEEvT0_T1_T2_T3_T4_T6_E12temp_storage+88];
	add.f64 	%fd342, %fd340, %fd341;
	ld.shared.f64 	%fd343, [_ZZN3cub18CUB_300001_SM_10006detail6reduce28DeviceReduceSingleTileKernelINS2_10policy_hubIdjN4cuda3std3__44plusIdEEE10Policy1000EN6thrust24THRUST_300001_SM_1000_NS17counting_iteratorIiNSD_11use_defaultESF_SF_EEPdjS9_dd13saxpy_functorEEvT0_T1_T2_T3_T4_T6_E12temp_storage+96];
	add.f64 	%fd344, %fd342, %fd343;
	ld.shared.f64 	%fd345, [_ZZN3cub18CUB_300001_SM_10006detail6reduce28DeviceReduceSingleTileKernelINS2_10policy_hubIdjN4cuda3std3__44plusIdEEE10Policy1000EN6thrust24THRUST_300001_SM_1000_NS17counting_iteratorIiNSD_11use_defaultESF_SF_EEPdjS9_dd13saxpy_functorEEvT0_T1_T2_T3_T4_T6_E12temp_storage+104];
	add.f64 	%fd346, %fd344, %fd345;
	ld.shared.f64 	%fd347, [_ZZN3cub18CUB_300001_SM_10006detail6reduce28DeviceReduceSingleTileKernelINS2_10policy_hubIdjN4cuda3std3__44plusIdEEE10Policy1000EN6thrust24THRUST_300001_SM_1000_NS17counting_iteratorIiNSD_11use_defaultESF_SF_EEPdjS9_dd13saxpy_functorEEvT0_T1_T2_T3_T4_T6_E12temp_storage+112];
	add.f64 	%fd348, %fd346, %fd347;
	ld.shared.f64 	%fd349, [_ZZN3cub18CUB_300001_SM_10006detail6reduce28DeviceReduceSingleTileKernelINS2_10policy_hubIdjN4cuda3std3__44plusIdEEE10Policy1000EN6thrust24THRUST_300001_SM_1000_NS17counting_iteratorIiNSD_11use_defaultESF_SF_EEPdjS9_dd13saxpy_functorEEvT0_T1_T2_T3_T4_T6_E12temp_storage+120];
	add.f64 	%fd350, %fd348, %fd349;
	ld.shared.f64 	%fd351, [_ZZN3cub18CUB_300001_SM_10006detail6reduce28DeviceReduceSingleTileKernelINS2_10policy_hubIdjN4cuda3std3__44plusIdEEE10Policy1000EN6thrust24THRUST_300001_SM_1000_NS17counting_iteratorIiNSD_11use_defaultESF_SF_EEPdjS9_dd13saxpy_functorEEvT0_T1_T2_T3_T4_T6_E12temp_storage+128];
	add.f64 	%fd352, %fd350, %fd351;
	ld.shared.f64 	%fd353, [_ZZN3cub18CUB_300001_SM_10006detail6reduce28DeviceReduceSingleTileKernelINS2_10policy_hubIdjN4cuda3std3__44plusIdEEE10Policy1000EN6thrust24THRUST_300001_SM_1000_NS17counting_iteratorIiNSD_11use_defaultESF_SF_EEPdjS9_dd13saxpy_functorEEvT0_T1_T2_T3_T4_T6_E12temp_storage+136];
	add.f64 	%fd354, %fd352, %fd353;
	ld.shared.f64 	%fd355, [_ZZN3cub18CUB_300001_SM_10006detail6reduce28DeviceReduceSingleTileKernelINS2_10policy_hubIdjN4cuda3std3__44plusIdEEE10Policy1000EN6thrust24THRUST_300001_SM_1000_NS17counting_iteratorIiNSD_11use_defaultESF_SF_EEPdjS9_dd13saxpy_functorEEvT0_T1_T2_T3_T4_T6_E12temp_storage+144];
	add.f64 	%fd356, %fd354, %fd355;
	ld.shared.f64 	%fd357, [_ZZN3cub18CUB_300001_SM_10006detail6reduce28DeviceReduceSingleTileKernelINS2_10policy_hubIdjN4cuda3std3__44plusIdEEE10Policy1000EN6thrust24THRUST_300001_SM_1000_NS17counting_iteratorIiNSD_11use_defaultESF_SF_EEPdjS9_dd13saxpy_functorEEvT0_T1_T2_T3_T4_T6_E12temp_storage+152];
	add.f64 	%fd358, %fd356, %fd357;
	ld.shared.f64 	%fd359, [_ZZN3cub18CUB_300001_SM_10006detail6reduce28DeviceReduceSingleTileKernelINS2_10policy_hubIdjN4cuda3std3__44plusIdEEE10Policy1000EN6thrust24THRUST_300001_SM_1000_NS17counting_iteratorIiNSD_11use_defaultESF_SF_EEPdjS9_dd13saxpy_functorEEvT0_T1_T2_T3_T4_T6_E12temp_storage+160];
	add.f64 	%fd360, %fd358, %fd359;
	ld.shared.f64 	%fd361, [_ZZN3cub18CUB_300001_SM_10006detail6reduce28DeviceReduceSingleTileKernelINS2_10policy_hubIdjN4cuda3std3__44plusIdEEE10Policy1000EN6thrust24THRUST_300001_SM_1000_NS17counting_iteratorIiNSD_11use_defaultESF_SF_EEPdjS9_dd13saxpy_functorEEvT0_T1_T2_T3_T4_T6_E12temp_storage+168];
	add.f64 	%fd362, %fd360, %fd361;
	ld.shared.f64 	%fd363, [_ZZN3cub18CUB_300001_SM_10006detail6reduce28DeviceReduceSingleTileKernelINS2_10policy_hubIdjN4cuda3std3__44plusIdEEE10Policy1000EN6thrust24THRUST_300001_SM_1000_NS17counting_iteratorIiNSD_11use_defaultESF_SF_EEPdjS9_dd13saxpy_functorEEvT0_T1_T2_T3_T4_T6_E12temp_storage+176];
	add.f64 	%fd378, %fd362, %fd363;
	bra.uni 	$L__BB1_38;
$L__BB1_18:
	// begin inline asm
	mov.u32 %r142, %laneid;
	// end inline asm
	and.b32  	%r193, %r2, 992;
	add.s32 	%r194, %r193, 32;
	setp.gt.u32 	%p26, %r194, %r48;
	not.b32 	%r195, %r193;
	add.s32 	%r196, %r48, %r195;
	selp.b32 	%r191, %r196, 31, %p26;
	mov.b64 	%rd13, %fd370;
	mov.b64 	{%r144, %r149}, %rd13;
	mov.b32 	%r150, 1;
	mov.b32 	%r192, -1;
	// begin inline asm
	shfl.sync.down.b32 %r143, %r144, %r150, %r191, %r192;
	// end inline asm
	// begin inline asm
	shfl.sync.down.b32 %r148, %r149, %r150, %r191, %r192;
	// end inline asm
	mov.b64 	%rd14, {%r143, %r148};
	mov.b64 	%fd244, %rd14;
	setp.lt.s32 	%p27, %r142, %r191;
	add.f64 	%fd245, %fd370, %fd244;
	selp.f64 	%fd246, %fd245, %fd370, %p27;
	mov.b64 	%rd15, %fd246;
	mov.b64 	{%r154, %r159}, %rd15;
	mov.b32 	%r160, 2;
	// begin inline asm
	shfl.sync.down.b32 %r153, %r154, %r160, %r191, %r192;
	// end inline asm
	// begin inline asm
	shfl.sync.down.b32 %r158, %r159, %r160, %r191, %r192;
	// end inline asm
	mov.b64 	%rd16, {%r153, %r158};
	mov.b64 	%fd247, %rd16;
	add.s32 	%r197, %r142, 2;
	setp.gt.s32 	%p28, %r197, %r191;
	add.f64 	%fd248, %fd246, %fd247;
	selp.f64 	%fd249, %fd246, %fd248, %p28;
	mov.b64 	%rd17, %fd249;
	mov.b64 	{%r164, %r169}, %rd17;
	mov.b32 	%r170, 4;
	// begin inline asm
	shfl.sync.down.b32 %r163, %r164, %r170, %r191, %r192;
	// end inline asm
	// begin inline asm
	shfl.sync.down.b32 %r168, %r169, %r170, %r191, %r192;
	// end inline asm
	mov.b64 	%rd18, {%r163, %r168};
	mov.b64 	%fd250, %rd18;
	add.s32 	%r198, %r142, 4;
	setp.gt.s32 	%p29, %r198, %r191;
	add.f64 	%fd251, %fd249, %fd250;
	selp.f64 	%fd252, %fd249, %fd251, %p29;
	mov.b64 	%rd19, %fd252;
	mov.b64 	{%r174, %r179}, %rd19;
	mov.b32 	%r180, 8;
	// begin inline asm
	shfl.sync.down.b32 %r173, %r174, %r180, %r191, %r192;
	// end inline asm
	// begin inline asm
	shfl.sync.down.b32 %r178, %r179, %r180, %r191, %r192;
	// end inline asm
	mov.b64 	%rd20, {%r173, %r178};
	mov.b64 	%fd253, %rd20;
	add.s32 	%r199, %r142, 8;
	setp.gt.s32 	%p30, %r199, %r191;
	add.f64 	%fd254, %fd252, %fd253;
	selp.f64 	%fd255, %fd252, %fd254, %p30;
	mov.b64 	%rd21, %fd255;
	mov.b64 	{%r184, %r189}, %rd21;
	mov.b32 	%r190, 16;
	// begin inline asm
	shfl.sync.down.b32 %r183, %r184, %r190, %r191, %r192;
	// end inline asm
	// begin inline asm
	shfl.sync.down.b32 %r188, %r189, %r190, %r191, %r192;
	// end inline asm
	mov.b64 	%rd22, {%r183, %r188};
	mov.b64 	%fd256, %rd22;
	add.s32 	%r200, %r142, 16;
	setp.gt.s32 	%p31, %r200, %r191;
	add.f64 	%fd257, %fd255, %fd256;
	selp.f64 	%fd378, %fd255, %fd257, %p31;
	setp.ne.s32 	%p32, %r142, 0;
	@%p32 bra 	$L__BB1_20;
	shr.u32 	%r201, %r2, 2;
	and.b32  	%r202, %r201, 248;
	mov.u32 	%r203, _ZZN3cub18CUB_300001_SM_10006detail6reduce28DeviceReduceSingleTileKernelINS2_10policy_hubIdjN4cuda3std3__44plusIdEEE10Policy1000EN6thrust24THRUST_300001_SM_1000_NS17counting_iteratorIiNSD_11use_defaultESF_SF_EEPdjS9_dd13saxpy_functorEEvT0_T1_T2_T3_T4_T6_E12temp_storage;
	add.s32 	%r204, %r203, %r202;
	st.shared.f64 	[%r204+24], %fd378;
$L__BB1_20:
	bar.sync 	0;
	setp.ne.s32 	%p33, %r2, 0;
	@%p33 bra 	$L__BB1_38;
	setp.gt.u32 	%p34, %r48, 32;
	ld.shared.f64 	%fd258, [_ZZN3cub18CUB_300001_SM_10006detail6reduce28DeviceReduceSingleTileKernelINS2_10policy_hubIdjN4cuda3std3__44plusIdEEE10Policy1000EN6thrust24THRUST_300001_SM_1000_NS17counting_iteratorIiNSD_11use_defaultESF_SF_EEPdjS9_dd13saxpy_functorEEvT0_T1_T2_T3_T4_T6_E12temp_storage+32];
	add.f64 	%fd259, %fd378, %fd258;
	selp.f64 	%fd260, %fd259, %fd378, %p34;
	setp.gt.u32 	%p35, %r48, 64;
	ld.shared.f64 	%fd261, [_ZZN3cub18CUB_300001_SM_10006detail6reduce28DeviceReduceSingleTileKernelINS2_10policy_hubIdjN4cuda3std3__44plusIdEEE10Policy1000EN6thrust24THRUST_300001_SM_1000_NS17counting_iteratorIiNSD_11use_defaultESF_SF_EEPdjS9_dd13saxpy_functorEEvT0_T1_T2_T3_T4_T6_E12temp_storage+40];
	add.f64 	%fd262, %fd261, %fd260;
	selp.f64 	%fd263, %fd262, %fd260, %p35;
	setp.gt.u32 	%p36, %r48, 96;
	ld.shared.f64 	%fd264, [_ZZN3cub18CUB_300001_SM_10006detail6reduce28DeviceReduceSingleTileKernelINS2_10policy_hubIdjN4cuda3std3__44plusIdEEE10Policy1000EN6thrust24THRUST_300001_SM_1000_NS17counting_iteratorIiNSD_11use_defaultESF_SF_EEPdjS9_dd13saxpy_functorEEvT0_T1_T2_T3_T4_T6_E12temp_storage+48];
	add.f64 	%fd265, %fd264, %fd263;
	selp.f64 	%fd266, %fd265, %fd263, %p36;
	setp.gt.u32 	%p37, %r48, 128;
	ld.shared.f64 	%fd267, [_ZZN3cub18CUB_300001_SM_10006detail6reduce28DeviceReduceSingleTileKernelINS2_10policy_hubIdjN4cuda3std3__44plusIdEEE10Policy1000EN6thrust24THRUST_300001_SM_1000_NS17counting_iteratorIiNSD_11use_defaultESF_SF_EEPdjS9_dd13saxpy_functorEEvT0_T1_T2_T3_T4_T6_E12temp_storage+56];
	add.f64 	%fd268, %fd267, %fd266;
	selp.f64 	%fd269, %fd268, %fd266, %p37;
	setp.gt.u32 	%p38, %r48, 160;
	ld.shared.f64 	%fd270, [_ZZN3cub18CUB_300001_SM_10006detail6reduce28DeviceReduceSingleTileKernelINS2_10policy_hubIdjN4cuda3std3__44plusIdEEE10Policy1000EN6thrust24THRUST_300001_SM_1000_NS17counting_iteratorIiNSD_11use_defaultESF_SF_EEPdjS9_dd13saxpy_functorEEvT0_T1_T2_T3_T4_T6_E12temp_storage+64];
	add.f64 	%fd271, %fd270, %fd269;
	selp.f64 	%fd272, %fd271, %fd269, %p38;
	setp.gt.u32 	%p39, %r48, 192;
	ld.shared.f64 	%fd273, [_ZZN3cub18CUB_300001_SM_10006detail6reduce28DeviceReduceSingleTileKernelINS2_10policy_hubIdjN4cuda3std3__44plusIdEEE10Policy1000EN6thrust24THRUST_300001_SM_1000_NS17counting_iteratorIiNSD_11use_defaultESF_SF_EEPdjS9_dd13saxpy_functorEEvT0_T1_T2_T3_T4_T6_E12temp_storage+72];
	add.f64 	%fd274, %fd273, %fd272;
	selp.f64 	%fd275, %fd274, %fd272, %p39;
	setp.gt.u32 	%p40, %r48, 224;
	ld.shared.f64 	%fd276, [_ZZN3cub18CUB_300001_SM_10006detail6reduce28DeviceReduceSingleTileKernelINS2_10policy_hubIdjN4cuda3std3__44plusIdEEE10Policy1000EN6thrust24THRUST_300001_SM_1000_NS17counting_iteratorIiNSD_11use_defaultESF_SF_EEPdjS9_dd13saxpy_functorEEvT0_T1_T2_T3_T4_T6_E12temp_storage+80];
	add.f64 	%fd277, %fd276, %fd275;
	selp.f64 	%fd278, %fd277, %fd275, %p40;
	setp.gt.u32 	%p41, %r48, 256;
	ld.shared.f64 	%fd279, [_ZZN3cub18CUB_300001_SM_10006detail6reduce28DeviceReduceSingleTileKernelINS2_10policy_hubIdjN4cuda3std3__44plusIdEEE10Policy1000EN6thrust24THRUST_300001_SM_1000_NS17counting_iteratorIiNSD_11use_defaultESF_SF_EEPdjS9_dd13saxpy_functorEEvT0_T1_T2_T3_T4_T6_E12temp_storage+88];
	add.f64 	%fd280, %fd279, %fd278;
	selp.f64 	%fd281, %fd280, %fd278, %p41;
	setp.gt.u32 	%p42, %r48, 288;
	ld.shared.f64 	%fd282, [_ZZN3cub18CUB_300001_SM_10006detail6reduce28DeviceReduceSingleTileKernelINS2_10policy_hubIdjN4cuda3std3__44plusIdEEE10Policy1000EN6thrust24THRUST_300001_SM_1000_NS17counting_iteratorIiNSD_11use_defaultESF_SF_EEPdjS9_dd13saxpy_functorEEvT0_T1_T2_T3_T4_T6_E12temp_storage+96];
	add.f64 	%fd283, %fd282, %fd281;
	selp.f64 	%fd284, %fd283, %fd281, %p42;
	setp.gt.u32 	%p43, %r48, 320;
	ld.shared.f64 	%fd285, [_ZZN3cub18CUB_300001_SM_10006detail6reduce28DeviceReduceSingleTileKernelINS2_10policy_hubIdjN4cuda3std3__44plusIdEEE10Policy1000EN6thrust24THRUST_300001_SM_1000_NS17counting_iteratorIiNSD_11use_defaultESF_SF_EEPdjS9_dd13saxpy_functorEEvT0_T1_T2_T3_T4_T6_E12temp_storage+104];
	add.f64 	%fd286, %fd285, %fd284;
	selp.f64 	%fd287, %fd286, %fd284, %p43;
	setp.gt.u32 	%p44, %r48, 352;
	ld.shared.f64 	%fd288, [_ZZN3cub18CUB_300001_SM_10006detail6reduce28DeviceReduceSingleTileKernelINS2_10policy_hubIdjN4cuda3std3__44plusIdEEE10Policy1000EN6thrust24THRUST_300001_SM_1000_NS17counting_iteratorIiNSD_11use_defaultESF_SF_EEPdjS9_dd13saxpy_functorEEvT0_T1_T2_T3_T4_T6_E12temp_storage+112];
	add.f64 	%fd289, %fd288, %fd287;
	selp.f64 	%fd290, %fd289, %fd287, %p44;
	setp.gt.u32 	%p45, %r48, 384;
	ld.shared.f64 	%fd291, [_ZZN3cub18CUB_300001_SM_10006detail6reduce28DeviceReduceSingleTileKernelINS2_10policy_hubIdjN4cuda3std3__44plusIdEEE10Policy1000EN6thrust24THRUST_300001_SM_1000_NS17counting_iteratorIiNSD_11use_defaultESF_SF_EEPdjS9_dd13saxpy_functorEEvT0_T1_T2_T3_T4_T6_E12temp_storage+120];
	add.f64 	%fd292, %fd291, %fd290;
	selp.f64 	%fd293, %fd292, %fd290, %p45;
	setp.gt.u32 	%p46, %r48, 416;
	ld.shared.f64 	%fd294, [_ZZN3cub18CUB_300001_SM_10006detail6reduce28DeviceReduceSingleTileKernelINS2_10policy_hubIdjN4cuda3std3__44plusIdEEE10Policy1000EN6thrust24THRUST_300001_SM_1000_NS17counting_iteratorIiNSD_11use_defaultESF_SF_EEPdjS9_dd13saxpy_functorEEvT0_T1_T2_T3_T4_T6_E12temp_storage+128];
	add.f64 	%fd295, %fd294, %fd293;
	selp.f64 	%fd296, %fd295, %fd293, %p46;
	setp.gt.u32 	%p47, %r48, 448;
	ld.shared.f64 	%fd297, [_ZZN3cub18CUB_300001_SM_10006detail6reduce28DeviceReduceSingleTileKernelINS2_10policy_hubIdjN4cuda3std3__44plusIdEEE10Policy1000EN6thrust24THRUST_300001_SM_1000_NS17counting_iteratorIiNSD_11use_defaultESF_SF_EEPdjS9_dd13saxpy_functorEEvT0_T1_T2_T3_T4_T6_E12temp_storage+136];
	add.f64 	%fd298, %fd297, %fd296;
	selp.f64 	%fd299, %fd298, %fd296, %p47;
	setp.gt.u32 	%p48, %r48, 480;
	ld.shared.f64 	%fd300, [_ZZN3cub18CUB_300001_SM_10006detail6reduce28DeviceReduceSingleTileKernelINS2_10policy_hubIdjN4cuda3std3__44plusIdEEE10Policy1000EN6thrust24THRUST_300001_SM_1000_NS17counting_iteratorIiNSD_11use_defaultESF_SF_EEPdjS9_dd13saxpy_functorEEvT0_T1_T2_T3_T4_T6_E12temp_storage+144];
	add.f64 	%fd301, %fd300, %fd299;
	selp.f64 	%fd302, %fd301, %fd299, %p48;
	setp.gt.u32 	%p49, %r48, 512;
	ld.shared.f64 	%fd303, [_ZZN3cub18CUB_300001_SM_10006detail6reduce28DeviceReduceSingleTileKernelINS2_10policy_hubIdjN4cuda3std3__44plusIdEEE10Policy1000EN6thrust24THRUST_300001_SM_1000_NS17counting_iteratorIiNSD_11use_defaultESF_SF_EEPdjS9_dd13saxpy_functorEEvT0_T1_T2_T3_T4_T6_E12temp_storage+152];
	add.f64 	%fd304, %fd303, %fd302;
	selp.f64 	%fd305, %fd304, %fd302, %p49;
	setp.gt.u32 	%p50, %r48, 544;
	ld.shared.f64 	%fd306, [_ZZN3cub18CUB_300001_SM_10006detail6reduce28DeviceReduceSingleTileKernelINS2_10policy_hubIdjN4cuda3std3__44plusIdEEE10Policy1000EN6thrust24THRUST_300001_SM_1000_NS17counting_iteratorIiNSD_11use_defaultESF_SF_EEPdjS9_dd13saxpy_functorEEvT0_T1_T2_T3_T4_T6_E12temp_storage+160];
	add.f64 	%fd307, %fd306, %fd305;
	selp.f64 	%fd308, %fd307, %fd305, %p50;
	setp.gt.u32 	%p51, %r48, 576;
	ld.shared.f64 	%fd309, [_ZZN3cub18CUB_300001_SM_10006detail6reduce28DeviceReduceSingleTileKernelINS2_10policy_hubIdjN4cuda3std3__44plusIdEEE10Policy1000EN6thrust24THRUST_300001_SM_1000_NS17counting_iteratorIiNSD_11use_defaultESF_SF_EEPdjS9_dd13saxpy_functorEEvT0_T1_T2_T3_T4_T6_E12temp_storage+168];
	add.f64 	%fd310, %fd309, %fd308;
	selp.f64 	%fd311, %fd310, %fd308, %p51;
	setp.gt.u32 	%p52, %r48, 608;
	ld.shared.f64 	%fd312, [_ZZN3cub18CUB_300001_SM_10006detail6reduce28DeviceReduceSingleTileKernelINS2_10policy_hubIdjN4cuda3std3__44plusIdEEE10Policy1000EN6thrust24THRUST_300001_SM_1000_NS17counting_iteratorIiNSD_11use_defaultESF_SF_EEPdjS9_dd13saxpy_functorEEvT0_T1_T2_T3_T4_T6_E12temp_storage+176];
	add.f64 	%fd313, %fd312, %fd311;
	selp.f64 	%fd378, %fd313, %fd311, %p52;
	bra.uni 	$L__BB1_38;
$L__BB1_22:
	mov.u32 	%r22, %tid.x;
	add.s32 	%r23, %r47, %r22;
	cvt.rn.f64.s32 	%fd31, %r23;
	add.f64 	%fd32, %fd31, 0d3FE0000000000000;
	div.rn.f64 	%fd33, %fd32, 0d41CDCD6500000000;
	fma.rn.f64 	%fd34, %fd33, %fd33, 0d3FF0000000000000;
	mov.f64 	%fd35, 0d4010000000000000;
	div.rn.f64 	%fd36, %fd35, %fd34;
	add.s32 	%r24, %r23, 640;
	cvt.rn.f64.s32 	%fd37, %r24;
	add.f64 	%fd38, %fd37, 0d3FE0000000000000;
	div.rn.f64 	%fd39, %fd38, 0d41CDCD6500000000;
	fma.rn.f64 	%fd40, %fd39, %fd39, 0d3FF0000000000000;
	div.rn.f64 	%fd41, %fd35, %fd40;
	add.s32 	%r50, %r23, 1280;
	cvt.rn.f64.s32 	%fd42, %r50;
	add.f64 	%fd43, %fd42, 0d3FE0000000000000;
	div.rn.f64 	%fd44, %fd43, 0d41CDCD6500000000;
	fma.rn.f64 	%fd45, %fd44, %fd44, 0d3FF0000000000000;
	div.rn.f64 	%fd46, %fd35, %fd45;
	add.s32 	%r51, %r23, 1920;
	cvt.rn.f64.s32 	%fd47, %r51;
	add.f64 	%fd48, %fd47, 0d3FE0000000000000;
	div.rn.f64 	%fd49, %fd48, 0d41CDCD6500000000;
	fma.rn.f64 	%fd50, %fd49, %fd49, 0d3FF0000000000000;
	div.rn.f64 	%fd51, %fd35, %fd50;
	add.s32 	%r52, %r23, 2560;
	cvt.rn.f64.s32 	%fd52, %r52;
	add.f64 	%fd53, %fd52, 0d3FE0000000000000;
	div.rn.f64 	%fd54, %fd53, 0d41CDCD6500000000;
	fma.rn.f64 	%fd55, %fd54, %fd54, 0d3FF0000000000000;
	div.rn.f64 	%fd56, %fd35, %fd55;
	add.s32 	%r53, %r23, 3200;
	cvt.rn.f64.s32 	%fd57, %r53;
	add.f64 	%fd58, %fd57, 0d3FE0000000000000;
	div.rn.f64 	%fd59, %fd58, 0d41CDCD6500000000;
	fma.rn.f64 	%fd60, %fd59, %fd59, 0d3FF0000000000000;
	div.rn.f64 	%fd61, %fd35, %fd60;
	add.s32 	%r54, %r23, 3840;
	cvt.rn.f64.s32 	%fd62, %r54;
	add.f64 	%fd63, %fd62, 0d3FE0000000000000;
	div.rn.f64 	%fd64, %fd63, 0d41CDCD6500000000;
	fma.rn.f64 	%fd65, %fd64, %fd64, 0d3FF0000000000000;
	div.rn.f64 	%fd66, %fd35, %fd65;
	add.s32 	%r55, %r23, 4480;
	cvt.rn.f64.s32 	%fd67, %r55;
	add.f64 	%fd68, %fd67, 0d3FE0000000000000;
	div.rn.f64 	%fd69, %fd68, 0d41CDCD6500000000;
	fma.rn.f64 	%fd70, %fd69, %fd69, 0d3FF0000000000000;
	div.rn.f64 	%fd71, %fd35, %fd70;
	add.f64 	%fd72, %fd36, %fd41;
	add.f64 	%fd73, %fd72, %fd46;
	add.f64 	%fd74, %fd73, %fd51;
	add.f64 	%fd75, %fd74, %fd56;
	add.f64 	%fd76, %fd75, %fd61;
	add.f64 	%fd77, %fd76, %fd66;
	add.f64 	%fd377, %fd77, %fd71;
	add.s32 	%r25, %r48, -5120;
	setp.lt.u32 	%p3, %r25, 5120;
	mov.b32 	%r270, 5120;
	@%p3 bra 	$L__BB1_26;
	mov.b32 	%r270, 5120;
$L__BB1_24:
	add.s32 	%r57, %r23, %r270;
	cvt.rn.f64.s32 	%fd78, %r57;
	add.f64 	%fd79, %fd78, 0d3FE0000000000000;
	div.rn.f64 	%fd80, %fd79, 0d41CDCD6500000000;
	fma.rn.f64 	%fd81, %fd80, %fd80, 0d3FF0000000000000;
	mov.f64 	%fd82, 0d4010000000000000;
	div.rn.f64 	%fd83, %fd82, %fd81;
	add.s32 	%r58, %r24, %r270;
	cvt.rn.f64.s32 	%fd84, %r58;
	add.f64 	%fd85, %fd84, 0d3FE0000000000000;
	div.rn.f64 	%fd86, %fd85, 0d41CDCD6500000000;
	fma.rn.f64 	%fd87, %fd86, %fd86, 0d3FF0000000000000;
	div.rn.f64 	%fd88, %fd82, %fd87;
	add.s32 	%r59, %r58, 640;
	cvt.rn.f64.s32 	%fd89, %r59;
	add.f64 	%fd90, %fd89, 0d3FE0000000000000;
	div.rn.f64 	%fd91, %fd90, 0d41CDCD6500000000;
	fma.rn.f64 	%fd92, %fd91, %fd91, 0d3FF0000000000000;
	div.rn.f64 	%fd93, %fd82, %fd92;
	add.s32 	%r60, %r58, 1280;
	cvt.rn.f64.s32 	%fd94, %r60;
	add.f64 	%fd95, %fd94, 0d3FE0000000000000;
	div.rn.f64 	%fd96, %fd95, 0d41CDCD6500000000;
	fma.rn.f64 	%fd97, %fd96, %fd96, 0d3FF0000000000000;
	div.rn.f64 	%fd98, %fd82, %fd97;
	add.s32 	%r61, %r58, 1920;
	cvt.rn.f64.s32 	%fd99, %r61;
	add.f64 	%fd100, %fd99, 0d3FE0000000000000;
	div.rn.f64 	%fd101, %fd100, 0d41CDCD6500000000;
	fma.rn.f64 	%fd102, %fd101, %fd101, 0d3FF0000000000000;
	div.rn.f64 	%fd103, %fd82, %fd102;
	add.s32 	%r62, %r58, 2560;
	cvt.rn.f64.s32 	%fd104, %r62;
	add.f64 	%fd105, %fd104, 0d3FE0000000000000;
	div.rn.f64 	%fd106, %fd105, 0d41CDCD6500000000;
	fma.rn.f64 	%fd107, %fd106, %fd106, 0d3FF0000000000000;
	div.rn.f64 	%fd108, %fd82, %fd107;
	add.s32 	%r63, %r58, 3200;
	cvt.rn.f64.s32 	%fd109, %r63;
	add.f64 	%fd110, %fd109, 0d3FE0000000000000;
	div.rn.f64 	%fd111, %fd110, 0d41CDCD6500000000;
	fma.rn.f64 	%fd112, %fd111, %fd111, 0d3FF0000000000000;
	div.rn.f64 	%fd113, %fd82, %fd112;
	add.s32 	%r64, %r58, 3840;
	cvt.rn.f64.s32 	%fd114, %r64;
	add.f64 	%fd115, %fd114, 0d3FE0000000000000;
	div.rn.f64 	%fd116, %fd115, 0d41CDCD6500000000;
	fma.rn.f64 	%fd117, %fd116, %fd116, 0d3FF0000000000000;
	div.rn.f64 	%fd118, %fd82, %fd117;
	add.f64 	%fd119, %fd377, %fd83;
	add.f64 	%fd120, %fd119, %fd88;
	add.f64 	%fd121, %fd120, %fd93;
	add.f64 	%fd122, %fd121, %fd98;
	add.f64 	%fd123, %fd122, %fd103;
	add.f64 	%fd124, %fd123, %fd108;
	add.f64 	%fd125, %fd124, %fd113;
	add.f64 	%fd377, %fd125, %fd118;
	sub.s32 	%r65, %r48, %r270;
	setp.lt.u32 	%p4, %r65, 5120;
	@%p4 bra 	$L__BB1_34;
	add.s32 	%r270, %r270, 5120;
	setp.le.u32 	%p5, %r270, %r25;
	@%p5 bra 	$L__BB1_24;
$L__BB1_26:
	setp.le.u32 	%p6, %r48, %r270;
	@%p6 bra 	$L__BB1_34;
	sub.s32 	%r29, %r48, %r270;
	setp.ge.s32 	%p7, %r22, %r29;
	@%p7 bra 	$L__BB1_34;
	not.b32 	%r66, %r22;
	add.s32 	%r67, %r48, %r66;
	sub.s32 	%r30, %r67, %r270;
	mul.hi.u32 	%r68, %r30, -858993459;
	shr.u32 	%r69, %r68, 9;
	add.s32 	%r31, %r69, 1;
	and.b32  	%r70, %r69, 3;
	setp.eq.s32 	%p8, %r70, 3;
	mov.u32 	%r274, %r22;
	@%p8 bra 	$L__BB1_31;
	add.s32 	%r272, %r23, %r270;
	and.b32  	%r71, %r31, 3;
	neg.s32 	%r271, %r71;
	mov.u32 	%r274, %r22;
$L__BB1_30:
	.pragma "nounroll";
	cvt.rn.f64.s32 	%fd127, %r272;
	add.f64 	%fd128, %fd127, 0d3FE0000000000000;
	div.rn.f64 	%fd129, %fd128, 0d41CDCD6500000000;
	fma.rn.f64 	%fd130, %fd129, %fd129, 0d3FF0000000000000;
	mov.f64 	%fd131, 0d4010000000000000;
	div.rn.f64 	%fd132, %fd131, %fd130;
	add.f64 	%fd377, %fd377, %fd132;
	add.s32 	%r274, %r274, 640;
	add.s32 	%r272, %r272, 640;
	add.s32 	%r271, %r271, 1;
	setp.ne.s32 	%p9, %r271, 0;
	@%p9 bra 	$L__BB1_30;
$L__BB1_31:
	setp.lt.u32 	%p10, %r30, 1920;
	@%p10 bra 	$L__BB1_34;
	add.s32 	%r276, %r274, 1280;
	add.s32 	%r72, %r47, %r274;
	add.s32 	%r275, %r72, %r270;
$L__BB1_33:
	cvt.rn.f64.s32 	%fd133, %r275;
	add.f64 	%fd134, %fd133, 0d3FE0000000000000;
	div.rn.f64 	%fd135, %fd134, 0d41CDCD6500000000;
	fma.rn.f64 	%fd136, %fd135, %fd135, 0d3FF0000000000000;
	mov.f64 	%fd137, 0d4010000000000000;
	div.rn.f64 	%fd138, %fd137, %fd136;
	add.f64 	%fd139, %fd377, %fd138;
	add.s32 	%r73, %r275, 640;
	cvt.rn.f64.s32 	%fd140, %r73;
	add.f64 	%fd141, %fd140, 0d3FE0000000000000;
	div.rn.f64 	%fd142, %fd141, 0d41CDCD6500000000;
	fma.rn.f64 	%fd143, %fd142, %fd142, 0d3FF0000000000000;
	div.rn.f64 	%fd144, %fd137, %fd143;
	add.f64 	%fd145, %fd139, %fd144;
	add.s32 	%r74, %r275, 1280;
	cvt.rn.f64.s32 	%fd146, %r74;
	add.f64 	%fd147, %fd146, 0d3FE0000000000000;
	div.rn.f64 	%fd148, %fd147, 0d41CDCD6500000000;
	fma.rn.f64 	%fd149, %fd148, %fd148, 0d3FF0000000000000;
	div.rn.f64 	%fd150, %fd137, %fd149;
	add.f64 	%fd151, %fd145, %fd150;
	add.s32 	%r75, %r275, 1920;
	cvt.rn.f64.s32 	%fd152, %r75;
	add.f64 	%fd153, %fd152, 0d3FE0000000000000;
	div.rn.f64 	%fd154, %fd153, 0d41CDCD6500000000;
	fma.rn.f64 	%fd155, %fd154, %fd154, 0d3FF0000000000000;
	div.rn.f64 	%fd156, %fd137, %fd155;
	add.f64 	%fd377, %fd151, %fd156;
	add.s32 	%r45, %r276, 2560;
	add.s32 	%r76, %r276, 1280;
	add.s32 	%r275, %r275, 2560;
	setp.lt.s32 	%p11, %r76, %r29;
	mov.u32 	%r276, %r45;
	@%p11 bra 	$L__BB1_33;
$L__BB1_34:
	// begin inline asm
	mov.u32 %r77, %laneid;
	// end inline asm
	mov.b64 	%rd3, %fd377;
	mov.b64 	{%r79, %r84}, %rd3;
	mov.b32 	%r85, 1;
	mov.b32 	%r126, 31;
	mov.b32 	%r127, -1;
	// begin inline asm
	shfl.sync.down.b32 %r78, %r79, %r85, %r126, %r127;
	// end inline asm
	// begin inline asm
	shfl.sync.down.b32 %r83, %r84, %r85, %r126, %r127;
	// end inline asm
	mov.b64 	%rd4, {%r78, %r83};
	mov.b64 	%fd157, %rd4;
	setp.gt.s32 	%p12, %r77, 30;
	add.f64 	%fd158, %fd377, %fd157;
	selp.f64 	%fd159, %fd377, %fd158, %p12;
	mov.b64 	%rd5, %fd159;
	mov.b64 	{%r89, %r94}, %rd5;
	mov.b32 	%r95, 2;
	// begin inline asm
	shfl.sync.down.b32 %r88, %r89, %r95, %r126, %r127;
	// end inline asm
	// begin inline asm
	shfl.sync.down.b32 %r93, %r94, %r95, %r126, %r127;
	// end inline asm
	mov.b64 	%rd6, {%r88, %r93};
	mov.b64 	%fd160, %rd6;
	setp.gt.s32 	%p13, %r77, 29;
	add.f64 	%fd161, %fd159, %fd160;
	selp.f64 	%fd162, %fd159, %fd161, %p13;
	mov.b64 	%rd7, %fd162;
	mov.b64 	{%r99, %r104}, %rd7;
	mov.b32 	%r105, 4;
	// begin inline asm
	shfl.sync.down.b32 %r98, %r99, %r105, %r126, %r127;
	// end inline asm
	// begin inline asm
	shfl.sync.down.b32 %r103, %r104, %r105, %r126, %r127;
	// end inline asm
	mov.b64 	%rd8, {%r98, %r103};
	mov.b64 	%fd163, %rd8;
	setp.gt.s32 	%p14, %r77, 27;
	add.f64 	%fd164, %fd162, %fd163;
	selp.f64 	%fd165, %fd162, %fd164, %p14;
	mov.b64 	%rd9, %fd165;
	mov.b64 	{%r109, %r114}, %rd9;
	mov.b32 	%r115, 8;
	// begin inline asm
	shfl.sync.down.b32 %r108, %r109, %r115, %r126, %r127;
	// end inline asm
	// begin inline asm
	shfl.sync.down.b32 %r113, %r114, %r115, %r126, %r127;
	// end inline asm
	mov.b64 	%rd10, {%r108, %r113};
	mov.b64 	%fd166, %rd10;
	setp.gt.s32 	%p15, %r77, 23;
	add.f64 	%fd167, %fd165, %fd166;
	selp.f64 	%fd168, %fd165, %fd167, %p15;
	mov.b64 	%rd11, %fd168;
	mov.b64 	{%r119, %r124}, %rd11;
	mov.b32 	%r125, 16;
	// begin inline asm
	shfl.sync.down.b32 %r118, %r119, %r125, %r126, %r127;
	// end inline asm
	// begin inline asm
	shfl.sync.down.b32 %r123, %r124, %r125, %r126, %r127;
	// end inline asm
	mov.b64 	%rd12, {%r118, %r123};
	mov.b64 	%fd169, %rd12;
	setp.gt.s32 	%p16, %r77, 15;
	add.f64 	%fd26, %fd168, %fd169;
	selp.f64 	%fd378, %fd168, %fd26, %p16;
	setp.ne.s32 	%p17, %r77, 0;
	@%p17 bra 	$L__BB1_36;
	shr.u32 	%r128, %r22, 2;
	and.b32  	%r129, %r128, 248;
	mov.u32 	%r130, _ZZN3cub18CUB_300001_SM_10006detail6reduce28DeviceReduceSingleTileKernelINS2_10policy_hubIdjN4cuda3std3__44plusIdEEE10Policy1000EN6thrust24THRUST_300001_SM_1000_NS17counting_iteratorIiNSD_11use_defaultESF_SF_EEPdjS9_dd13saxpy_functorEEvT0_T1_T2_T3_T4_T6_E12temp_storage;
	add.s32 	%r131, %r130, %r129;
	st.shared.f64 	[%r131+24], %fd26;
$L__BB1_36:
	bar.sync 	0;
	setp.ne.s32 	%p18, %r22, 0;
	@%p18 bra 	$L__BB1_38;
	ld.shared.f64 	%fd170, [_ZZN3cub18CUB_300001_SM_10006detail6reduce28DeviceReduceSingleTileKernelINS2_10policy_hubIdjN4cuda3std3__44plusIdEEE10Policy1000EN6thrust24THRUST_300001_SM_1000_NS17counting_iteratorIiNSD_11use_defaultESF_SF_EEPdjS9_dd13saxpy_functorEEvT0_T1_T2_T3_T4_T6_E12temp_storage+32];
	add.f64 	%fd171, %fd378, %fd170;
	ld.shared.f64 	%fd172, [_ZZN3cub18CUB_300001_SM_10006detail6reduce28DeviceReduceSingleTileKernelINS2_10policy_hubIdjN4cuda3std3__44plusIdEEE10Policy1000EN6thrust24THRUST_300001_SM_1000_NS17counting_iteratorIiNSD_11use_defaultESF_SF_EEPdjS9_dd13saxpy_functorEEvT0_T1_T2_T3_T4_T6_E12temp_storage+40];
	add.f64 	%fd173, %fd171, %fd172;
	ld.shared.f64 	%fd174, [_ZZN3cub18CUB_300001_SM_10006detail6reduce28DeviceReduceSingleTileKernelINS2_10policy_hubIdjN4cuda3std3__44plusIdEEE10Policy1000EN6thrust24THRUST_300001_SM_1000_NS17counting_iteratorIiNSD_11use_defaultESF_SF_EEPdjS9_dd13saxpy_functorEEvT0_T1_T2_T3_T4_T6_E12temp_storage+48];
	add.f64 	%fd175, %fd173, %fd174;
	ld.shared.f64 	%fd176, [_ZZN3cub18CUB_300001_SM_10006detail6reduce28DeviceReduceSingleTileKernelINS2_10policy_hubIdjN4cuda3std3__44plusIdEEE10Policy1000EN6thrust24THRUST_300001_SM_1000_NS17counting_iteratorIiNSD_11use_defaultESF_SF_EEPdjS9_dd13saxpy_functorEEvT0_T1_T2_T3_T4_T6_E12temp_storage+56];
	add.f64 	%fd177, %fd175, %fd176;
	ld.shared.f64 	%fd178, [_ZZN3cub18CUB_300001_SM_10006detail6reduce28DeviceReduceSingleTileKernelINS2_10policy_hubIdjN4cuda3std3__44plusIdEEE10Policy1000EN6thrust24THRUST_300001_SM_1000_NS17counting_iteratorIiNSD_11use_defaultESF_SF_EEPdjS9_dd13saxpy_functorEEvT0_T1_T2_T3_T4_T6_E12temp_storage+64];
	add.f64 	%fd179, %fd177, %fd178;
	ld.shared.f64 	%fd180, [_ZZN3cub18CUB_300001_SM_10006detail6reduce28DeviceReduceSingleTileKernelINS2_10policy_hubIdjN4cuda3std3__44plusIdEEE10Policy1000EN6thrust24THRUST_300001_SM_1000_NS17counting_iteratorIiNSD_11use_defaultESF_SF_EEPdjS9_dd13saxpy_functorEEvT0_T1_T2_T3_T4_T6_E12temp_storage+72];
	add.f64 	%fd181, %fd179, %fd180;
	ld.shared.f64 	%fd182, [_ZZN3cub18CUB_300001_SM_10006detail6reduce28DeviceReduceSingleTileKernelINS2_10policy_hubIdjN4cuda3std3__44plusIdEEE10Policy1000EN6thrust24THRUST_300001_SM_1000_NS17counting_iteratorIiNSD_11use_defaultESF_SF_EEPdjS9_dd13saxpy_functorEEvT0_T1_T2_T3_T4_T6_E12temp_storage+80];
	add.f64 	%fd183, %fd181, %fd182;
	ld.shared.f64 	%fd184, [_ZZN3cub18CUB_300001_SM_10006detail6reduce28DeviceReduceSingleTileKernelINS2_10policy_hubIdjN4cuda3std3__44plusIdEEE10Policy1000EN6thrust24THRUST_300001_SM_1000_NS17counting_iteratorIiNSD_11use_defaultESF_SF_EEPdjS9_dd13saxpy_functorEEvT0_T1_T2_T3_T4_T6_E12temp_storage+88];
	add.f64 	%fd185, %fd183, %fd184;
	ld.shared.f64 	%fd186, [_ZZN3cub18CUB_300001_SM_10006detail6reduce28DeviceReduceSingleTileKernelINS2_10policy_hubIdjN4cuda3std3__44plusIdEEE10Policy1000EN6thrust24THRUST_300001_SM_1000_NS17counting_iteratorIiNSD_11use_defaultESF_SF_EEPdjS9_dd13saxpy_functorEEvT0_T1_T2_T3_T4_T6_E12temp_storage+96];
	add.f64 	%fd187, %fd185, %fd186;
	ld.shared.f64 	%fd188, [_ZZN3cub18CUB_300001_SM_10006detail6reduce28DeviceReduceSingleTileKernelINS2_10policy_hubIdjN4cuda3std3__44plusIdEEE10Policy1000EN6thrust24THRUST_300001_SM_1000_NS17counting_iteratorIiNSD_11use_defaultESF_SF_EEPdjS9_dd13saxpy_functorEEvT0_T1_T2_T3_T4_T6_E12temp_storage+104];
	add.f64 	%fd189, %fd187, %fd188;
	ld.shared.f64 	%fd190, [_ZZN3cub18CUB_300001_SM_10006detail6reduce28DeviceReduceSingleTileKernelINS2_10policy_hubIdjN4cuda3std3__44plusIdEEE10Policy1000EN6thrust24THRUST_300001_SM_1000_NS17counting_iteratorIiNSD_11use_defaultESF_SF_EEPdjS9_dd13saxpy_functorEEvT0_T1_T2_T3_T4_T6_E12temp_storage+112];
	add.f64 	%fd191, %fd189, %fd190;
	ld.shared.f64 	%fd192, [_ZZN3cub18CUB_300001_SM_10006detail6reduce28DeviceReduceSingleTileKernelINS2_10policy_hubIdjN4cuda3std3__44plusIdEEE10Policy1000EN6thrust24THRUST_300001_SM_1000_NS17counting_iteratorIiNSD_11use_defaultESF_SF_EEPdjS9_dd13saxpy_functorEEvT0_T1_T2_T3_T4_T6_E12temp_storage+120];
	add.f64 	%fd193, %fd191, %fd192;
	ld.shared.f64 	%fd194, [_ZZN3cub18CUB_300001_SM_10006detail6reduce28DeviceReduceSingleTileKernelINS2_10policy_hubIdjN4cuda3std3__44plusIdEEE10Policy1000EN6thrust24THRUST_300001_SM_1000_NS17counting_iteratorIiNSD_11use_defaultESF_SF_EEPdjS9_dd13saxpy_functorEEvT0_T1_T2_T3_T4_T6_E12temp_storage+128];
	add.f64 	%fd195, %fd193, %fd194;
	ld.shared.f64 	%fd196, [_ZZN3cub18CUB_300001_SM_10006detail6reduce28DeviceReduceSingleTileKernelINS2_10policy_hubIdjN4cuda3std3__44plusIdEEE10Policy1000EN6thrust24THRUST_300001_SM_1000_NS17counting_iteratorIiNSD_11use_defaultESF_SF_EEPdjS9_dd13saxpy_functorEEvT0_T1_T2_T3_T4_T6_E12temp_storage+136];
	add.f64 	%fd197, %fd195, %fd196;
	ld.shared.f64 	%fd198, [_ZZN3cub18CUB_300001_SM_10006detail6reduce28DeviceReduceSingleTileKernelINS2_10policy_hubIdjN4cuda3std3__44plusIdEEE10Policy1000EN6thrust24THRUST_300001_SM_1000_NS17counting_iteratorIiNSD_11use_defaultESF_SF_EEPdjS9_dd13saxpy_functorEEvT0_T1_T2_T3_T4_T6_E12temp_storage+144];
	add.f64 	%fd199, %fd197, %fd198;
	ld.shared.f64 	%fd200, [_ZZN3cub18CUB_300001_SM_10006detail6reduce28DeviceReduceSingleTileKernelINS2_10policy_hubIdjN4cuda3std3__44plusIdEEE10Policy1000EN6thrust24THRUST_300001_SM_1000_NS17counting_iteratorIiNSD_11use_defaultESF_SF_EEPdjS9_dd13saxpy_functorEEvT0_T1_T2_T3_T4_T6_E12temp_storage+152];
	add.f64 	%fd201, %fd199, %fd200;
	ld.shared.f64 	%fd202, [_ZZN3cub18CUB_300001_SM_10006detail6reduce28DeviceReduceSingleTileKernelINS2_10policy_hubIdjN4cuda3std3__44plusIdEEE10Policy1000EN6thrust24THRUST_300001_SM_1000_NS17counting_iteratorIiNSD_11use_defaultESF_SF_EEPdjS9_dd13saxpy_functorEEvT0_T1_T2_T3_T4_T6_E12temp_storage+160];
	add.f64 	%fd203, %fd201, %fd202;
	ld.shared.f64 	%fd204, [_ZZN3cub18CUB_300001_SM_10006detail6reduce28DeviceReduceSingleTileKernelINS2_10policy_hubIdjN4cuda3std3__44plusIdEEE10Policy1000EN6thrust24THRUST_300001_SM_1000_NS17counting_iteratorIiNSD_11use_defaultESF_SF_EEPdjS9_dd13saxpy_functorEEvT0_T1_T2_T3_T4_T6_E12temp_storage+168];
	add.f64 	%fd205, %fd203, %fd204;
	ld.shared.f64 	%fd206, [_ZZN3cub18CUB_300001_SM_10006detail6reduce28DeviceReduceSingleTileKernelINS2_10policy_hubIdjN4cuda3std3__44plusIdEEE10Policy1000EN6thrust24THRUST_300001_SM_1000_NS17counting_iteratorIiNSD_11use_defaultESF_SF_EEPdjS9_dd13saxpy_functorEEvT0_T1_T2_T3_T4_T6_E12temp_storage+176];
	add.f64 	%fd378, %fd205, %fd206;
$L__BB1_38:
	mov.u32 	%r260, %tid.x;
	setp.ne.s32 	%p60, %r260, 0;
	@%p60 bra 	$L__BB1_40;
	add.f64 	%fd364, %fd30, %fd378;
	st.global.f64 	[%rd1], %fd364;
$L__BB1_40:
	ret;

}
	// .globl	_ZN3cub18CUB_300001_SM_10006detail6reduce18DeviceReduceKernelINS2_10policy_hubIdjN4cuda3std3__44plusIdEEE10Policy1000EN6thrust24THRUST_300001_SM_1000_NS17counting_iteratorIiNSD_11use_defaultESF_SF_EEjS9_d13saxpy_functorEEvT0_PT3_T1_NS0_13GridEvenShareISL_EET2_T4_
.visible .entry _ZN3cub18CUB_300001_SM_10006detail6reduce18DeviceReduceKernelINS2_10policy_hubIdjN4cuda3std3__44plusIdEEE10Policy1000EN6thrust24THRUST_300001_SM_1000_NS17counting_iteratorIiNSD_11use_defaultESF_SF_EEjS9_d13saxpy_functorEEvT0_PT3_T1_NS0_13GridEvenShareISL_EET2_T4_(
	.param .align 4 .b8 _ZN3cub18CUB_300001_SM_10006detail6reduce18DeviceReduceKernelINS2_10policy_hubIdjN4cuda3std3__44plusIdEEE10Policy1000EN6thrust24THRUST_300001_SM_1000_NS17counting_iteratorIiNSD_11use_defaultESF_SF_EEjS9_d13saxpy_functorEEvT0_PT3_T1_NS0_13GridEvenShareISL_EET2_T4__param_0[4],
	.param .u64 .ptr .align 1 _ZN3cub18CUB_300001_SM_10006detail6reduce18DeviceReduceKernelINS2_10policy_hubIdjN4cuda3std3__44plusIdEEE10Policy1000EN6thrust24THRUST_300001_SM_1000_NS17counting_iteratorIiNSD_11use_defaultESF_SF_EEjS9_d13saxpy_functorEEvT0_PT3_T1_NS0_13GridEvenShareISL_EET2_T4__param_1,
	.param .u32 _ZN3cub18CUB_300001_SM_10006detail6reduce18DeviceReduceKernelINS2_10policy_hubIdjN4cuda3std3__44plusIdEEE10Policy1000EN6thrust24THRUST_300001_SM_1000_NS17counting_iteratorIiNSD_11use_defaultESF_SF_EEjS9_d13saxpy_functorEEvT0_PT3_T1_NS0_13GridEvenShareISL_EET2_T4__param_2,
	.param .align 4 .b8 _ZN3cub18CUB_300001_SM_10006detail6reduce18DeviceReduceKernelINS2_10policy_hubIdjN4cuda3std3__44plusIdEEE10Policy1000EN6thrust24THRUST_300001_SM_1000_NS17counting_iteratorIiNSD_11use_defaultESF_SF_EEjS9_d13saxpy_functorEEvT0_PT3_T1_NS0_13GridEvenShareISL_EET2_T4__param_3[40],
	.param .align 1 .b8 _ZN3cub18CUB_300001_SM_10006detail6reduce18DeviceReduceKernelINS2_10policy_hubIdjN4cuda3std3__44plusIdEEE10Policy1000EN6thrust24THRUST_300001_SM_1000_NS17counting_iteratorIiNSD_11use_defaultESF_SF_EEjS9_d13saxpy_functorEEvT0_PT3_T1_NS0_13GridEvenShareISL_EET2_T4__param_4[1],
	.param .align 1 .b8 _ZN3cub18CUB_300001_SM_10006detail6reduce18DeviceReduceKernelINS2_10policy_hubIdjN4cuda3std3__44plusIdEEE10Policy1000EN6thrust24THRUST_300001_SM_1000_NS17counting_iteratorIiNSD_11use_defaultESF_SF_EEjS9_d13saxpy_functorEEvT0_PT3_T1_NS0_13GridEvenShareISL_EET2_T4__param_5[1]
)
.maxntid 640
{
	.reg .pred 	%p<60>;
	.reg .b16 	%rs<4>;
	.reg .b32 	%r<304>;
	.reg .b64 	%rd<35>;
	.reg .b64 	%fd<375>;
	// demoted variable
	.shared .align 8 .b8 _ZZN3cub18CUB_300001_SM_10006detail6reduce18DeviceReduceKernelINS2_10policy_hubIdjN4cuda3std3__44plusIdEEE10Policy1000EN6thrust24THRUST_300001_SM_1000_NS17counting_iteratorIiNSD_11use_defaultESF_SF_EEjS9_d13saxpy_functorEEvT0_PT3_T1_NS0_13GridEvenShareISL_EET2_T4_E12temp_storage[192];
	ld.param.u32 	%r3, [_ZN3cub18CUB_300001_SM_10006detail6reduce18DeviceReduceKernelINS2_10policy_hubIdjN4cuda3std3__44plusIdEEE10Policy1000EN6thrust24THRUST_300001_SM_1000_NS17counting_iteratorIiNSD_11use_defaultESF_SF_EEjS9_d13saxpy_functorEEvT0_PT3_T1_NS0_13GridEvenShareISL_EET2_T4__param_0];
	ld.param.u32 	%r1, [_ZN3cub18CUB_300001_SM_10006detail6reduce18DeviceReduceKernelINS2_10policy_hubIdjN4cuda3std3__44plusIdEEE10Policy1000EN6thrust24THRUST_300001_SM_1000_NS17counting_iteratorIiNSD_11use_defaultESF_SF_EEjS9_d13saxpy_functorEEvT0_PT3_T1_NS0_13GridEvenShareISL_EET2_T4__param_3+20];
	ld.param.u32 	%r2, [_ZN3cub18CUB_300001_SM_10006detail6reduce18DeviceReduceKernelINS2_10policy_hubIdjN4cuda3std3__44plusIdEEE10Policy1000EN6thrust24THRUST_300001_SM_1000_NS17counting_iteratorIiNSD_11use_defaultESF_SF_EEjS9_d13saxpy_functorEEvT0_PT3_T1_NS0_13GridEvenShareISL_EET2_T4__param_3+24];
	ld.param.u64 	%rd1, [_ZN3cub18CUB_300001_SM_10006detail6reduce18DeviceReduceKernelINS2_10policy_hubIdjN4cuda3std3__44plusIdEEE10Policy1000EN6thrust24THRUST_300001_SM_1000_NS17counting_iteratorIiNSD_11use_defaultESF_SF_EEjS9_d13saxpy_functorEEvT0_PT3_T1_NS0_13GridEvenShareISL_EET2_T4__param_1];
	mov.u32 	%r4, %ctaid.x;
	mul.lo.s32 	%r5, %r2, 5120;
	mul.lo.s32 	%r6, %r4, 5120;
	sub.s32 	%r7, %r1, %r6;
	setp.gt.u32 	%p1, %r7, 5119;
	@%p1 bra 	$L__BB2_19;
	mov.u32 	%r8, %tid.x;
	setp.ge.u32 	%p18, %r8, %r7;
	mov.f64 	%fd367, 0d0000000000000000;
	mov.u32 	%r290, %r8;
	@%p18 bra 	$L__BB2_3;
	add.s32 	%r153, %r6, %r8;
	add.s32 	%r154, %r153, %r3;
	cvt.rn.f64.s32 	%fd206, %r154;
	add.f64 	%fd207, %fd206, 0d3FE0000000000000;
	div.rn.f64 	%fd208, %fd207, 0d41CDCD6500000000;
	fma.rn.f64 	%fd209, %fd208, %fd208, 0d3FF0000000000000;
	mov.f64 	%fd210, 0d4010000000000000;
	div.rn.f64 	%fd367, %fd210, %fd209;
	add.s32 	%r290, %r8, 640;
$L__BB2_3:
	setp.ge.u32 	%p19, %r290, %r7;
	@%p19 bra 	$L__BB2_10;
	not.b32 	%r155, %r290;
	add.s32 	%r156, %r1, %r155;
	sub.s32 	%r11, %r156, %r6;
	mul.hi.u32 	%r157, %r11, -858993459;
	shr.u32 	%r158, %r157, 9;
	add.s32 	%r12, %r158, 1;
	and.b32  	%r159, %r158, 3;
	setp.eq.s32 	%p20, %r159, 3;
	@%p20 bra 	$L__BB2_7;
	add.s32 	%r160, %r3, %r290;
	add.s32 	%r288, %r160, %r6;
	and.b32  	%r161, %r12, 3;
	neg.s32 	%r287, %r161;
$L__BB2_6:
	.pragma "nounroll";
	cvt.rn.f64.s32 	%fd212, %r288;
	add.f64 	%fd213, %fd212, 0d3FE0000000000000;
	div.rn.f64 	%fd214, %fd213, 0d41CDCD6500000000;
	fma.rn.f64 	%fd215, %fd214, %fd214, 0d3FF0000000000000;
	mov.f64 	%fd216, 0d4010000000000000;
	div.rn.f64 	%fd217, %fd216, %fd215;
	add.f64 	%fd367, %fd367, %fd217;
	add.s32 	%r290, %r290, 640;
	add.s32 	%r288, %r288, 640;
	add.s32 	%r287, %r287, 1;
	setp.ne.s32 	%p21, %r287, 0;
	@%p21 bra 	$L__BB2_6;
$L__BB2_7:
	setp.lt.u32 	%p22, %r11, 1920;
	@%p22 bra 	$L__BB2_10;
	add.s32 	%r292, %r290, 1280;
	add.s32 	%r162, %r3, %r290;
	add.s32 	%r291, %r162, %r6;
$L__BB2_9:
	cvt.rn.f64.s32 	%fd218, %r291;
	add.f64 	%fd219, %fd218, 0d3FE0000000000000;
	div.rn.f64 	%fd220, %fd219, 0d41CDCD6500000000;
	fma.rn.f64 	%fd221, %fd220, %fd220, 0d3FF0000000000000;
	mov.f64 	%fd222, 0d4010000000000000;
	div.rn.f64 	%fd223, %fd222, %fd221;
	add.f64 	%fd224, %fd367, %fd223;
	add.s32 	%r163, %r291, 640;
	cvt.rn.f64.s32 	%fd225, %r163;
	add.f64 	%fd226, %fd225, 0d3FE0000000000000;
	div.rn.f64 	%fd227, %fd226, 0d41CDCD6500000000;
	fma.rn.f64 	%fd228, %fd227, %fd227, 0d3FF0000000000000;
	div.rn.f64 	%fd229, %fd222, %fd228;
	add.f64 	%fd230, %fd224, %fd229;
	add.s32 	%r164, %r291, 1280;
	cvt.rn.f64.s32 	%fd231, %r164;
	add.f64 	%fd232, %fd231, 0d3FE0000000000000;
	div.rn.f64 	%fd233, %fd232, 0d41CDCD6500000000;
	fma.rn.f64 	%fd234, %fd233, %fd233, 0d3FF0000000000000;
	div.rn.f64 	%fd235, %fd222, %fd234;
	add.f64 	%fd236, %fd230, %fd235;
	add.s32 	%r165, %r291, 1920;
	cvt.rn.f64.s32 	%fd237, %r165;
	add.f64 	%fd238, %fd237, 0d3FE0000000000000;
	div.rn.f64 	%fd239, %fd238, 0d41CDCD6500000000;
	fma.rn.f64 	%fd240, %fd239, %fd239, 0d3FF0000000000000;
	div.rn.f64 	%fd241, %fd222, %fd240;
	add.f64 	%fd367, %fd236, %fd241;
	add.s32 	%r26, %r292, 2560;
	add.s32 	%r166, %r292, 1280;
	add.s32 	%r291, %r291, 2560;
	setp.lt.s32 	%p23, %r166, %r7;
	mov.u32 	%r292, %r26;
	@%p23 bra 	$L__BB2_9;
$L__BB2_10:
	setp.lt.u32 	%p24, %r7, 640;
	@%p24 bra 	$L__BB2_15;
	// begin inline asm
	mov.u32 %r230, %laneid;
	// end inline asm
	mov.b64 	%rd22, %fd367;
	mov.b64 	{%r232, %r237}, %rd22;
	mov.b32 	%r238, 1;
	mov.b32 	%r279, 31;
	mov.b32 	%r280, -1;
	// begin inline asm
	shfl.sync.down.b32 %r231, %r232, %r238, %r279, %r280;
	// end inline asm
	// begin inline asm
	shfl.sync.down.b32 %r236, %r237, %r238, %r279, %r280;
	// end inline asm
	mov.b64 	%rd23, {%r231, %r236};
	mov.b64 	%fd312, %rd23;
	setp.gt.s32 	%p52, %r230, 30;
	add.f64 	%fd313, %fd367, %fd312;
	selp.f64 	%fd314, %fd367, %fd313, %p52;
	mov.b64 	%rd24, %fd314;
	mov.b64 	{%r242, %r247}, %rd24;
	mov.b32 	%r248, 2;
	// begin inline asm
	shfl.sync.down.b32 %r241, %r242, %r248, %r279, %r280;
	// end inline asm
	// begin inline asm
	shfl.sync.down.b32 %r246, %r247, %r248, %r279, %r280;
	// end inline asm
	mov.b64 	%rd25, {%r241, %r246};
	mov.b64 	%fd315, %rd25;
	setp.gt.s32 	%p53, %r230, 29;
	add.f64 	%fd316, %fd314, %fd315;
	selp.f64 	%fd317, %fd314, %fd316, %p53;
	mov.b64 	%rd26, %fd317;
	mov.b64 	{%r252, %r257}, %rd26;
	mov.b32 	%r258, 4;
	// begin inline asm
	shfl.sync.down.b32 %r251, %r252, %r258, %r279, %r280;
	// end inline asm
	// begin inline asm
	shfl.sync.down.b32 %r256, %r257, %r258, %r279, %r280;
	// end inline asm
	mov.b64 	%rd27, {%r251, %r256};
	mov.b64 	%fd318, %rd27;
	setp.gt.s32 	%p54, %r230, 27;
	add.f64 	%fd319, %fd317, %fd318;
	selp.f64 	%fd320, %fd317, %fd319, %p54;
	mov.b64 	%rd28, %fd320;
	mov.b64 	{%r262, %r267}, %rd28;
	mov.b32 	%r268, 8;
	// begin inline asm
	shfl.sync.down.b32 %r261, %r262, %r268, %r279, %r280;
	// end inline asm
	// begin inline asm
	shfl.sync.down.b32 %r266, %r267, %r268, %r279, %r280;
	// end inline asm
	mov.b64 	%rd29, {%r261, %r266};
	mov.b64 	%fd321, %rd29;
	setp.gt.s32 	%p55, %r230, 23;
	add.f64 	%fd322, %fd320, %fd321;
	selp.f64 	%fd323, %fd320, %fd322, %p55;
	mov.b64 	%rd30, %fd323;
	mov.b64 	{%r272, %r277}, %rd30;
	mov.b32 	%r278, 16;
	// begin inline asm
	shfl.sync.down.b32 %r271, %r272, %r278, %r279, %r280;
	// end inline asm
	// begin inline asm
	shfl.sync.down.b32 %r276, %r277, %r278, %r279, %r280;
	// end inline asm
	mov.b64 	%rd31, {%r271, %r276};
	mov.b64 	%fd324, %rd31;
	setp.gt.s32 	%p56, %r230, 15;
	add.f64 	%fd10, %fd323, %fd324;
	selp.f64 	%fd374, %fd323, %fd10, %p56;
	setp.ne.s32 	%p57, %r230, 0;
	@%p57 bra 	$L__BB2_13;
	shr.u32 	%r281, %r8, 2;
	and.b32  	%r282, %r281, 248;
	mov.u32 	%r283, _ZZN3cub18CUB_300001_SM_10006detail6reduce18DeviceReduceKernelINS2_10policy_hubIdjN4cuda3std3__44plusIdEEE10Policy1000EN6thrust24THRUST_300001_SM_1000_NS17counting_iteratorIiNSD_11use_defaultESF_SF_EEjS9_d13saxpy_functorEEvT0_PT3_T1_NS0_13GridEvenShareISL_EET2_T4_E12temp_storage;
	add.s32 	%r284, %r283, %r282;
	st.shared.f64 	[%r284+24], %fd10;
$L__BB2_13:
	bar.sync 	0;
	setp.ne.s32 	%p58, %r8, 0;
	@%p58 bra 	$L__BB2_35;
	ld.shared.f64 	%fd325, [_ZZN3cub18CUB_300001_SM_10006detail6reduce18DeviceReduceKernelINS2_10policy_hubIdjN4cuda3std3__44plusIdEEE10Policy1000EN6thrust24THRUST_300001_SM_1000_NS17counting_iteratorIiNSD_11use_defaultESF_SF_EEjS9_d13saxpy_functorEEvT0_PT3_T1_NS0_13GridEvenShareISL_EET2_T4_E12temp_storage+32];
	add.f64 	%fd326, %fd374, %fd325;
	ld.shared.f64 	%fd327, [_ZZN3cub18CUB_300001_SM_10006detail6reduce18DeviceReduceKernelINS2_10policy_hubIdjN4cuda3std3__44plusIdEEE10Policy1000EN6thrust24THRUST_300001_SM_1000_NS17counting_iteratorIiNSD_11use_defaultESF_SF_EEjS9_d13saxpy_functorEEvT0_PT3_T1_NS0_13GridEvenShareISL_EET2_T4_E12temp_storage+40];
	add.f64 	%fd328, %fd326, %fd327;
	ld.shared.f64 	%fd329, [_ZZN3cub18CUB_300001_SM_10006detail6reduce18DeviceReduceKernelINS2_10policy_hubIdjN4cuda3std3__44plusIdEEE10Policy1000EN6thrust24THRUST_300001_SM_1000_NS17counting_iteratorIiNSD_11use_defaultESF_SF_EEjS9_d13saxpy_functorEEvT0_PT3_T1_NS0_13GridEvenShareISL_EET2_T4_E12temp_storage+48];
	add.f64 	%fd330, %fd328, %fd329;
	ld.shared.f64 	%fd331, [_ZZN3cub18CUB_300001_SM_10006detail6reduce18DeviceReduceKernelINS2_10policy_hubIdjN4cuda3std3__44plusIdEEE10Policy1000EN6thrust24THRUST_300001_SM_1000_NS17counting_iteratorIiNSD_11use_defaultESF_SF_EEjS9_d13saxpy_functorEEvT0_PT3_T1_NS0_13GridEvenShareISL_EET2_T4_E12temp_storage+56];
	add.f64 	%fd332, %fd330, %fd331;
	ld.shared.f64 	%fd333, [_ZZN3cub18CUB_300001_SM_10006detail6reduce18DeviceReduceKernelINS2_10policy_hubIdjN4cuda3std3__44plusIdEEE10Policy1000EN6thrust24THRUST_300001_SM_1000_NS17counting_iteratorIiNSD_11use_defaultESF_SF_EEjS9_d13saxpy_functorEEvT0_PT3_T1_NS0_13GridEvenShareISL_EET2_T4_E12temp_storage+64];
	add.f64 	%fd334, %fd332, %fd333;
	ld.shared.f64 	%fd335, [_ZZN3cub18CUB_300001_SM_10006detail6reduce18DeviceReduceKernelINS2_10policy_hubIdjN4cuda3std3__44plusIdEEE10Policy1000EN6thrust24THRUST_300001_SM_1000_NS17counting_iteratorIiNSD_11use_defaultESF_SF_EEjS9_d13saxpy_functorEEvT0_PT3_T1_NS0_13GridEvenShareISL_EET2_T4_E12temp_storage+72];
	add.f64 	%fd336, %fd334, %fd335;
	ld.shared.f64 	%fd337, [_ZZN3cub18CUB_300001_SM_10006detail6reduce18DeviceReduceKernelINS2_10policy_hubIdjN4cuda3std3__44plusIdEEE10Policy1000EN6thrust24THRUST_300001_SM_1000_NS17counting_iteratorIiNSD_11use_defaultESF_SF_EEjS9_d13saxpy_functorEEvT0_PT3_T1_NS0_13GridEvenShareISL_EET2_T4_E12temp_storage+80];
	add.f64 	%fd338, %fd336, %fd337;
	ld.shared.f64 	%fd339, [_ZZN3cub18CUB_300001_SM_10006detail6reduce18DeviceReduceKernelINS2_10policy_hubIdjN4cuda3std3__44plusIdEEE10Policy1000EN6thrust24THRUST_300001_SM_1000_NS17counting_iteratorIiNSD_11use_defaultESF_SF_EEjS9_d13saxpy_functorEEvT0_PT3_T1_NS0_13GridEvenShareISL_EET2_T4_E12temp_storage+88];
	add.f64 	%fd340, %fd338, %fd339;
	ld.shared.f64 	%fd341, [_ZZN3cub18CUB_300001_SM_10006detail6reduce18DeviceReduceKernelINS2_10policy_hubIdjN4cuda3std3__44plusIdEEE10Policy1000EN6thrust24THRUST_300001_SM_1000_NS17counting_iteratorIiNSD_11use_defaultESF_SF_EEjS9_d13saxpy_functorEEvT0_PT3_T1_NS0_13GridEvenShareISL_EET2_T4_E12temp_storage+96];
	add.f64 	%fd342, %fd340, %fd341;
	ld.shared.f64 	%fd343, [_ZZN3cub18CUB_300001_SM_10006detail6reduce18DeviceReduceKernelINS2_10policy_hubIdjN4cuda3std3__44plusIdEEE10Policy1000EN6thrust24THRUST_300001_SM_1000_NS17counting_iteratorIiNSD_11use_defaultESF_SF_EEjS9_d13saxpy_functorEEvT0_PT3_T1_NS0_13GridEvenShareISL_EET2_T4_E12temp_storage+104];
	add.f64 	%fd344, %fd342, %fd343;
	ld.shared.f64 	%fd345, [_ZZN3cub18CUB_300001_SM_10006detail6reduce18DeviceReduceKernelINS2_10policy_hubIdjN4cuda3std3__44plusIdEEE10Policy1000EN6thrust24THRUST_300001_SM_1000_NS17counting_iteratorIiNSD_11use_defaultESF_SF_EEjS9_d13saxpy_functorEEvT0_PT3_T1_NS0_13GridEvenShareISL_EET2_T4_E12temp_storage+112];
	add.f64 	%fd346, %fd344, %fd345;
	ld.shared.f64 	%fd347, [_ZZN3cub18CUB_300001_SM_10006detail6reduce18DeviceReduceKernelINS2_10policy_hubIdjN4cuda3std3__44plusIdEEE10Policy1000EN6thrust24THRUST_300001_SM_1000_NS17counting_iteratorIiNSD_11use_defaultESF_SF_EEjS9_d13saxpy_functorEEvT0_PT3_T1_NS0_13GridEvenShareISL_EET2_T4_E12temp_storage+120];
	add.f64 	%fd348, %fd346, %fd347;
	ld.shared.f64 	%fd349, [_ZZN3cub18CUB_300001_SM_10006detail6reduce18DeviceReduceKernelINS2_10policy_hubIdjN4cuda3std3__44plusIdEEE10Policy1000EN6thrust24THRUST_300001_SM_1000_NS17counting_iteratorIiNSD_11use_defaultESF_SF_EEjS9_d13saxpy_functorEEvT0_PT3_T1_NS0_13GridEvenShareISL_EET2_T4_E12temp_storage+128];
	add.f64 	%fd350, %fd348, %fd349;
	ld.shared.f64 	%fd351, [_ZZN3cub18CUB_300001_SM_10006detail6reduce18DeviceReduceKernelINS2_10policy_hubIdjN4cuda3std3__44plusIdEEE10Policy1000EN6thrust24THRUST_300001_SM_1000_NS17counting_iteratorIiNSD_11use_defaultESF_SF_EEjS9_d13saxpy_functorEEvT0_PT3_T1_NS0_13GridEvenShareISL_EET2_T4_E12temp_storage+136];
	add.f64 	%fd352, %fd350, %fd351;
	ld.shared.f64 	%fd353, [_ZZN3cub18CUB_300001_SM_10006detail6reduce18DeviceReduceKernelINS2_10policy_hubIdjN4cuda3std3__44plusIdEEE10Policy1000EN6thrust24THRUST_300001_SM_1000_NS17counting_iteratorIiNSD_11use_defaultESF_SF_EEjS9_d13saxpy_functorEEvT0_PT3_T1_NS0_13GridEvenShareISL_EET2_T4_E12temp_storage+144];
	add.f64 	%fd354, %fd352, %fd353;
	ld.shared.f64 	%fd355, [_ZZN3cub18CUB_300001_SM_10006detail6reduce18DeviceReduceKernelINS2_10policy_hubIdjN4cuda3std3__44plusIdEEE10Policy1000EN6thrust24THRUST_300001_SM_1000_NS17counting_iteratorIiNSD_11use_defaultESF_SF_EEjS9_d13saxpy_functorEEvT0_PT3_T1_NS0_13GridEvenShareISL_EET2_T4_E12temp_storage+152];
	add.f64 	%fd356, %fd354, %fd355;
	ld.shared.f64 	%fd357, [_ZZN3cub18CUB_300001_SM_10006detail6reduce18DeviceReduceKernelINS2_10policy_hubIdjN4cuda3std3__44plusIdEEE10Policy1000EN6thrust24THRUST_300001_SM_1000_NS17counting_iteratorIiNSD_11use_defaultESF_SF_EEjS9_d13saxpy_functorEEvT0_PT3_T1_NS0_13GridEvenShareISL_EET2_T4_E12temp_storage+160];
	add.f64 	%fd358, %fd356, %fd357;
	ld.shared.f64 	%fd359, [_ZZN3cub18CUB_300001_SM_10006detail6reduce18DeviceReduceKernelINS2_10policy_hubIdjN4cuda3std3__44plusIdEEE10Policy1000EN6thrust24THRUST_300001_SM_1000_NS17counting_iteratorIiNSD_11use_defaultESF_SF_EEjS9_d13saxpy_functorEEvT0_PT3_T1_NS0_13GridEvenShareISL_EET2_T4_E12temp_storage+168];
	add.f64 	%fd360, %fd358, %fd359;
	ld.shared.f64 	%fd361, [_ZZN3cub18CUB_300001_SM_10006detail6reduce18DeviceReduceKernelINS2_10policy_hubIdjN4cuda3std3__44plusIdEEE10Policy1000EN6thrust24THRUST_300001_SM_1000_NS17counting_iteratorIiNSD_11use_defaultESF_SF_EEjS9_d13saxpy_functorEEvT0_PT3_T1_NS0_13GridEvenShareISL_EET2_T4_E12temp_storage+176];
	add.f64 	%fd374, %fd360, %fd361;
	bra.uni 	$L__BB2_35;
$L__BB2_15:
	// begin inline asm
	mov.u32 %r167, %laneid;
	// end inline asm
	and.b32  	%r218, %r8, 992;
	add.s32 	%r219, %r218, 32;
	setp.gt.u32 	%p25, %r219, %r7;
	not.b32 	%r220, %r218;
	add.s32 	%r221, %r7, %r220;
	selp.b32 	%r216, %r221, 31, %p25;
	mov.b64 	%rd12, %fd367;
	mov.b64 	{%r169, %r174}, %rd12;
	mov.b32 	%r175, 1;
	mov.b32 	%r217, -1;
	// begin inline asm
	shfl.sync.down.b32 %r168, %r169, %r175, %r216, %r217;
	// end inline asm
	// begin inline asm
	shfl.sync.down.b32 %r173, %r174, %r175, %r216, %r217;
	// end inline asm
	mov.b64 	%rd13, {%r168, %r173};
	mov.b64 	%fd242, %rd13;
	setp.lt.s32 	%p26, %r167, %r216;
	add.f64 	%fd243, %fd367, %fd242;
	selp.f64 	%fd244, %fd243, %fd367, %p26;
	mov.b64 	%rd14, %fd244;
	mov.b64 	{%r179, %r184}, %rd14;
	mov.b32 	%r185, 2;
	// begin inline asm
	shfl.sync.down.b32 %r178, %r179, %r185, %r216, %r217;
	// end inline asm
	// begin inline asm
	shfl.sync.down.b32 %r183, %r184, %r185, %r216, %r217;
	// end inline asm
	mov.b64 	%rd15, {%r178, %r183};
	mov.b64 	%fd245, %rd15;
	add.s32 	%r222, %r167, 2;
	setp.gt.s32 	%p27, %r222, %r216;
	add.f64 	%fd246, %fd244, %fd245;
	selp.f64 	%fd247, %fd244, %fd246, %p27;
	mov.b64 	%rd16, %fd247;
	mov.b64 	{%r189, %r194}, %rd16;
	mov.b32 	%r195, 4;
	// begin inline asm
	shfl.sync.down.b32 %r188, %r189, %r195, %r216, %r217;
	// end inline asm
	// begin inline asm
	shfl.sync.down.b32 %r193, %r194, %r195, %r216, %r217;
	// end inline asm
	mov.b64 	%rd17, {%r188, %r193};
	mov.b64 	%fd248, %rd17;
	add.s32 	%r223, %r167, 4;
	setp.gt.s32 	%p28, %r223, %r216;
	add.f64 	%fd249, %fd247, %fd248;
	selp.f64 	%fd250, %fd247, %fd249, %p28;
	mov.b64 	%rd18, %fd250;
	mov.b64 	{%r199, %r204}, %rd18;
	mov.b32 	%r205, 8;
	// begin inline asm
	shfl.sync.down.b32 %r198, %r199, %r205, %r216, %r217;
	// end inline asm
	// begin inline asm
	shfl.sync.down.b32 %r203, %r204, %r205, %r216, %r217;
	// end inline asm
	mov.b64 	%rd19, {%r198, %r203};
	mov.b64 	%fd251, %rd19;
	add.s32 	%r224, %r167, 8;
	setp.gt.s32 	%p29, %r224, %r216;
	add.f64 	%fd252, %fd250, %fd251;
	selp.f64 	%fd253, %fd250, %fd252, %p29;
	mov.b64 	%rd20, %fd253;
	mov.b64 	{%r209, %r214}, %rd20;
	mov.b32 	%r215, 16;
	// begin inline asm
	shfl.sync.down.b32 %r208, %r209, %r215, %r216, %r217;
	// end inline asm
	// begin inline asm
	shfl.sync.down.b32 %r213, %r214, %r215, %r216, %r217;
	// end inline asm
	mov.b64 	%rd21, {%r208, %r213};
	mov.b64 	%fd254, %rd21;
	add.s32 	%r225, %r167, 16;
	setp.gt.s32 	%p30, %r225, %r216;
	add.f64 	%fd255, %fd253, %fd254;
	selp.f64 	%fd374, %fd253, %fd255, %p30;
	setp.ne.s32 	%p31, %r167, 0;
	@%p31 bra 	$L__BB2_17;
	shr.u32 	%r226, %r8, 2;
	and.b32  	%r227, %r226, 248;
	mov.u32 	%r228, _ZZN3cub18CUB_300001_SM_10006detail6reduce18DeviceReduceKernelINS2_10policy_hubIdjN4cuda3std3__44plusIdEEE10Policy1000EN6thrust24THRUST_300001_SM_1000_NS17counting_iteratorIiNSD_11use_defaultESF_SF_EEjS9_d13saxpy_functorEEvT0_PT3_T1_NS0_13GridEvenShareISL_EET2_T4_E12temp_storage;
	add.s32 	%r229, %r228, %r227;
	st.shared.f64 	[%r229+24], %fd374;
$L__BB2_17:
	bar.sync 	0;
	setp.ne.s32 	%p32, %r8, 0;
	@%p32 bra 	$L__BB2_35;
	setp.gt.u32 	%p33, %r7, 32;
	ld.shared.f64 	%fd256, [_ZZN3cub18CUB_300001_SM_10006detail6reduce18DeviceReduceKernelINS2_10policy_hubIdjN4cuda3std3__44plusIdEEE10Policy1000EN6thrust24THRUST_300001_SM_1000_NS17counting_iteratorIiNSD_11use_defaultESF_SF_EEjS9_d13saxpy_functorEEvT0_PT3_T1_NS0_13GridEvenShareISL_EET2_T4_E12temp_storage+32];
	add.f64 	%fd257, %fd374, %fd256;
	selp.f64 	%fd258, %fd257, %fd374, %p33;
	setp.gt.u32 	%p34, %r7, 64;
	ld.shared.f64 	%fd259, [_ZZN3cub18CUB_300001_SM_10006detail6reduce18DeviceReduceKernelINS2_10policy_hubIdjN4cuda3std3__44plusIdEEE10Policy1000EN6thrust24THRUST_300001_SM_1000_NS17counting_iteratorIiNSD_11use_defaultESF_SF_EEjS9_d13saxpy_functorEEvT0_PT3_T1_NS0_13GridEvenShareISL_EET2_T4_E12temp_storage+40];
	add.f64 	%fd260, %fd259, %fd258;
	selp.f64 	%fd261, %fd260, %fd258, %p34;
	setp.gt.u32 	%p35, %r7, 96;
	ld.shared.f64 	%fd262, [_ZZN3cub18CUB_300001_SM_10006detail6reduce18DeviceReduceKernelINS2_10policy_hubIdjN4cuda3std3__44plusIdEEE10Policy1000EN6thrust24THRUST_300001_SM_1000_NS17counting_iteratorIiNSD_11use_defaultESF_SF_EEjS9_d13saxpy_functorEEvT0_PT3_T1_NS0_13GridEvenShareISL_EET2_T4_E12temp_storage+48];
	add.f64 	%fd263, %fd262, %fd261;
	selp.f64 	%fd264, %fd263, %fd261, %p35;
	setp.gt.u32 	%p36, %r7, 128;
	ld.shared.f64 	%fd265, [_ZZN3cub18CUB_300001_SM_10006detail6reduce18DeviceReduceKernelINS2_10policy_hubIdjN4cuda3std3__44plusIdEEE10Policy1000EN6thrust24THRUST_300001_SM_1000_NS17counting_iteratorIiNSD_11use_defaultESF_SF_EEjS9_d13saxpy_functorEEvT0_PT3_T1_NS0_13GridEvenShareISL_EET2_T4_E12temp_storage+56];
	add.f64 	%fd266, %fd265, %fd264;
	selp.f64 	%fd267, %fd266, %fd264, %p36;
	setp.gt.u32 	%p37, %r7, 160;
	ld.shared.f64 	%fd268, [_ZZN3cub18CUB_300001_SM_10006detail6reduce18DeviceReduceKernelINS2_10policy_hubIdjN4cuda3std3__44plusIdEEE10Policy1000EN6thrust24THRUST_300001_SM_1000_NS17counting_iteratorIiNSD_11use_defaultESF_SF_EEjS9_d13saxpy_functorEEvT0_PT3_T1_NS0_13GridEvenShareISL_EET2_T4_E12temp_storage+64];
	add.f64 	%fd269, %fd268, %fd267;
	selp.f64 	%fd270, %fd269, %fd267, %p37;
	setp.gt.u32 	%p38, %r7, 192;
	ld.shared.f64 	%fd271, [_ZZN3cub18CUB_300001_SM_10006detail6reduce18DeviceReduceKernelINS2_10policy_hubIdjN4cuda3std3__44plusIdEEE10Policy1000EN6thrust24THRUST_300001_SM_1000_NS17counting_iteratorIiNSD_11use_defaultESF_SF_EEjS9_d13saxpy_functorEEvT0_PT3_T1_NS0_13GridEvenShareISL_EET2_T4_E12temp_storage+72];
	add.f64 	%fd272, %fd271, %fd270;
	selp.f64 	%fd273, %fd272, %fd270, %p38;
	setp.gt.u32 	%p39, %r7, 224;
	ld.shared.f64 	%fd274, [_ZZN3cub18CUB_300001_SM_10006detail6reduce18DeviceReduceKernelINS2_10policy_hubIdjN4cuda3std3__44plusIdEEE10Policy1000EN6thrust24THRUST_300001_SM_1000_NS17counting_iteratorIiNSD_11use_defaultESF_SF_EEjS9_d13saxpy_functorEEvT0_PT3_T1_NS0_13GridEvenShareISL_EET2_T4_E12temp_storage+80];
	add.f64 	%fd275, %fd274, %fd273;
	selp.f64 	%fd276, %fd275, %fd273, %p39;
	setp.gt.u32 	%p40, %r7, 256;
	ld.shared.f64 	%fd277, [_ZZN3cub18CUB_300001_SM_10006detail6reduce18DeviceReduceKernelINS2_10policy_hubIdjN4cuda3std3__44plusIdEEE10Policy1000EN6thrust24THRUST_300001_SM_1000_NS17counting_iteratorIiNSD_11use_defaultESF_SF_EEjS9_d13saxpy_functorEEvT0_PT3_T1_NS0_13GridEvenShareISL_EET2_T4_E12temp_storage+88];
	add.f64 	%fd278, %fd277, %fd276;
	selp.f64 	%fd279, %fd278, %fd276, %p40;
	setp.gt.u32 	%p41, %r7, 288;
	ld.shared.f64 	%fd280, [_ZZN3cub18CUB_300001_SM_10006detail6reduce18DeviceReduceKernelINS2_10policy_hubIdjN4cuda3std3__44plusIdEEE10Policy1000EN6thrust24THRUST_300001_SM_1000_NS17counting_iteratorIiNSD_11use_defaultESF_SF_EEjS9_d13saxpy_functorEEvT0_PT3_T1_NS0_13GridEvenShareISL_EET2_T4_E12temp_storage+96];
	add.f64 	%fd281, %fd280, %fd279;
	selp.f64 	%fd282, %fd281, %fd279, %p41;
	setp.gt.u32 	%p42, %r7, 320;
	ld.shared.f64 	%fd283, [_ZZN3cub18CUB_300001_SM_10006detail6reduce18DeviceReduceKernelINS2_10policy_hubIdjN4cuda3std3__44plusIdEEE10Policy1000EN6thrust24THRUST_300001_SM_1000_NS17counting_iteratorIiNSD_11use_defaultESF_SF_EEjS9_d13saxpy_functorEEvT0_PT3_T1_NS0_13GridEvenShareISL_EET2_T4_E12temp_storage+104];
	add.f64 	%fd284, %fd283, %fd282;
	selp.f64 	%fd285, %fd284, %fd282, %p42;
	setp.gt.u32 	%p43, %r7, 352;
	ld.shared.f64 	%fd286, [_ZZN3cub18CUB_300001_SM_10006detail6reduce18DeviceReduceKernelINS2_10policy_hubIdjN4cuda3std3__44plusIdEEE10Policy1000EN6thrust24THRUST_300001_SM_1000_NS17counting_iteratorIiNSD_11use_defaultESF_SF_EEjS9_d13saxpy_functorEEvT0_PT3_T1_NS0_13GridEvenShareISL_EET2_T4_E12temp_storage+112];
	add.f64 	%fd287, %fd286, %fd285;
	selp.f64 	%fd288, %fd287, %fd285, %p43;
	setp.gt.u32 	%p44, %r7, 384;
	ld.shared.f64 	%fd289, [_ZZN3cub18CUB_300001_SM_10006detail6reduce18DeviceReduceKernelINS2_10policy_hubIdjN4cuda3std3__44plusIdEEE10Policy1000EN6thrust24THRUST_300001_SM_1000_NS17counting_iteratorIiNSD_11use_defaultESF_SF_EEjS9_d13saxpy_functorEEvT0_PT3_T1_NS0_13GridEvenShareISL_EET2_T4_E12temp_storage+120];
	add.f64 	%fd290, %fd289, %fd288;
	selp.f64 	%fd291, %fd290, %fd288, %p44;
	setp.gt.u32 	%p45, %r7, 416;
	ld.shared.f64 	%fd292, [_ZZN3cub18CUB_300001_SM_10006detail6reduce18DeviceReduceKernelINS2_10policy_hubIdjN4cuda3std3__44plusIdEEE10Policy1000EN6thrust24THRUST_300001_SM_1000_NS17counting_iteratorIiNSD_11use_defaultESF_SF_EEjS9_d13saxpy_functorEEvT0_PT3_T1_NS0_13GridEvenShareISL_EET2_T4_E12temp_storage+128];
	add.f64 	%fd293, %fd292, %fd291;
	selp.f64 	%fd294, %fd293, %fd291, %p45;
	setp.gt.u32 	%p46, %r7, 448;
	ld.shared.f64 	%fd295, [_ZZN3cub18CUB_300001_SM_10006detail6reduce18DeviceReduceKernelINS2_10policy_hubIdjN4cuda3std3__44plusIdEEE10Policy1000EN6thrust24THRUST_300001_SM_1000_NS17counting_iteratorIiNSD_11use_defaultESF_SF_EEjS9_d13saxpy_functorEEvT0_PT3_T1_NS0_13GridEvenShareISL_EET2_T4_E12temp_storage+136];
	add.f64 	%fd296, %fd295, %fd294;
	selp.f64 	%fd297, %fd296, %fd294, %p46;
	setp.gt.u32 	%p47, %r7, 480;
	ld.shared.f64 	%fd298, [_ZZN3cub18CUB_300001_SM_10006detail6reduce18DeviceReduceKernelINS2_10policy_hubIdjN4cuda3std3__44plusIdEEE10Policy1000EN6thrust24THRUST_300001_SM_1000_NS17counting_iteratorIiNSD_11use_defaultESF_SF_EEjS9_d13saxpy_functorEEvT0_PT3_T1_NS0_13GridEvenShareISL_EET2_T4_E12temp_storage+144];
	add.f64 	%fd299, %fd298, %fd297;
	selp.f64 	%fd300, %fd299, %fd297, %p47;
	setp.gt.u32 	%p48, %r7, 512;
	ld.shared.f64 	%fd301, [_ZZN3cub18CUB_300001_SM_10006detail6reduce18DeviceReduceKernelINS2_10policy_hubIdjN4cuda3std3__44plusIdEEE10Policy1000EN6thrust24THRUST_300001_SM_1000_NS17counting_iteratorIiNSD_11use_defaultESF_SF_EEjS9_d13saxpy_functorEEvT0_PT3_T1_NS0_13GridEvenShareISL_EET2_T4_E12temp_storage+152];
	add.f64 	%fd302, %fd301, %fd300;
	selp.f64 	%fd303, %fd302, %fd300, %p48;
	setp.gt.u32 	%p49, %r7, 544;
	ld.shared.f64 	%fd304, [_ZZN3cub18CUB_300001_SM_10006detail6reduce18DeviceReduceKernelINS2_10policy_hubIdjN4cuda3std3__44plusIdEEE10Policy1000EN6thrust24THRUST_300001_SM_1000_NS17counting_iteratorIiNSD_11use_defaultESF_SF_EEjS9_d13saxpy_functorEEvT0_PT3_T1_NS0_13GridEvenShareISL_EET2_T4_E12temp_storage+160];
	add.f64 	%fd305, %fd304, %fd303;
	selp.f64 	%fd306, %fd305, %fd303, %p49;
	setp.gt.u32 	%p50, %r7, 576;
	ld.shared.f64 	%fd307, [_ZZN3cub18CUB_300001_SM_10006detail6reduce18DeviceReduceKernelINS2_10policy_hubIdjN4cuda3std3__44plusIdEEE10Policy1000EN6thrust24THRUST_300001_SM_1000_NS17counting_iteratorIiNSD_11use_defaultESF_SF_EEjS9_d13saxpy_functorEEvT0_PT3_T1_NS0_13GridEvenShareISL_EET2_T4_E12temp_storage+168];
	add.f64 	%fd308, %fd307, %fd306;
	selp.f64 	%fd309, %fd308, %fd306, %p50;
	setp.gt.u32 	%p51, %r7, 608;
	ld.shared.f64 	%fd310, [_ZZN3cub18CUB_300001_SM_10006detail6reduce18DeviceReduceKernelINS2_10policy_hubIdjN4cuda3std3__44plusIdEEE10Policy1000EN6thrust24THRUST_300001_SM_1000_NS17counting_iteratorIiNSD_11use_defaultESF_SF_EEjS9_d13saxpy_functorEEvT0_PT3_T1_NS0_13GridEvenShareISL_EET2_T4_E12temp_storage+176];
	add.f64 	%fd311, %fd310, %fd309;
	selp.f64 	%fd374, %fd311, %fd309, %p51;
	bra.uni 	$L__BB2_35;
$L__BB2_19:
	mov.u32 	%r28, %tid.x;
	add.s32 	%r59, %r6, %r28;
	add.s32 	%r60, %r59, %r3;
	cvt.rn.f64.s32 	%fd29, %r60;
	add.f64 	%fd30, %fd29, 0d3FE0000000000000;
	div.rn.f64 	%fd31, %fd30, 0d41CDCD6500000000;
	fma.rn.f64 	%fd32, %fd31, %fd31, 0d3FF0000000000000;
	mov.f64 	%fd33, 0d4010000000000000;
	div.rn.f64 	%fd34, %fd33, %fd32;
	add.s32 	%r61, %r60, 640;
	cvt.rn.f64.s32 	%fd35, %r61;
	add.f64 	%fd36, %fd35, 0d3FE0000000000000;
	div.rn.f64 	%fd37, %fd36, 0d41CDCD6500000000;
	fma.rn.f64 	%fd38, %fd37, %fd37, 0d3FF0000000000000;
	div.rn.f64 	%fd39, %fd33, %fd38;
	add.s32 	%r62, %r60, 1280;
	cvt.rn.f64.s32 	%fd40, %r62;
	add.f64 	%fd41, %fd40, 0d3FE0000000000000;
	div.rn.f64 	%fd42, %fd41, 0d41CDCD6500000000;
	fma.rn.f64 	%fd43, %fd42, %fd42, 0d3FF0000000000000;
	div.rn.f64 	%fd44, %fd33, %fd43;
	add.s32 	%r63, %r60, 1920;
	cvt.rn.f64.s32 	%fd45, %r63;
	add.f64 	%fd46, %fd45, 0d3FE0000000000000;
	div.rn.f64 	%fd47, %fd46, 0d41CDCD6500000000;
	fma.rn.f64 	%fd48, %fd47, %fd47, 0d3FF0000000000000;
	div.rn.f64 	%fd49, %fd33, %fd48;
	add.s32 	%r64, %r60, 2560;
	cvt.rn.f64.s32 	%fd50, %r64;
	add.f64 	%fd51, %fd50, 0d3FE0000000000000;
	div.rn.f64 	%fd52, %fd51, 0d41CDCD6500000000;
	fma.rn.f64 	%fd53, %fd52, %fd52, 0d3FF0000000000000;
	div.rn.f64 	%fd54, %fd33, %fd53;
	add.s32 	%r65, %r60, 3200;
	cvt.rn.f64.s32 	%fd55, %r65;
	add.f64 	%fd56, %fd55, 0d3FE0000000000000;
	div.rn.f64 	%fd57, %fd56, 0d41CDCD6500000000;
	fma.rn.f64 	%fd58, %fd57, %fd57, 0d3FF0000000000000;
	div.rn.f64 	%fd59, %fd33, %fd58;
	add.s32 	%r66, %r60, 3840;
	cvt.rn.f64.s32 	%fd60, %r66;
	add.f64 	%fd61, %fd60, 0d3FE0000000000000;
	div.rn.f64 	%fd62, %fd61, 0d41CDCD6500000000;
	fma.rn.f64 	%fd63, %fd62, %fd62, 0d3FF0000000000000;
	div.rn.f64 	%fd64, %fd33, %fd63;
	add.s32 	%r67, %r60, 4480;
	cvt.rn.f64.s32 	%fd65, %r67;
	add.f64 	%fd66, %fd65, 0d3FE0000000000000;
	div.rn.f64 	%fd67, %fd66, 0d41CDCD6500000000;
	fma.rn.f64 	%fd68, %fd67, %fd67, 0d3FF0000000000000;
	div.rn.f64 	%fd69, %fd33, %fd68;
	add.f64 	%fd70, %fd34, %fd39;
	add.f64 	%fd71, %fd70, %fd44;
	add.f64 	%fd72, %fd71, %fd49;
	add.f64 	%fd73, %fd72, %fd54;
	add.f64 	%fd74, %fd73, %fd59;
	add.f64 	%fd75, %fd74, %fd64;
	add.f64 	%fd373, %fd75, %fd69;
	setp.lt.u32 	%p2, %r7, %r5;
	@%p2 bra 	$L__BB2_31;
	add.s32 	%r29, %r1, -5120;
	add.s32 	%r30, %r3, %r28;
	add.s32 	%r69, %r3, %r5;
	add.s32 	%r70, %r69, %r6;
	add.s32 	%r295, %r70, 1280;
	add.s32 	%r71, %r30, %r5;
	add.s32 	%r294, %r71, %r6;
	not.b32 	%r72, %r28;
	add.s32 	%r73, %r72, %r1;
	sub.s32 	%r74, %r73, %r5;
	sub.s32 	%r293, %r74, %r6;
	mov.b32 	%r296, 0;
	mov.u32 	%r297, %r6;
$L__BB2_21:
	add.s32 	%r297, %r297, %r5;
	setp.gt.u32 	%p3, %r297, %r29;
	@%p3 bra 	$L__BB2_23;
	add.s32 	%r75, %r30, %r297;
	cvt.rn.f64.s32 	%fd76, %r75;
	add.f64 	%fd77, %fd76, 0d3FE0000000000000;
	div.rn.f64 	%fd78, %fd77, 0d41CDCD6500000000;
	fma.rn.f64 	%fd79, %fd78, %fd78, 0d3FF0000000000000;
	mov.f64 	%fd80, 0d4010000000000000;
	div.rn.f64 	%fd81, %fd80, %fd79;
	add.s32 	%r76, %r75, 640;
	cvt.rn.f64.s32 	%fd82, %r76;
	add.f64 	%fd83, %fd82, 0d3FE0000000000000;
	div.rn.f64 	%fd84, %fd83, 0d41CDCD6500000000;
	fma.rn.f64 	%fd85, %fd84, %fd84, 0d3FF0000000000000;
	div.rn.f64 	%fd86, %fd80, %fd85;
	add.s32 	%r77, %r75, 1280;
	cvt.rn.f64.s32 	%fd87, %r77;
	add.f64 	%fd88, %fd87, 0d3FE0000000000000;
	div.rn.f64 	%fd89, %fd88, 0d41CDCD6500000000;
	fma.rn.f64 	%fd90, %fd89, %fd89, 0d3FF0000000000000;
	div.rn.f64 	%fd91, %fd80, %fd90;
	add.s32 	%r78, %r75, 1920;
	cvt.rn.f64.s32 	%fd92, %r78;
	add.f64 	%fd93, %fd92, 0d3FE0000000000000;
	div.rn.f64 	%fd94, %fd93, 0d41CDCD6500000000;
	fma.rn.f64 	%fd95, %fd94, %fd94, 0d3FF0000000000000;
	div.rn.f64 	%fd96, %fd80, %fd95;
	add.s32 	%r79, %r75, 2560;
	cvt.rn.f64.s32 	%fd97, %r79;
	add.f64 	%fd98, %fd97, 0d3FE0000000000000;
	div.rn.f64 	%fd99, %fd98, 0d41CDCD6500000000;
	fma.rn.f64 	%fd100, %fd99, %fd99, 0d3FF0000000000000;
	div.rn.f64 	%fd101, %fd80, %fd100;
	add.s32 	%r80, %r75, 3200;
	cvt.rn.f64.s32 	%fd102, %r80;
	add.f64 	%fd103, %fd102, 0d3FE0000000000000;
	div.rn.f64 	%fd104, %fd103, 0d41CDCD6500000000;
	fma.rn.f64 	%fd105, %fd104, %fd104, 0d3FF0000000000000;
	div.rn.f64 	%fd106, %fd80, %fd105;
	add.s32 	%r81, %r75, 3840;
	cvt.rn.f64.s32 	%fd107, %r81;
	add.f64 	%fd108, %fd107, 0d3FE0000000000000;
	div.rn.f64 	%fd109, %fd108, 0d41CDCD6500000000;
	fma.rn.f64 	%fd110, %fd109, %fd109, 0d3FF0000000000000;
	div.rn.f64 	%fd111, %fd80, %fd110;
	add.s32 	%r82, %r75, 4480;
	cvt.rn.f64.s32 	%fd112, %r82;
	add.f64 	%fd113, %fd112, 0d3FE0000000000000;
	div.rn.f64 	%fd114, %fd113, 0d41CDCD6500000000;
	fma.rn.f64 	%fd115, %fd114, %fd114, 0d3FF0000000000000;
	div.rn.f64 	%fd116, %fd80, %fd115;
	add.f64 	%fd117, %fd373, %fd81;
	add.f64 	%fd118, %fd117, %fd86;
	add.f64 	%fd119, %fd118, %fd91;
	add.f64 	%fd120, %fd119, %fd96;
	add.f64 	%fd121, %fd120, %fd101;
	add.f64 	%fd122, %fd121, %fd106;
	add.f64 	%fd123, %fd122, %fd111;
	add.f64 	%fd373, %fd123, %fd116;
	sub.s32 	%r83, %r1, %r297;
	setp.lt.u32 	%p4, %r83, %r5;
	add.s32 	%r296, %r296, 1;
	add.s32 	%r295, %r295, %r5;
	add.s32 	%r294, %r294, %r5;
	sub.s32 	%r293, %r293, %r5;
	@%p4 bra 	$L__BB2_31;
	bra.uni 	$L__BB2_21;
$L__BB2_23:
	setp.le.u32 	%p5, %r1, %r297;
	@%p5 bra 	$L__BB2_31;
	sub.s32 	%r44, %r1, %r297;
	setp.ge.s32 	%p6, %r28, %r44;
	@%p6 bra 	$L__BB2_31;
	add.s32 	%r85, %r1, %r72;
	add.s32 	%r86, %r5, %r6;
	sub.s32 	%r87, %r85, %r86;
	mul.lo.s32 	%r88, %r2, %r296;
	mad.lo.s32 	%r45, %r88, -5120, %r87;
	mul.hi.u32 	%r89, %r45, -858993459;
	shr.u32 	%r90, %r89, 9;
	and.b32  	%r91, %r90, 3;
	setp.eq.s32 	%p7, %r91, 3;
	mov.u32 	%r301, %r28;
	@%p7 bra 	$L__BB2_28;
	mul.hi.u32 	%r92, %r293, -858993459;
	cvt.u16.u32 	%rs1, %r92;
	shr.u16 	%rs2, %rs1, 9;
	add.s16 	%rs3, %rs2, 1;
	cvt.u32.u16 	%r93, %rs3;
	and.b32  	%r94, %r93, 3;
	neg.s32 	%r298, %r94;
	mov.u32 	%r301, %r28;
$L__BB2_27:
	.pragma "nounroll";
	cvt.rn.f64.s32 	%fd125, %r294;
	add.f64 	%fd126, %fd125, 0d3FE0000000000000;
	div.rn.f64 	%fd127, %fd126, 0d41CDCD6500000000;
	fma.rn.f64 	%fd128, %fd127, %fd127, 0d3FF0000000000000;
	mov.f64 	%fd129, 0d4010000000000000;
	div.rn.f64 	%fd130, %fd129, %fd128;
	add.f64 	%fd373, %fd373, %fd130;
	add.s32 	%r301, %r301, 640;
	add.s32 	%r294, %r294, 640;
	add.s32 	%r298, %r298, 1;
	setp.ne.s32 	%p8, %r298, 0;
	@%p8 bra 	$L__BB2_27;
$L__BB2_28:
	setp.lt.u32 	%p9, %r45, 1920;
	@%p9 bra 	$L__BB2_31;
	add.s32 	%r302, %r301, %r295;
$L__BB2_30:
	add.s32 	%r95, %r302, -1280;
	cvt.rn.f64.s32 	%fd131, %r95;
	add.f64 	%fd132, %fd131, 0d3FE0000000000000;
	div.rn.f64 	%fd133, %fd132, 0d41CDCD6500000000;
	fma.rn.f64 	%fd134, %fd133, %fd133, 0d3FF0000000000000;
	mov.f64 	%fd135, 0d4010000000000000;
	div.rn.f64 	%fd136, %fd135, %fd134;
	add.f64 	%fd137, %fd373, %fd136;
	add.s32 	%r96, %r302, -640;
	cvt.rn.f64.s32 	%fd138, %r96;
	add.f64 	%fd139, %fd138, 0d3FE0000000000000;
	div.rn.f64 	%fd140, %fd139, 0d41CDCD6500000000;
	fma.rn.f64 	%fd141, %fd140, %fd140, 0d3FF0000000000000;
	div.rn.f64 	%fd142, %fd135, %fd141;
	add.f64 	%fd143, %fd137, %fd142;
	add.s32 	%r97, %r302, 640;
	cvt.rn.f64.s32 	%fd144, %r302;
	add.f64 	%fd145, %fd144, 0d3FE0000000000000;
	div.rn.f64 	%fd146, %fd145, 0d41CDCD6500000000;
	fma.rn.f64 	%fd147, %fd146, %fd146, 0d3FF0000000000000;
	div.rn.f64 	%fd148, %fd135, %fd147;
	add.f64 	%fd149, %fd143, %fd148;
	cvt.rn.f64.s32 	%fd150, %r97;
	add.f64 	%fd151, %fd150, 0d3FE0000000000000;
	div.rn.f64 	%fd152, %fd151, 0d41CDCD6500000000;
	fma.rn.f64 	%fd153, %fd152, %fd152, 0d3FF0000000000000;
	div.rn.f64 	%fd154, %fd135, %fd153;
	add.f64 	%fd373, %fd149, %fd154;
	add.s32 	%r301, %r301, 2560;
	add.s32 	%r302, %r302, 2560;
	setp.lt.s32 	%p10, %r301, %r44;
	@%p10 bra 	$L__BB2_30;
$L__BB2_31:
	// begin inline asm
	mov.u32 %r98, %laneid;
	// end inline asm
	mov.b64 	%rd2, %fd373;
	mov.b64 	{%r100, %r105}, %rd2;
	mov.b32 	%r106, 1;
	mov.b32 	%r147, 31;
	mov.b32 	%r148, -1;
	// begin inline asm
	shfl.sync.down.b32 %r99, %r100, %r106, %r147, %r148;
	// end inline asm
	// begin inline asm
	shfl.sync.down.b32 %r104, %r105, %r106, %r147, %r148;
	// end inline asm
	mov.b64 	%rd3, {%r99, %r104};
	mov.b64 	%fd155, %rd3;
	setp.gt.s32 	%p11, %r98, 30;
	add.f64 	%fd156, %fd373, %fd155;
	selp.f64 	%fd157, %fd373, %fd156, %p11;
	mov.b64 	%rd4, %fd157;
	mov.b64 	{%r110, %r115}, %rd4;
	mov.b32 	%r116, 2;
	// begin inline asm
	shfl.sync.down.b32 %r109, %r110, %r116, %r147, %r148;
	// end inline asm
	// begin inline asm
	shfl.sync.down.b32 %r114, %r115, %r116, %r147, %r148;
	// end inline asm
	mov.b64 	%rd5, {%r109, %r114};
	mov.b64 	%fd158, %rd5;
	setp.gt.s32 	%p12, %r98, 29;
	add.f64 	%fd159, %fd157, %fd158;
	selp.f64 	%fd160, %fd157, %fd159, %p12;
	mov.b64 	%rd6, %fd160;
	mov.b64 	{%r120, %r125}, %rd6;
	mov.b32 	%r126, 4;
	// begin inline asm
	shfl.sync.down.b32 %r119, %r120, %r126, %r147, %r148;
	// end inline asm
	// begin inline asm
	shfl.sync.down.b32 %r124, %r125, %r126, %r147, %r148;
	// end inline asm
	mov.b64 	%rd7, {%r119, %r124};
	mov.b64 	%fd161, %rd7;
	setp.gt.s32 	%p13, %r98, 27;
	add.f64 	%fd162, %fd160, %fd161;
	selp.f64 	%fd163, %fd160, %fd162, %p13;
	mov.b64 	%rd8, %fd163;
	mov.b64 	{%r130, %r135}, %rd8;
	mov.b32 	%r136, 8;
	// begin inline asm
	shfl.sync.down.b32 %r129, %r130, %r136, %r147, %r148;
	// end inline asm
	// begin inline asm
	shfl.sync.down.b32 %r134, %r135, %r136, %r147, %r148;
	// end inline asm
	mov.b64 	%rd9, {%r129, %r134};
	mov.b64 	%fd164, %rd9;
	setp.gt.s32 	%p14, %r98, 23;
	add.f64 	%fd165, %fd163, %fd164;
	selp.f64 	%fd166, %fd163, %fd165, %p14;
	mov.b64 	%rd10, %fd166;
	mov.b64 	{%r140, %r145}, %rd10;
	mov.b32 	%r146, 16;
	// begin inline asm
	shfl.sync.down.b32 %r139, %r140, %r146, %r147, %r148;
	// end inline asm
	// begin inline asm
	shfl.sync.down.b32 %r144, %r145, %r146, %r147, %r148;
	// end inline asm
	mov.b64 	%rd11, {%r139, %r144};
	mov.b64 	%fd167, %rd11;
	setp.gt.s32 	%p15, %r98, 15;
	add.f64 	%fd25, %fd166, %fd167;
	selp.f64 	%fd374, %fd166, %fd25, %p15;
	setp.ne.s32 	%p16, %r98, 0;
	@%p16 bra 	$L__BB2_33;
	shr.u32 	%r149, %r28, 2;
	and.b32  	%r150, %r149, 248;
	mov.u32 	%r151, _ZZN3cub18CUB_300001_SM_10006detail6reduce18DeviceReduceKernelINS2_10policy_hubIdjN4cuda3std3__44plusIdEEE10Policy1000EN6thrust24THRUST_300001_SM_1000_NS17counting_iteratorIiNSD_11use_defaultESF_SF_EEjS9_d13saxpy_functorEEvT0_PT3_T1_NS0_13GridEvenShareISL_EET2_T4_E12temp_storage;
	add.s32 	%r152, %r151, %r150;
	st.shared.f64 	[%r152+24], %fd25;
$L__BB2_33:
	bar.sync 	0;
	setp.ne.s32 	%p17, %r28, 0;
	@%p17 bra 	$L__BB2_35;
	ld.shared.f64 	%fd168, [_ZZN3cub18CUB_300001_SM_10006detail6reduce18DeviceReduceKernelINS2_10policy_hubIdjN4cuda3std3__44plusIdEEE10Policy1000EN6thrust24THRUST_300001_SM_1000_NS17counting_iteratorIiNSD_11use_defaultESF_SF_EEjS9_d13saxpy_functorEEvT0_PT3_T1_NS0_13GridEvenShareISL_EET2_T4_E12temp_storage+32];
	add.f64 	%fd169, %fd374, %fd168;
	ld.shared.f64 	%fd170, [_ZZN3cub18CUB_300001_SM_10006detail6reduce18DeviceReduceKernelINS2_10policy_hubIdjN4cuda3std3__44plusIdEEE10Policy1000EN6thrust24THRUST_300001_SM_1000_NS17counting_iteratorIiNSD_11use_defaultESF_SF_EEjS9_d13saxpy_functorEEvT0_PT3_T1_NS0_13GridEvenShareISL_EET2_T4_E12temp_storage+40];
	add.f64 	%fd171, %fd169, %fd170;
	ld.shared.f64 	%fd172, [_ZZN3cub18CUB_300001_SM_10006detail6reduce18DeviceReduceKernelINS2_10policy_hubIdjN4cuda3std3__44plusIdEEE10Policy1000EN6thrust24THRUST_300001_SM_1000_NS17counting_iteratorIiNSD_11use_defaultESF_SF_EEjS9_d13saxpy_functorEEvT0_PT3_T1_NS0_13GridEvenShareISL_EET2_T4_E12temp_storage+48];
	add.f64 	%fd173, %fd171, %fd172;
	ld.shared.f64 	%fd174, [_ZZN3cub18CUB_300001_SM_10006detail6reduce18DeviceReduceKernelINS2_10policy_hubIdjN4cuda3std3__44plusIdEEE10Policy1000EN6thrust24THRUST_300001_SM_1000_NS17counting_iteratorIiNSD_11use_defaultESF_SF_EEjS9_d13saxpy_functorEEvT0_PT3_T1_NS0_13GridEvenShareISL_EET2_T4_E12temp_storage+56];
	add.f64 	%fd175, %fd173, %fd174;
	ld.shared.f64 	%fd176, [_ZZN3cub18CUB_300001_SM_10006detail6reduce18DeviceReduceKernelINS2_10policy_hubIdjN4cuda3std3__44plusIdEEE10Policy1000EN6thrust24THRUST_300001_SM_1000_NS17counting_iteratorIiNSD_11use_defaultESF_SF_EEjS9_d13saxpy_functorEEvT0_PT3_T1_NS0_13GridEvenShareISL_EET2_T4_E12temp_storage+64];
	add.f64 	%fd177, %fd175, %fd176;
	ld.shared.f64 	%fd178, [_ZZN3cub18CUB_300001_SM_10006detail6reduce18DeviceReduceKernelINS2_10policy_hubIdjN4cuda3std3__44plusIdEEE10Policy1000EN6thrust24THRUST_300001_SM_1000_NS17counting_iteratorIiNSD_11use_defaultESF_SF_EEjS9_d13saxpy_functorEEvT0_PT3_T1_NS0_13GridEvenShareISL_EET2_T4_E12temp_storage+72];
	add.f64 	%fd179, %fd177, %fd178;
	ld.shared.f64 	%fd180, [_ZZN3cub18CUB_300001_SM_10006detail6reduce18DeviceReduceKernelINS2_10policy_hubIdjN4cuda3std3__44plusIdEEE10Policy1000EN6thrust24THRUST_300001_SM_1000_NS17counting_iteratorIiNSD_11use_defaultESF_SF_EEjS9_d13saxpy_functorEEvT0_PT3_T1_NS0_13GridEvenShareISL_EET2_T4_E12temp_storage+80];
	add.f64 	%fd181, %fd179, %fd180;
	ld.shared.f64 	%fd182, [_ZZN3cub18CUB_300001_SM_10006detail6reduce18DeviceReduceKernelINS2_10policy_hubIdjN4cuda3std3__44plusIdEEE10Policy1000EN6thrust24THRUST_300001_SM_1000_NS17counting_iteratorIiNSD_11use_defaultESF_SF_EEjS9_d13saxpy_functorEEvT0_PT3_T1_NS0_13GridEvenShareISL_EET2_T4_E12temp_storage+88];
	add.f64 	%fd183, %fd181, %fd182;
	ld.shared.f64 	%fd184, [_ZZN3cub18CUB_300001_SM_10006detail6reduce18DeviceReduceKernelINS2_10policy_hubIdjN4cuda3std3__44plusIdEEE10Policy1000EN6thrust24THRUST_300001_SM_1000_NS17counting_iteratorIiNSD_11use_defaultESF_SF_EEjS9_d13saxpy_functorEEvT0_PT3_T1_NS0_13GridEvenShareISL_EET2_T4_E12temp_storage+96];
	add.f64 	%fd185, %fd183, %fd184;
	ld.shared.f64 	%fd186, [_ZZN3cub18CUB_300001_SM_10006detail6reduce18DeviceReduceKernelINS2_10policy_hubIdjN4cuda3std3__44plusIdEEE10Policy1000EN6thrust24THRUST_300001_SM_1000_NS17counting_iteratorIiNSD_11use_defaultESF_SF_EEjS9_d13saxpy_functorEEvT0_PT3_T1_NS0_13GridEvenShareISL_EET2_T4_E12temp_storage+104];
	add.f64 	%fd187, %fd185, %fd186;
	ld.shared.f64 	%fd188, [_ZZN3cub18CUB_300001_SM_10006detail6reduce18DeviceReduceKernelINS2_10policy_hubIdjN4cuda3std3__44plusIdEEE10Policy1000EN6thrust24THRUST_300001_SM_1000_NS17counting_iteratorIiNSD_11use_defaultESF_SF_EEjS9_d13saxpy_functorEEvT0_PT3_T1_NS0_13GridEvenShareISL_EET2_T4_E12temp_storage+112];
	add.f64 	%fd189, %fd187, %fd188;
	ld.shared.f64 	%fd190, [_ZZN3cub18CUB_300001_SM_10006detail6reduce18DeviceReduceKernelINS2_10policy_hubIdjN4cuda3std3__44plusIdEEE10Policy1000EN6thrust24THRUST_300001_SM_1000_NS17counting_iteratorIiNSD_11use_defaultESF_SF_EEjS9_d13saxpy_functorEEvT0_PT3_T1_NS0_13GridEvenShareISL_EET2_T4_E12temp_storage+120];
	add.f64 	%fd191, %fd189, %fd190;
	ld.shared.f64 	%fd192, [_ZZN3cub18CUB_300001_SM_10006detail6reduce18DeviceReduceKernelINS2_10policy_hubIdjN4cuda3std3__44plusIdEEE10Policy1000EN6thrust24THRUST_300001_SM_1000_NS17counting_iteratorIiNSD_11use_defaultESF_SF_EEjS9_d13saxpy_functorEEvT0_PT3_T1_NS0_13GridEvenShareISL_EET2_T4_E12temp_storage+128];
	add.f64 	%fd193, %fd191, %fd192;
	ld.shared.f64 	%fd194, [_ZZN3cub18CUB_300001_SM_10006detail6reduce18DeviceReduceKernelINS2_10policy_hubIdjN4cuda3std3__44plusIdEEE10Policy1000EN6thrust24THRUST_300001_SM_1000_NS17counting_iteratorIiNSD_11use_defaultESF_SF_EEjS9_d13saxpy_functorEEvT0_PT3_T1_NS0_13GridEvenShareISL_EET2_T4_E12temp_storage+136];
	add.f64 	%fd195, %fd193, %fd194;
	ld.shared.f64 	%fd196, [_ZZN3cub18CUB_300001_SM_10006detail6reduce18DeviceReduceKernelINS2_10policy_hubIdjN4cuda3std3__44plusIdEEE10Policy1000EN6thrust24THRUST_300001_SM_1000_NS17counting_iteratorIiNSD_11use_defaultESF_SF_EEjS9_d13saxpy_functorEEvT0_PT3_T1_NS0_13GridEvenShareISL_EET2_T4_E12temp_storage+144];
	add.f64 	%fd197, %fd195, %fd196;
	ld.shared.f64 	%fd198, [_ZZN3cub18CUB_300001_SM_10006detail6reduce18DeviceReduceKernelINS2_10policy_hubIdjN4cuda3std3__44plusIdEEE10Policy1000EN6thrust24THRUST_300001_SM_1000_NS17counting_iteratorIiNSD_11use_defaultESF_SF_EEjS9_d13saxpy_functorEEvT0_PT3_T1_NS0_13GridEvenShareISL_EET2_T4_E12temp_storage+152];
	add.f64 	%fd199, %fd197, %fd198;
	ld.shared.f64 	%fd200, [_ZZN3cub18CUB_300001_SM_10006detail6reduce18DeviceReduceKernelINS2_10policy_hubIdjN4cuda3std3__44plusIdEEE10Policy1000EN6thrust24THRUST_300001_SM_1000_NS17counting_iteratorIiNSD_11use_defaultESF_SF_EEjS9_d13saxpy_functorEEvT0_PT3_T1_NS0_13GridEvenShareISL_EET2_T4_E12temp_storage+160];
	add.f64 	%fd201, %fd199, %fd200;
	ld.shared.f64 	%fd202, [_ZZN3cub18CUB_300001_SM_10006detail6reduce18DeviceReduceKernelINS2_10policy_hubIdjN4cuda3std3__44plusIdEEE10Policy1000EN6thrust24THRUST_300001_SM_1000_NS17counting_iteratorIiNSD_11use_defaultESF_SF_EEjS9_d13saxpy_functorEEvT0_PT3_T1_NS0_13GridEvenShareISL_EET2_T4_E12temp_storage+168];
	add.f64 	%fd203, %fd201, %fd202;
	ld.shared.f64 	%fd204, [_ZZN3cub18CUB_300001_SM_10006detail6reduce18DeviceReduceKernelINS2_10policy_hubIdjN4cuda3std3__44plusIdEEE10Policy1000EN6thrust24THRUST_300001_SM_1000_NS17counting_iteratorIiNSD_11use_defaultESF_SF_EEjS9_d13saxpy_functorEEvT0_PT3_T1_NS0_13GridEvenShareISL_EET2_T4_E12temp_storage+176];
	add.f64 	%fd374, %fd203, %fd204;
$L__BB2_35:
	mov.u32 	%r285, %tid.x;
	setp.ne.s32 	%p59, %r285, 0;
	@%p59 bra 	$L__BB2_37;
	cvta.to.global.u64 	%rd32, %rd1;
	mul.wide.u32 	%rd33, %r4, 8;
	add.s64 	%rd34, %rd32, %rd33;
	st.global.f64 	[%rd34], %fd374;
$L__BB2_37:
	ret;

}
	// .globl	_ZN3cub18CUB_300001_SM_10006detail6reduce28DeviceReduceSingleTileKernelINS2_10policy_hubIdjN4cuda3std3__44plusIdEEE10Policy1000EPdSC_iS9_ddNS7_10__identityEEEvT0_T1_T2_T3_T4_T6_
.visible .entry _ZN3cub18CUB_300001_SM_10006detail6reduce28DeviceReduceSingleTileKernelINS2_10policy_hubIdjN4cuda3std3__44plusIdEEE10Policy1000EPdSC_iS9_ddNS7_10__identityEEEvT0_T1_T2_T3_T4_T6_(
	.param .u64 .ptr .align 1 _ZN3cub18CUB_300001_SM_10006detail6reduce28DeviceReduceSingleTileKernelINS2_10policy_hubIdjN4cuda3std3__44plusIdEEE10Policy1000EPdSC_iS9_ddNS7_10__identityEEEvT0_T1_T2_T3_T4_T6__param_0,
	.param .u64 .ptr .align 1 _ZN3cub18CUB_300001_SM_10006detail6reduce28DeviceReduceSingleTileKernelINS2_10policy_hubIdjN4cuda3std3__44plusIdEEE10Policy1000EPdSC_iS9_ddNS7_10__identityEEEvT0_T1_T2_T3_T4_T6__param_1,
	.param .u32 _ZN3cub18CUB_300001_SM_10006detail6reduce28DeviceReduceSingleTileKernelINS2_10policy_hubIdjN4cuda3std3__44plusIdEEE10Policy1000EPdSC_iS9_ddNS7_10__identityEEEvT0_T1_T2_T3_T4_T6__param_2,
	.param .align 1 .b8 _ZN3cub18CUB_300001_SM_10006detail6reduce28DeviceReduceSingleTileKernelINS2_10policy_hubIdjN4cuda3std3__44plusIdEEE10Policy1000EPdSC_iS9_ddNS7_10__identityEEEvT0_T1_T2_T3_T4_T6__param_3[1],
	.param .f64 _ZN3cub18CUB_300001_SM_10006detail6reduce28DeviceReduceSingleTileKernelINS2_10policy_hubIdjN4cuda3std3__44plusIdEEE10Policy1000EPdSC_iS9_ddNS7_10__identityEEEvT0_T1_T2_T3_T4_T6__param_4,
	.param .align 1 .b8 _ZN3cub18CUB_300001_SM_10006detail6reduce28DeviceReduceSingleTileKernelINS2_10policy_hubIdjN4cuda3std3__44plusIdEEE10Policy1000EPdSC_iS9_ddNS7_10__identityEEEvT0_T1_T2_T3_T4_T6__param_5[1]
)
.maxntid 640
.minnctapersm 1
{
	.reg .pred 	%p<62>;
	.reg .b32 	%r<239>;
	.reg .b64 	%rd<109>;
	.reg .b64 	%fd<264>;
	// demoted variable
	.shared .align 8 .b8 _ZZN3cub18CUB_300001_SM_10006detail6reduce28DeviceReduceSingleTileKernelINS2_10policy_hubIdjN4cuda3std3__44plusIdEEE10Policy1000EPdSC_iS9_ddNS7_10__identityEEEvT0_T1_T2_T3_T4_T6_E12temp_storage[192];
	ld.param.u64 	%rd9, [_ZN3cub18CUB_300001_SM_10006detail6reduce28DeviceReduceSingleTileKernelINS2_10policy_hubIdjN4cuda3std3__44plusIdEEE10Policy1000EPdSC_iS9_ddNS7_10__identityEEEvT0_T1_T2_T3_T4_T6__param_0];
	ld.param.u64 	%rd10, [_ZN3cub18CUB_300001_SM_10006detail6reduce28DeviceReduceSingleTileKernelINS2_10policy_hubIdjN4cuda3std3__44plusIdEEE10Policy1000EPdSC_iS9_ddNS7_10__identityEEEvT0_T1_T2_T3_T4_T6__param_1];
	ld.param.u32 	%r36, [_ZN3cub18CUB_300001_SM_10006detail6reduce28DeviceReduceSingleTileKernelINS2_10policy_hubIdjN4cuda3std3__44plusIdEEE10Policy1000EPdSC_iS9_ddNS7_10__identityEEEvT0_T1_T2_T3_T4_T6__param_2];
	ld.param.f64 	%fd30, [_ZN3cub18CUB_300001_SM_10006detail6reduce28DeviceReduceSingleTileKernelINS2_10policy_hubIdjN4cuda3std3__44plusIdEEE10Policy1000EPdSC_iS9_ddNS7_10__identityEEEvT0_T1_T2_T3_T4_T6__param_4];
	cvta.to.global.u64 	%rd1, %rd10;
	setp.ne.s32 	%p1, %r36, 0;
	@%p1 bra 	$L__BB3_3;
	mov.u32 	%r225, %tid.x;
	setp.ne.s32 	%p61, %r225, 0;
	@%p61 bra 	$L__BB3_39;
	st.global.f64 	[%rd1], %fd30;
	bra.uni 	$L__BB3_39;
$L__BB3_3:
	setp.gt.s32 	%p2, %r36, 5119;
	@%p2 bra 	$L__BB3_21;
	mov.u32 	%r1, %tid.x;
	setp.ge.s32 	%p19, %r1, %r36;
	mov.f64 	%fd255, 0d0000000000000000;
	mov.u32 	%r229, %r1;
	@%p19 bra 	$L__BB3_6;
	mul.wide.u32 	%rd74, %r1, 8;
	add.s64 	%rd73, %rd9, %rd74;
	// begin inline asm
	ld.global.nc.u64 %rd72, [%rd73];
	// end inline asm
	mov.b64 	%fd255, %rd72;
	add.s32 	%r229, %r1, 640;
$L__BB3_6:
	setp.ge.s32 	%p20, %r229, %r36;
	@%p20 bra 	$L__BB3_12;
	not.b32 	%r101, %r229;
	add.s32 	%r4, %r36, %r101;
	mul.hi.u32 	%r102, %r4, -858993459;
	shr.u32 	%r103, %r102, 9;
	add.s32 	%r5, %r103, 1;
	and.b32  	%r104, %r103, 3;
	setp.eq.s32 	%p21, %r104, 3;
	@%p21 bra 	$L__BB3_10;
	mul.wide.u32 	%rd75, %r229, 8;
	add.s64 	%rd107, %rd9, %rd75;
	and.b32  	%r105, %r5, 3;
	neg.s32 	%r227, %r105;
$L__BB3_9:
	.pragma "nounroll";
	// begin inline asm
	ld.global.nc.u64 %rd76, [%rd107];
	// end inline asm
	mov.b64 	%fd121, %rd76;
	add.f64 	%fd255, %fd255, %fd121;
	add.s32 	%r229, %r229, 640;
	add.s64 	%rd107, %rd107, 5120;
	add.s32 	%r227, %r227, 1;
	setp.ne.s32 	%p22, %r227, 0;
	@%p22 bra 	$L__BB3_9;
$L__BB3_10:
	setp.lt.u32 	%p23, %r4, 1920;
	@%p23 bra 	$L__BB3_12;
$L__BB3_11:
	mul.wide.s32 	%rd86, %r229, 8;
	add.s64 	%rd79, %rd9, %rd86;
	// begin inline asm
	ld.global.nc.u64 %rd78, [%rd79];
	// end inline asm
	mov.b64 	%fd122, %rd78;
	add.f64 	%fd123, %fd255, %fd122;
	add.s64 	%rd81, %rd79, 5120;
	// begin inline asm
	ld.global.nc.u64 %rd80, [%rd81];
	// end inline asm
	mov.b64 	%fd124, %rd80;
	add.f64 	%fd125, %fd123, %fd124;
	add.s64 	%rd83, %rd79, 10240;
	// begin inline asm
	ld.global.nc.u64 %rd82, [%rd83];
	// end inline asm
	mov.b64 	%fd126, %rd82;
	add.f64 	%fd127, %fd125, %fd126;
	add.s64 	%rd85, %rd79, 15360;
	// begin inline asm
	ld.global.nc.u64 %rd84, [%rd85];
	// end inline asm
	mov.b64 	%fd128, %rd84;
	add.f64 	%fd255, %fd127, %fd128;
	add.s32 	%r229, %r229, 2560;
	setp.lt.s32 	%p24, %r229, %r36;
	@%p24 bra 	$L__BB3_11;
$L__BB3_12:
	setp.lt.s32 	%p25, %r36, 640;
	@%p25 bra 	$L__BB3_17;
	// begin inline asm
	mov.u32 %r169, %laneid;
	// end inline asm
	mov.b64 	%rd97, %fd255;
	mov.b64 	{%r171, %r176}, %rd97;
	mov.b32 	%r177, 1;
	mov.b32 	%r218, 31;
	mov.b32 	%r219, -1;
	// begin inline asm
	shfl.sync.down.b32 %r170, %r171, %r177, %r218, %r219;
	// end inline asm
	// begin inline asm
	shfl.sync.down.b32 %r175, %r176, %r177, %r218, %r219;
	// end inline asm
	mov.b64 	%rd98, {%r170, %r175};
	mov.b64 	%fd199, %rd98;
	setp.gt.s32 	%p53, %r169, 30;
	add.f64 	%fd200, %fd255, %fd199;
	selp.f64 	%fd201, %fd255, %fd200, %p53;
	mov.b64 	%rd99, %fd201;
	mov.b64 	{%r181, %r186}, %rd99;
	mov.b32 	%r187, 2;
	// begin inline asm
	shfl.sync.down.b32 %r180, %r181, %r187, %r218, %r219;
	// end inline asm
	// begin inline asm
	shfl.sync.down.b32 %r185, %r186, %r187, %r218, %r219;
	// end inline asm
	mov.b64 	%rd100, {%r180, %r185};
	mov.b64 	%fd202, %rd100;
	setp.gt.s32 	%p54, %r169, 29;
	add.f64 	%fd203, %fd201, %fd202;
	selp.f64 	%fd204, %fd201, %fd203, %p54;
	mov.b64 	%rd101, %fd204;
	mov.b64 	{%r191, %r196}, %rd101;
	mov.b32 	%r197, 4;
	// begin inline asm
	shfl.sync.down.b32 %r190, %r191, %r197, %r218, %r219;
	// end inline asm
	// begin inline asm
	shfl.sync.down.b32 %r195, %r196, %r197, %r218, %r219;
	// end inline asm
	mov.b64 	%rd102, {%r190, %r195};
	mov.b64 	%fd205, %rd102;
	setp.gt.s32 	%p55, %r169, 27;
	add.f64 	%fd206, %fd204, %fd205;
	selp.f64 	%fd207, %fd204, %fd206, %p55;
	mov.b64 	%rd103, %fd207;
	mov.b64 	{%r201, %r206}, %rd103;
	mov.b32 	%r207, 8;
	// begin inline asm
	shfl.sync.down.b32 %r200, %r201, %r207, %r218, %r219;
	// end inline asm
	// begin inline asm
	shfl.sync.down.b32 %r205, %r206, %r207, %r218, %r219;
	// end inline asm
	mov.b64 	%rd104, {%r200, %r205};
	mov.b64 	%fd208, %rd104;
	setp.gt.s32 	%p56, %r169, 23;
	add.f64 	%fd209, %fd207, %fd208;
	selp.f64 	%fd210, %fd207, %fd209, %p56;
	mov.b64 	%rd105, %fd210;
	mov.b64 	{%r211, %r216}, %rd105;
	mov.b32 	%r217, 16;
	// begin inline asm
	shfl.sync.down.b32 %r210, %r211, %r217, %r218, %r219;
	// end inline asm
	// begin inline asm
	shfl.sync.down.b32 %r215, %r216, %r217, %r218, %r219;
	// end inline asm
	mov.b64 	%rd106, {%r210, %r215};
	mov.b64 	%fd211, %rd106;
	setp.gt.s32 	%p57, %r169, 15;
	add.f64 	%fd10, %fd210, %fd211;
	selp.f64 	%fd263, %fd210, %fd10, %p57;
	setp.ne.s32 	%p58, %r169, 0;
	@%p58 bra 	$L__BB3_15;
	shr.u32 	%r220, %r1, 2;
	and.b32  	%r221, %r220, 248;
	mov.u32 	%r222, _ZZN3cub18CUB_300001_SM_10006detail6reduce28DeviceReduceSingleTileKernelINS2_10policy_hubIdjN4cuda3std3__44plusIdEEE10Policy1000EPdSC_iS9_ddNS7_10__identityEEEvT0_T1_T2_T3_T4_T6_E12temp_storage;
	add.s32 	%r223, %r222, %r221;
	st.shared.f64 	[%r223+24], %fd10;
$L__BB3_15:
	bar.sync 	0;
	setp.ne.s32 	%p59, %r1, 0;
	@%p59 bra 	$L__BB3_37;
	ld.shared.f64 	%fd212, [_ZZN3cub18CUB_300001_SM_10006detail6reduce28DeviceReduceSingleTileKernelINS2_10policy_hubIdjN4cuda3std3__44plusIdEEE10Policy1000EPdSC_iS9_ddNS7_10__identityEEEvT0_T1_T2_T3_T4_T6_E12temp_storage+32];
	add.f64 	%fd213, %fd263, %fd212;
	ld.shared.f64 	%fd214, [_ZZN3cub18CUB_300001_SM_10006detail6reduce28DeviceReduceSingleTileKernelINS2_10policy_hubIdjN4cuda3std3__44plusIdEEE10Policy1000EPdSC_iS9_ddNS7_10__identityEEEvT0_T1_T2_T3_T4_T6_E12temp_storage+40];
	add.f64 	%fd215, %fd213, %fd214;
	ld.shared.f64 	%fd216, [_ZZN3cub18CUB_300001_SM_10006detail6reduce28DeviceReduceSingleTileKernelINS2_10policy_hubIdjN4cuda3std3__44plusIdEEE10Policy1000EPdSC_iS9_ddNS7_10__identityEEEvT0_T1_T2_T3_T4_T6_E12temp_storage+48];
	add.f64 	%fd217, %fd215, %fd216;
	ld.shared.f64 	%fd218, [_ZZN3cub18CUB_300001_SM_10006detail6reduce28DeviceReduceSingleTileKernelINS2_10policy_hubIdjN4cuda3std3__44plusIdEEE10Policy1000EPdSC_iS9_ddNS7_10__identityEEEvT0_T1_T2_T3_T4_T6_E12temp_storage+56];
	add.f64 	%fd219, %fd217, %fd218;
	ld.shared.f64 	%fd220, [_ZZN3cub18CUB_300001_SM_10006detail6reduce28DeviceReduceSingleTileKernelINS2_10policy_hubIdjN4cuda3std3__44plusIdEEE10Policy1000EPdSC_iS9_ddNS7_10__identityEEEvT0_T1_T2_T3_T4_T6_E12temp_storage+64];
	add.f64 	%fd221, %fd219, %fd220;
	ld.shared.f64 	%fd222, [_ZZN3cub18CUB_300001_SM_10006detail6reduce28DeviceReduceSingleTileKernelINS2_10policy_hubIdjN4cuda3std3__44plusIdEEE10Policy1000EPdSC_iS9_ddNS7_10__identityEEEvT0_T1_T2_T3_T4_T6_E12temp_storage+72];
	add.f64 	%fd223, %fd221, %fd222;
	ld.shared.f64 	%fd224, [_ZZN3cub18CUB_300001_SM_10006detail6reduce28DeviceReduceSingleTileKernelINS2_10policy_hubIdjN4cuda3std3__44plusIdEEE10Policy1000EPdSC_iS9_ddNS7_10__identityEEEvT0_T1_T2_T3_T4_T6_E12temp_storage+80];
	add.f64 	%fd225, %fd223, %fd224;
	ld.shared.f64 	%fd226, [_ZZN3cub18CUB_300001_SM_10006detail6reduce28DeviceReduceSingleTileKernelINS2_10policy_hubIdjN4cuda3std3__44plusIdEEE10Policy1000EPdSC_iS9_ddNS7_10__identityEEEvT0_T1_T2_T3_T4_T6_E12temp_storage+88];
	add.f64 	%fd227, %fd225, %fd226;
	ld.shared.f64 	%fd228, [_ZZN3cub18CUB_300001_SM_10006detail6reduce28DeviceReduceSingleTileKernelINS2_10policy_hubIdjN4cuda3std3__44plusIdEEE10Policy1000EPdSC_iS9_ddNS7_10__identityEEEvT0_T1_T2_T3_T4_T6_E12temp_storage+96];
	add.f64 	%fd229, %fd227, %fd228;
	ld.shared.f64 	%fd230, [_ZZN3cub18CUB_300001_SM_10006detail6reduce28DeviceReduceSingleTileKernelINS2_10policy_hubIdjN4cuda3std3__44plusIdEEE10Policy1000EPdSC_iS9_ddNS7_10__identityEEEvT0_T1_T2_T3_T4_T6_E12temp_storage+104];
	add.f64 	%fd231, %fd229, %fd230;
	ld.shared.f64 	%fd232, [_ZZN3cub18CUB_300001_SM_10006detail6reduce28DeviceReduceSingleTileKernelINS2_10policy_hubIdjN4cuda3std3__44plusIdEEE10Policy1000EPdSC_iS9_ddNS7_10__identityEEEvT0_T1_T2_T3_T4_T6_E12temp_storage+112];
	add.f64 	%fd233, %fd231, %fd232;
	ld.shared.f64 	%fd234, [_ZZN3cub18CUB_300001_SM_10006detail6reduce28DeviceReduceSingleTileKernelINS2_10policy_hubIdjN4cuda3std3__44plusIdEEE10Policy1000EPdSC_iS9_ddNS7_10__identityEEEvT0_T1_T2_T3_T4_T6_E12temp_storage+120];
	add.f64 	%fd235, %fd233, %fd234;
	ld.shared.f64 	%fd236, [_ZZN3cub18CUB_300001_SM_10006detail6reduce28DeviceReduceSingleTileKernelINS2_10policy_hubIdjN4cuda3std3__44plusIdEEE10Policy1000EPdSC_iS9_ddNS7_10__identityEEEvT0_T1_T2_T3_T4_T6_E12temp_storage+128];
	add.f64 	%fd237, %fd235, %fd236;
	ld.shared.f64 	%fd238, [_ZZN3cub18CUB_300001_SM_10006detail6reduce28DeviceReduceSingleTileKernelINS2_10policy_hubIdjN4cuda3std3__44plusIdEEE10Policy1000EPdSC_iS9_ddNS7_10__identityEEEvT0_T1_T2_T3_T4_T6_E12temp_storage+136];
	add.f64 	%fd239, %fd237, %fd238;
	ld.shared.f64 	%fd240, [_ZZN3cub18CUB_300001_SM_10006detail6reduce28DeviceReduceSingleTileKernelINS2_10policy_hubIdjN4cuda3std3__44plusIdEEE10Policy1000EPdSC_iS9_ddNS7_10__identityEEEvT0_T1_T2_T3_T4_T6_E12temp_storage+144];
	add.f64 	%fd241, %fd239, %fd240;
	ld.shared.f64 	%fd242, [_ZZN3cub18CUB_300001_SM_10006detail6reduce28DeviceReduceSingleTileKernelINS2_10policy_hubIdjN4cuda3std3__44plusIdEEE10Policy1000EPdSC_iS9_ddNS7_10__identityEEEvT0_T1_T2_T3_T4_T6_E12temp_storage+152];
	add.f64 	%fd243, %fd241, %fd242;
	ld.shared.f64 	%fd244, [_ZZN3cub18CUB_300001_SM_10006detail6reduce28DeviceReduceSingleTileKernelINS2_10policy_hubIdjN4cuda3std3__44plusIdEEE10Policy1000EPdSC_iS9_ddNS7_10__identityEEEvT0_T1_T2_T3_T4_T6_E12temp_storage+160];
	add.f64 	%fd245, %fd243, %fd244;
	ld.shared.f64 	%fd246, [_ZZN3cub18CUB_300001_SM_10006detail6reduce28DeviceReduceSingleTileKernelINS2_10policy_hubIdjN4cuda3std3__44plusIdEEE10Policy1000EPdSC_iS9_ddNS7_10__identityEEEvT0_T1_T2_T3_T4_T6_E12temp_storage+168];
	add.f64 	%fd247, %fd245, %fd246;
	ld.shared.f64 	%fd248, [_ZZN3cub18CUB_300001_SM_10006detail6reduce28DeviceReduceSingleTileKernelINS2_10policy_hubIdjN4cuda3std3__44plusIdEEE10Policy1000EPdSC_iS9_ddNS7_10__identityEEEvT0_T1_T2_T3_T4_T6_E12temp_storage+176];
	add.f64 	%fd263, %fd247, %fd248;
	bra.uni 	$L__BB3_37;
$L__BB3_17:
	// begin inline asm
	mov.u32 %r106, %laneid;
	// end inline asm
	and.b32  	%r157, %r1, 992;
	add.s32 	%r158, %r157, 32;
	setp.gt.s32 	%p26, %r158, %r36;
	not.b32 	%r159, %r157;
	add.s32 	%r160, %r36, %r159;
	selp.b32 	%r155, %r160, 31, %p26;
	mov.b64 	%rd87, %fd255;
	mov.b64 	{%r108, %r113}, %rd87;
	mov.b32 	%r114, 1;
	mov.b32 	%r156, -1;
	// begin inline asm
	shfl.sync.down.b32 %r107, %r108, %r114, %r155, %r156;
	// end inline asm
	// begin inline asm
	shfl.sync.down.b32 %r112, %r113, %r114, %r155, %r156;
	// end inline asm
	mov.b64 	%rd88, {%r107, %r112};
	mov.b64 	%fd129, %rd88;
	setp.lt.s32 	%p27, %r106, %r155;
	add.f64 	%fd130, %fd255, %fd129;
	selp.f64 	%fd131, %fd130, %fd255, %p27;
	mov.b64 	%rd89, %fd131;
	mov.b64 	{%r118, %r123}, %rd89;
	mov.b32 	%r124, 2;
	// begin inline asm
	shfl.sync.down.b32 %r117, %r118, %r124, %r155, %r156;
	// end inline asm
	// begin inline asm
	shfl.sync.down.b32 %r122, %r123, %r124, %r155, %r156;
	// end inline asm
	mov.b64 	%rd90, {%r117, %r122};
	mov.b64 	%fd132, %rd90;
	add.s32 	%r161, %r106, 2;
	setp.gt.s32 	%p28, %r161, %r155;
	add.f64 	%fd133, %fd131, %fd132;
	selp.f64 	%fd134, %fd131, %fd133, %p28;
	mov.b64 	%rd91, %fd134;
	mov.b64 	{%r128, %r133}, %rd91;
	mov.b32 	%r134, 4;
	// begin inline asm
	shfl.sync.down.b32 %r127, %r128, %r134, %r155, %r156;
	// end inline asm
	// begin inline asm
	shfl.sync.down.b32 %r132, %r133, %r134, %r155, %r156;
	// end inline asm
	mov.b64 	%rd92, {%r127, %r132};
	mov.b64 	%fd135, %rd92;
	add.s32 	%r162, %r106, 4;
	setp.gt.s32 	%p29, %r162, %r155;
	add.f64 	%fd136, %fd134, %fd135;
	selp.f64 	%fd137, %fd134, %fd136, %p29;
	mov.b64 	%rd93, %fd137;
	mov.b64 	{%r138, %r143}, %rd93;
	mov.b32 	%r144, 8;
	// begin inline asm
	shfl.sync.down.b32 %r137, %r138, %r144, %r155, %r156;
	// end inline asm
	// begin inline asm
	shfl.sync.down.b32 %r142, %r143, %r144, %r155, %r156;
	// end inline asm
	mov.b64 	%rd94, {%r137, %r142};
	mov.b64 	%fd138, %rd94;
	add.s32 	%r163, %r106, 8;
	setp.gt.s32 	%p30, %r163, %r155;
	add.f64 	%fd139, %fd137, %fd138;
	selp.f64 	%fd140, %fd137, %fd139, %p30;
	mov.b64 	%rd95, %fd140;
	mov.b64 	{%r148, %r153}, %rd95;
	mov.b32 	%r154, 16;
	// begin inline asm
	shfl.sync.down.b32 %r147, %r148, %r154, %r155, %r156;
	// end inline asm
	// begin inline asm
	shfl.sync.down.b32 %r152, %r153, %r154, %r155, %r156;
	// end inline asm
	mov.b64 	%rd96, {%r147, %r152};
	mov.b64 	%fd141, %rd96;
	add.s32 	%r164, %r106, 16;
	setp.gt.s32 	%p31, %r164, %r155;
	add.f64 	%fd142, %fd140, %fd141;
	selp.f64 	%fd263, %fd140, %fd142, %p31;
	setp.ne.s32 	%p32, %r106, 0;
	@%p32 bra 	$L__BB3_19;
	shr.u32 	%r165, %r1, 2;
	and.b32  	%r166, %r165, 248;
	mov.u32 	%r167, _ZZN3cub18CUB_300001_SM_10006detail6reduce28DeviceReduceSingleTileKernelINS2_10policy_hubIdjN4cuda3std3__44plusIdEEE10Policy1000EPdSC_iS9_ddNS7_10__identityEEEvT0_T1_T2_T3_T4_T6_E12temp_storage;
	add.s32 	%r168, %r167, %r166;
	st.shared.f64 	[%r168+24], %fd263;
$L__BB3_19:
	bar.sync 	0;
	setp.ne.s32 	%p33, %r1, 0;
	@%p33 bra 	$L__BB3_37;
	setp.gt.s32 	%p34, %r36, 32;
	ld.shared.f64 	%fd143, [_ZZN3cub18CUB_300001_SM_10006detail6reduce28DeviceReduceSingleTileKernelINS2_10policy_hubIdjN4cuda3std3__44plusIdEEE10Policy1000EPdSC_iS9_ddNS7_10__identityEEEvT0_T1_T2_T3_T4_T6_E12temp_storage+32];
	add.f64 	%fd144, %fd263, %fd143;
	selp.f64 	%fd145, %fd144, %fd263, %p34;
	setp.gt.s32 	%p35, %r36, 64;
	ld.shared.f64 	%fd146, [_ZZN3cub18CUB_300001_SM_10006detail6reduce28DeviceReduceSingleTileKernelINS2_10policy_hubIdjN4cuda3std3__44plusIdEEE10Policy1000EPdSC_iS9_ddNS7_10__identityEEEvT0_T1_T2_T3_T4_T6_E12temp_storage+40];
	add.f64 	%fd147, %fd146, %fd145;
	selp.f64 	%fd148, %fd147, %fd145, %p35;
	setp.gt.s32 	%p36, %r36, 96;
	ld.shared.f64 	%fd149, [_ZZN3cub18CUB_300001_SM_10006detail6reduce28DeviceReduceSingleTileKernelINS2_10policy_hubIdjN4cuda3std3__44plusIdEEE10Policy1000EPdSC_iS9_ddNS7_10__identityEEEvT0_T1_T2_T3_T4_T6_E12temp_storage+48];
	add.f64 	%fd150, %fd149, %fd148;
	selp.f64 	%fd151, %fd150, %fd148, %p36;
	setp.gt.s32 	%p37, %r36, 128;
	ld.shared.f64 	%fd152, [_ZZN3cub18CUB_300001_SM_10006detail6reduce28DeviceReduceSingleTileKernelINS2_10policy_hubIdjN4cuda3std3__44plusIdEEE10Policy1000EPdSC_iS9_ddNS7_10__identityEEEvT0_T1_T2_T3_T4_T6_E12temp_storage+56];
	add.f64 	%fd153, %fd152, %fd151;
	selp.f64 	%fd154, %fd153, %fd151, %p37;
	setp.gt.s32 	%p38, %r36, 160;
	ld.shared.f64 	%fd155, [_ZZN3cub18CUB_300001_SM_10006detail6reduce28DeviceReduceSingleTileKernelINS2_10policy_hubIdjN4cuda3std3__44plusIdEEE10Policy1000EPdSC_iS9_ddNS7_10__identityEEEvT0_T1_T2_T3_T4_T6_E12temp_storage+64];
	add.f64 	%fd156, %fd155, %fd154;
	selp.f64 	%fd157, %fd156, %fd154, %p38;
	setp.gt.s32 	%p39, %r36, 192;
	ld.shared.f64 	%fd158, [_ZZN3cub18CUB_300001_SM_10006detail6reduce28DeviceReduceSingleTileKernelINS2_10policy_hubIdjN4cuda3std3__44plusIdEEE10Policy1000EPdSC_iS9_ddNS7_10__identityEEEvT0_T1_T2_T3_T4_T6_E12temp_storage+72];
	add.f64 	%fd159, %fd158, %fd157;
	selp.f64 	%fd160, %fd159, %fd157, %p39;
	setp.gt.s32 	%p40, %r36, 224;
	ld.shared.f64 	%fd161, [_ZZN3cub18CUB_300001_SM_10006detail6reduce28DeviceReduceSingleTileKernelINS2_10policy_hubIdjN4cuda3std3__44plusIdEEE10Policy1000EPdSC_iS9_ddNS7_10__identityEEEvT0_T1_T2_T3_T4_T6_E12temp_storage+80];
	add.f64 	%fd162, %fd161, %fd160;
	selp.f64 	%fd163, %fd162, %fd160, %p40;
	setp.gt.s32 	%p41, %r36, 256;
	ld.shared.f64 	%fd164, [_ZZN3cub18CUB_300001_SM_10006detail6reduce28DeviceReduceSingleTileKernelINS2_10policy_hubIdjN4cuda3std3__44plusIdEEE10Policy1000EPdSC_iS9_ddNS7_10__identityEEEvT0_T1_T2_T3_T4_T6_E12temp_storage+88];
	add.f64 	%fd165, %fd164, %fd163;
	selp.f64 	%fd166, %fd165, %fd163, %p41;
	setp.gt.s32 	%p42, %r36, 288;
	ld.shared.f64 	%fd167, [_ZZN3cub18CUB_300001_SM_10006detail6reduce28DeviceReduceSingleTileKernelINS2_10policy_hubIdjN4cuda3std3__44plusIdEEE10Policy1000EPdSC_iS9_ddNS7_10__identityEEEvT0_T1_T2_T3_T4_T6_E12temp_storage+96];
	add.f64 	%fd168, %fd167, %fd166;
	selp.f64 	%fd169, %fd168, %fd166, %p42;
	setp.gt.s32 	%p43, %r36, 320;
	ld.shared.f64 	%fd170, [_ZZN3cub18CUB_300001_SM_10006detail6reduce28DeviceReduceSingleTileKernelINS2_10policy_hubIdjN4cuda3std3__44plusIdEEE10Policy1000EPdSC_iS9_ddNS7_10__identityEEEvT0_T1_T2_T3_T4_T6_E12temp_storage+104];
	add.f64 	%fd171, %fd170, %fd169;
	selp.f64 	%fd172, %fd171, %fd169, %p43;
	setp.gt.s32 	%p44, %r36, 352;
	ld.shared.f64 	%fd173, [_ZZN3cub18CUB_300001_SM_10006detail6reduce28DeviceReduceSingleTileKernelINS2_10policy_hubIdjN4cuda3std3__44plusIdEEE10Policy1000EPdSC_iS9_ddNS7_10__identityEEEvT0_T1_T2_T3_T4_T6_E12temp_storage+112];
	add.f64 	%fd174, %fd173, %fd172;
	selp.f64 	%fd175, %fd174, %fd172, %p44;
	setp.gt.s32 	%p45, %r36, 384;
	ld.shared.f64 	%fd176, [_ZZN3cub18CUB_300001_SM_10006detail6reduce28DeviceReduceSingleTileKernelINS2_10policy_hubIdjN4cuda3std3__44plusIdEEE10Policy1000EPdSC_iS9_ddNS7_10__identityEEEvT0_T1_T2_T3_T4_T6_E12temp_storage+120];
	add.f64 	%fd177, %fd176, %fd175;
	selp.f64 	%fd178, %fd177, %fd175, %p45;
	setp.gt.s32 	%p46, %r36, 416;
	ld.shared.f64 	%fd179, [_ZZN3cub18CUB_300001_SM_10006detail6reduce28DeviceReduceSingleTileKernelINS2_10policy_hubIdjN4cuda3std3__44plusIdEEE10Policy1000EPdSC_iS9_ddNS7_10__identityEEEvT0_T1_T2_T3_T4_T6_E12temp_storage+128];
	add.f64 	%fd180, %fd179, %fd178;
	selp.f64 	%fd181, %fd180, %fd178, %p46;
	setp.gt.s32 	%p47, %r36, 448;
	ld.shared.f64 	%fd182, [_ZZN3cub18CUB_300001_SM_10006detail6reduce28DeviceReduceSingleTileKernelINS2_10policy_hubIdjN4cuda3std3__44plusIdEEE10Policy1000EPdSC_iS9_ddNS7_10__identityEEEvT0_T1_T2_T3_T4_T6_E12temp_storage+136];
	add.f64 	%fd183, %fd182, %fd181;
	selp.f64 	%fd184, %fd183, %fd181, %p47;
	setp.gt.s32 	%p48, %r36, 480;
	ld.shared.f64 	%fd185, [_ZZN3cub18CUB_300001_SM_10006detail6reduce28DeviceReduceSingleTileKernelINS2_10policy_hubIdjN4cuda3std3__44plusIdEEE10Policy1000EPdSC_iS9_ddNS7_10__identityEEEvT0_T1_T2_T3_T4_T6_E12temp_storage+144];
	add.f64 	%fd186, %fd185, %fd184;
	selp.f64 	%fd187, %fd186, %fd184, %p48;
	setp.gt.s32 	%p49, %r36, 512;
	ld.shared.f64 	%fd188, [_ZZN3cub18CUB_300001_SM_10006detail6reduce28DeviceReduceSingleTileKernelINS2_10policy_hubIdjN4cuda3std3__44plusIdEEE10Policy1000EPdSC_iS9_ddNS7_10__identityEEEvT0_T1_T2_T3_T4_T6_E12temp_storage+152];
	add.f64 	%fd189, %fd188, %fd187;
	selp.f64 	%fd190, %fd189, %fd187, %p49;
	setp.gt.s32 	%p50, %r36, 544;
	ld.shared.f64 	%fd191, [_ZZN3cub18CUB_300001_SM_10006detail6reduce28DeviceReduceSingleTileKernelINS2_10policy_hubIdjN4cuda3std3__44plusIdEEE10Policy1000EPdSC_iS9_ddNS7_10__identityEEEvT0_T1_T2_T3_T4_T6_E12temp_storage+160];
	add.f64 	%fd192, %fd191, %fd190;
	selp.f64 	%fd193, %fd192, %fd190, %p50;
	setp.gt.s32 	%p51, %r36, 576;
	ld.shared.f64 	%fd194, [_ZZN3cub18CUB_300001_SM_10006detail6reduce28DeviceReduceSingleTileKernelINS2_10policy_hubIdjN4cuda3std3__44plusIdEEE10Policy1000EPdSC_iS9_ddNS7_10__identityEEEvT0_T1_T2_T3_T4_T6_E12temp_storage+168];
	add.f64 	%fd195, %fd194, %fd193;
	selp.f64 	%fd196, %fd195, %fd193, %p51;
	setp.gt.s32 	%p52, %r36, 608;
	ld.shared.f64 	%fd197, [_ZZN3cub18CUB_300001_SM_10006detail6reduce28DeviceReduceSingleTileKernelINS2_10policy_hubIdjN4cuda3std3__44plusIdEEE10Policy1000EPdSC_iS9_ddNS7_10__identityEEEvT0_T1_T2_T3_T4_T6_E12temp_storage+176];
	add.f64 	%fd198, %fd197, %fd196;
	selp.f64 	%fd263, %fd198, %fd196, %p52;
	bra.uni 	$L__BB3_37;
$L__BB3_21:
	mov.u32 	%r14, %tid.x;
	mul.wide.u32 	%rd27, %r14, 8;
	add.s64 	%rd12, %rd9, %rd27;
	// begin inline asm
	ld.global.nc.u64 %rd11, [%rd12];
	// end inline asm
	mov.b64 	%fd31, %rd11;
	add.s64 	%rd14, %rd12, 5120;
	// begin inline asm
	ld.global.nc.u64 %rd13, [%rd14];
	// end inline asm
	mov.b64 	%fd32, %rd13;
	add.s64 	%rd16, %rd12, 10240;
	// begin inline asm
	ld.global.nc.u64 %rd15, [%rd16];
	// end inline asm
	mov.b64 	%fd33, %rd15;
	add.s64 	%rd18, %rd12, 15360;
	// begin inline asm
	ld.global.nc.u64 %rd17, [%rd18];
	// end inline asm
	mov.b64 	%fd34, %rd17;
	add.s64 	%rd20, %rd12, 20480;
	// begin inline asm
	ld.global.nc.u64 %rd19, [%rd20];
	// end inline asm
	mov.b64 	%fd35, %rd19;
	add.s64 	%rd22, %rd12, 25600;
	// begin inline asm
	ld.global.nc.u64 %rd21, [%rd22];
	// end inline asm
	mov.b64 	%fd36, %rd21;
	add.s64 	%rd24, %rd12, 30720;
	// begin inline asm
	ld.global.nc.u64 %rd23, [%rd24];
	// end inline asm
	mov.b64 	%fd37, %rd23;
	add.s64 	%rd26, %rd12, 35840;
	// begin inline asm
	ld.global.nc.u64 %rd25, [%rd26];
	// end inline asm
	mov.b64 	%fd38, %rd25;
	add.f64 	%fd39, %fd31, %fd32;
	add.f64 	%fd40, %fd39, %fd33;
	add.f64 	%fd41, %fd40, %fd34;
	add.f64 	%fd42, %fd41, %fd35;
	add.f64 	%fd43, %fd42, %fd36;
	add.f64 	%fd44, %fd43, %fd37;
	add.f64 	%fd262, %fd44, %fd38;
	setp.lt.u32 	%p3, %r36, 10240;
	mov.b32 	%r232, 5120;
	@%p3 bra 	$L__BB3_25;
	add.s32 	%r15, %r36, -5120;
	mov.b32 	%r232, 5120;
$L__BB3_23:
	mul.wide.s32 	%rd44, %r232, 8;
	add.s64 	%rd29, %rd12, %rd44;
	// begin inline asm
	ld.global.nc.u64 %rd28, [%rd29];
	// end inline asm
	mov.b64 	%fd45, %rd28;
	add.s64 	%rd31, %rd29, 5120;
	// begin inline asm
	ld.global.nc.u64 %rd30, [%rd31];
	// end inline asm
	mov.b64 	%fd46, %rd30;
	add.s64 	%rd33, %rd29, 10240;
	// begin inline asm
	ld.global.nc.u64 %rd32, [%rd33];
	// end inline asm
	mov.b64 	%fd47, %rd32;
	add.s64 	%rd35, %rd29, 15360;
	// begin inline asm
	ld.global.nc.u64 %rd34, [%rd35];
	// end inline asm
	mov.b64 	%fd48, %rd34;
	add.s64 	%rd37, %rd29, 20480;
	// begin inline asm
	ld.global.nc.u64 %rd36, [%rd37];
	// end inline asm
	mov.b64 	%fd49, %rd36;
	add.s64 	%rd39, %rd29, 25600;
	// begin inline asm
	ld.global.nc.u64 %rd38, [%rd39];
	// end inline asm
	mov.b64 	%fd50, %rd38;
	add.s64 	%rd41, %rd29, 30720;
	// begin inline asm
	ld.global.nc.u64 %rd40, [%rd41];
	// end inline asm
	mov.b64 	%fd51, %rd40;
	add.s64 	%rd43, %rd29, 35840;
	// begin inline asm
	ld.global.nc.u64 %rd42, [%rd43];
	// end inline asm
	mov.b64 	%fd52, %rd42;
	add.f64 	%fd53, %fd262, %fd45;
	add.f64 	%fd54, %fd53, %fd46;
	add.f64 	%fd55, %fd54, %fd47;
	add.f64 	%fd56, %fd55, %fd48;
	add.f64 	%fd57, %fd56, %fd49;
	add.f64 	%fd58, %fd57, %fd50;
	add.f64 	%fd59, %fd58, %fd51;
	add.f64 	%fd262, %fd59, %fd52;
	sub.s32 	%r39, %r36, %r232;
	setp.lt.s32 	%p4, %r39, 5120;
	@%p4 bra 	$L__BB3_33;
	add.s32 	%r232, %r232, 5120;
	setp.le.s32 	%p5, %r232, %r15;
	@%p5 bra 	$L__BB3_23;
$L__BB3_25:
	setp.le.s32 	%p6, %r36, %r232;
	@%p6 bra 	$L__BB3_33;
	sub.s32 	%r19, %r36, %r232;
	setp.ge.s32 	%p7, %r14, %r19;
	@%p7 bra 	$L__BB3_33;
	not.b32 	%r40, %r14;
	add.s32 	%r41, %r36, %r40;
	sub.s32 	%r20, %r41, %r232;
	mul.hi.u32 	%r42, %r20, -858993459;
	shr.u32 	%r43, %r42, 9;
	add.s32 	%r21, %r43, 1;
	and.b32  	%r44, %r43, 3;
	setp.eq.s32 	%p8, %r44, 3;
	mov.u32 	%r236, %r14;
	@%p8 bra 	$L__BB3_30;
	add.s32 	%r234, %r14, %r232;
	and.b32  	%r45, %r21, 3;
	neg.s32 	%r233, %r45;
	mov.u32 	%r236, %r14;
$L__BB3_29:
	.pragma "nounroll";
	mul.wide.u32 	%rd47, %r234, 8;
	add.s64 	%rd46, %rd9, %rd47;
	// begin inline asm
	ld.global.nc.u64 %rd45, [%rd46];
	// end inline asm
	mov.b64 	%fd61, %rd45;
	add.f64 	%fd262, %fd262, %fd61;
	add.s32 	%r236, %r236, 640;
	add.s32 	%r234, %r234, 640;
	add.s32 	%r233, %r233, 1;
	setp.ne.s32 	%p9, %r233, 0;
	@%p9 bra 	$L__BB3_29;
$L__BB3_30:
	setp.lt.u32 	%p10, %r20, 1920;
	@%p10 bra 	$L__BB3_33;
	cvt.u64.u32 	%rd48, %r236;
	cvt.u64.u32 	%rd49, %r232;
	add.s64 	%rd50, %rd48, %rd49;
	shl.b64 	%rd51, %rd50, 3;
	add.s64 	%rd52, %rd51, %rd9;
	add.s64 	%rd108, %rd52, 10240;
	add.s32 	%r237, %r236, %r232;
$L__BB3_32:
	mul.wide.u32 	%rd61, %r237, 8;
	add.s64 	%rd54, %rd9, %rd61;
	// begin inline asm
	ld.global.nc.u64 %rd53, [%rd54];
	// end inline asm
	mov.b64 	%fd62, %rd53;
	add.f64 	%fd63, %fd262, %fd62;
	add.s64 	%rd56, %rd108, -5120;
	// begin inline asm
	ld.global.nc.u64 %rd55, [%rd56];
	// end inline asm
	mov.b64 	%fd64, %rd55;
	add.f64 	%fd65, %fd63, %fd64;
	// begin inline asm
	ld.global.nc.u64 %rd57, [%rd108];
	// end inline asm
	mov.b64 	%fd66, %rd57;
	add.f64 	%fd67, %fd65, %fd66;
	add.s64 	%rd60, %rd108, 5120;
	// begin inline asm
	ld.global.nc.u64 %rd59, [%rd60];
	// end inline asm
	mov.b64 	%fd68, %rd59;
	add.f64 	%fd262, %fd67, %fd68;
	add.s32 	%r236, %r236, 2560;
	add.s64 	%rd108, %rd108, 20480;
	add.s32 	%r237, %r237, 2560;
	setp.lt.s32 	%p11, %r236, %r19;
	@%p11 bra 	$L__BB3_32;
$L__BB3_33:
	// begin inline asm
	mov.u32 %r46, %laneid;
	// end inline asm
	mov.b64 	%rd62, %fd262;
	mov.b64 	{%r48, %r53}, %rd62;
	mov.b32 	%r54, 1;
	mov.b32 	%r95, 31;
	mov.b32 	%r96, -1;
	// begin inline asm
	shfl.sync.down.b32 %r47, %r48, %r54, %r95, %r96;
	// end inline asm
	// begin inline asm
	shfl.sync.down.b32 %r52, %r53, %r54, %r95, %r96;
	// end inline asm
	mov.b64 	%rd63, {%r47, %r52};
	mov.b64 	%fd69, %rd63;
	setp.gt.s32 	%p12, %r46, 30;
	add.f64 	%fd70, %fd262, %fd69;
	selp.f64 	%fd71, %fd262, %fd70, %p12;
	mov.b64 	%rd64, %fd71;
	mov.b64 	{%r58, %r63}, %rd64;
	mov.b32 	%r64, 2;
	// begin inline asm
	shfl.sync.down.b32 %r57, %r58, %r64, %r95, %r96;
	// end inline asm
	// begin inline asm
	shfl.sync.down.b32 %r62, %r63, %r64, %r95, %r96;
	// end inline asm
	mov.b64 	%rd65, {%r57, %r62};
	mov.b64 	%fd72, %rd65;
	setp.gt.s32 	%p13, %r46, 29;
	add.f64 	%fd73, %fd71, %fd72;
	selp.f64 	%fd74, %fd71, %fd73, %p13;
	mov.b64 	%rd66, %fd74;
	mov.b64 	{%r68, %r73}, %rd66;
	mov.b32 	%r74, 4;
	// begin inline asm
	shfl.sync.down.b32 %r67, %r68, %r74, %r95, %r96;
	// end inline asm
	// begin inline asm
	shfl.sync.down.b32 %r72, %r73, %r74, %r95, %r96;
	// end inline asm
	mov.b64 	%rd67, {%r67, %r72};
	mov.b64 	%fd75, %rd67;
	setp.gt.s32 	%p14, %r46, 27;
	add.f64 	%fd76, %fd74, %fd75;
	selp.f64 	%fd77, %fd74, %fd76, %p14;
	mov.b64 	%rd68, %fd77;
	mov.b64 	{%r78, %r83}, %rd68;
	mov.b32 	%r84, 8;
	// begin inline asm
	shfl.sync.down.b32 %r77, %r78, %r84, %r95, %r96;
	// end inline asm
	// begin inline asm
	shfl.sync.down.b32 %r82, %r83, %r84, %r95, %r96;
	// end inline asm
	mov.b64 	%rd69, {%r77, %r82};
	mov.b64 	%fd78, %rd69;
	setp.gt.s32 	%p15, %r46, 23;
	add.f64 	%fd79, %fd77, %fd78;
	selp.f64 	%fd80, %fd77, %fd79, %p15;
	mov.b64 	%rd70, %fd80;
	mov.b64 	{%r88, %r93}, %rd70;
	mov.b32 	%r94, 16;
	// begin inline asm
	shfl.sync.down.b32 %r87, %r88, %r94, %r95, %r96;
	// end inline asm
	// begin inline asm
	shfl.sync.down.b32 %r92, %r93, %r94, %r95, %r96;
	// end inline asm
	mov.b64 	%rd71, {%r87, %r92};
	mov.b64 	%fd81, %rd71;
	setp.gt.s32 	%p16, %r46, 15;
	add.f64 	%fd26, %fd80, %fd81;
	selp.f64 	%fd263, %fd80, %fd26, %p16;
	setp.ne.s32 	%p17, %r46, 0;
	@%p17 bra 	$L__BB3_35;
	shr.u32 	%r97, %r14, 2;
	and.b32  	%r98, %r97, 248;
	mov.u32 	%r99, _ZZN3cub18CUB_300001_SM_10006detail6reduce28DeviceReduceSingleTileKernelINS2_10policy_hubIdjN4cuda3std3__44plusIdEEE10Policy1000EPdSC_iS9_ddNS7_10__identityEEEvT0_T1_T2_T3_T4_T6_E12temp_storage;
	add.s32 	%r100, %r99, %r98;
	st.shared.f64 	[%r100+24], %fd26;
$L__BB3_35:
	bar.sync 	0;
	setp.ne.s32 	%p18, %r14, 0;
	@%p18 bra 	$L__BB3_37;
	ld.shared.f64 	%fd82, [_ZZN3cub18CUB_300001_SM_10006detail6reduce28DeviceReduceSingleTileKernelINS2_10policy_hubIdjN4cuda3std3__44plusIdEEE10Policy1000EPdSC_iS9_ddNS7_10__identityEEEvT0_T1_T2_T3_T4_T6_E12temp_storage+32];
	add.f64 	%fd83, %fd263, %fd82;
	ld.shared.f64 	%fd84, [_ZZN3cub18CUB_300001_SM_10006detail6reduce28DeviceReduceSingleTileKernelINS2_10policy_hubIdjN4cuda3std3__44plusIdEEE10Policy1000EPdSC_iS9_ddNS7_10__identityEEEvT0_T1_T2_T3_T4_T6_E12temp_storage+40];
	add.f64 	%fd85, %fd83, %fd84;
	ld.shared.f64 	%fd86, [_ZZN3cub18CUB_300001_SM_10006detail6reduce28DeviceReduceSingleTileKernelINS2_10policy_hubIdjN4cuda3std3__44plusIdEEE10Policy1000EPdSC_iS9_ddNS7_10__identityEEEvT0_T1_T2_T3_T4_T6_E12temp_storage+48];
	add.f64 	%fd87, %fd85, %fd86;
	ld.shared.f64 	%fd88, [_ZZN3cub18CUB_300001_SM_10006detail6reduce28DeviceReduceSingleTileKernelINS2_10policy_hubIdjN4cuda3std3__44plusIdEEE10Policy1000EPdSC_iS9_ddNS7_10__identityEEEvT0_T1_T2_T3_T4_T6_E12temp_storage+56];
	add.f64 	%fd89, %fd87, %fd88;
	ld.shared.f64 	%fd90, [_ZZN3cub18CUB_300001_SM_10006detail6reduce28DeviceReduceSingleTileKernelINS2_10policy_hubIdjN4cuda3std3__44plusIdEEE10Policy1000EPdSC_iS9_ddNS7_10__identityEEEvT0_T1_T2_T3_T4_T6_E12temp_storage+64];
	add.f64 	%fd91, %fd89, %fd90;
	ld.shared.f64 	%fd92, [_ZZN3cub18CUB_300001_SM_10006detail6reduce28DeviceReduceSingleTileKernelINS2_10policy_hubIdjN4cuda3std3__44plusIdEEE10Policy1000EPdSC_iS9_ddNS7_10__identityEEEvT0_T1_T2_T3_T4_T6_E12temp_storage+72];
	add.f64 	%fd93, %fd91, %fd92;
	ld.shared.f64 	%fd94, [_ZZN3cub18CUB_300001_SM_10006detail6reduce28DeviceReduceSingleTileKernelINS2_10policy_hubIdjN4cuda3std3__44plusIdEEE10Policy1000EPdSC_iS9_ddNS7_10__identityEEEvT0_T1_T2_T3_T4_T6_E12temp_storage+80];
	add.f64 	%fd95, %fd93, %fd94;
	ld.shared.f64 	%fd96, [_ZZN3cub18CUB_300001_SM_10006detail6reduce28DeviceReduceSingleTileKernelINS2_10policy_hubIdjN4cuda3std3__44plusIdEEE10Policy1000EPdSC_iS9_ddNS7_10__identityEEEvT0_T1_T2_T3_T4_T6_E12temp_storage+88];
	add.f64 	%fd97, %fd95, %fd96;
	ld.shared.f64 	%fd98, [_ZZN3cub18CUB_300001_SM_10006detail6reduce28DeviceReduceSingleTileKernelINS2_10policy_hubIdjN4cuda3std3__44plusIdEEE10Policy1000EPdSC_iS9_ddNS7_10__identityEEEvT0_T1_T2_T3_T4_T6_E12temp_storage+96];
	add.f64 	%fd99, %fd97, %fd98;
	ld.shared.f64 	%fd100, [_ZZN3cub18CUB_300001_SM_10006detail6reduce28DeviceReduceSingleTileKernelINS2_10policy_hubIdjN4cuda3std3__44plusIdEEE10Policy1000EPdSC_iS9_ddNS7_10__identityEEEvT0_T1_T2_T3_T4_T6_E12temp_storage+104];
	add.f64 	%fd101, %fd99, %fd100;
	ld.shared.f64 	%fd102, [_ZZN3cub18CUB_300001_SM_10006detail6reduce28DeviceReduceSingleTileKernelINS2_10policy_hubIdjN4cuda3std3__44plusIdEEE10Policy1000EPdSC_iS9_ddNS7_10__identityEEEvT0_T1_T2_T3_T4_T6_E12temp_storage+112];
	add.f64 	%fd103, %fd101, %fd102;
	ld.shared.f64 	%fd104, [_ZZN3cub18CUB_300001_SM_10006detail6reduce28DeviceReduceSingleTileKernelINS2_10policy_hubIdjN4cuda3std3__44plusIdEEE10Policy1000EPdSC_iS9_ddNS7_10__identityEEEvT0_T1_T2_T3_T4_T6_E12temp_storage+120];
	add.f64 	%fd105, %fd103, %fd104;
	ld.shared.f64 	%fd106, [_ZZN3cub18CUB_300001_SM_10006detail6reduce28DeviceReduceSingleTileKernelINS2_10policy_hubIdjN4cuda3std3__44plusIdEEE10Policy1000EPdSC_iS9_ddNS7_10__identityEEEvT0_T1_T2_T3_T4_T6_E12temp_storage+128];
	add.f64 	%fd107, %fd105, %fd106;
	ld.shared.f64 	%fd108, [_ZZN3cub18CUB_300001_SM_10006detail6reduce28DeviceReduceSingleTileKernelINS2_10policy_hubIdjN4cuda3std3__44plusIdEEE10Policy1000EPdSC_iS9_ddNS7_10__identityEEEvT0_T1_T2_T3_T4_T6_E12temp_storage+136];
	add.f64 	%fd109, %fd107, %fd108;
	ld.shared.f64 	%fd110, [_ZZN3cub18CUB_300001_SM_10006detail6reduce28DeviceReduceSingleTileKernelINS2_10policy_hubIdjN4cuda3std3__44plusIdEEE10Policy1000EPdSC_iS9_ddNS7_10__identityEEEvT0_T1_T2_T3_T4_T6_E12temp_storage+144];
	add.f64 	%fd111, %fd109, %fd110;
	ld.shared.f64 	%fd112, [_ZZN3cub18CUB_300001_SM_10006detail6reduce28DeviceReduceSingleTileKernelINS2_10policy_hubIdjN4cuda3std3__44plusIdEEE10Policy1000EPdSC_iS9_ddNS7_10__identityEEEvT0_T1_T2_T3_T4_T6_E12temp_storage+152];
	add.f64 	%fd113, %fd111, %fd112;
	ld.shared.f64 	%fd114, [_ZZN3cub18CUB_300001_SM_10006detail6reduce28DeviceReduceSingleTileKernelINS2_10policy_hubIdjN4cuda3std3__44plusIdEEE10Policy1000EPdSC_iS9_ddNS7_10__identityEEEvT0_T1_T2_T3_T4_T6_E12temp_storage+160];
	add.f64 	%fd115, %fd113, %fd114;
	ld.shared.f64 	%fd116, [_ZZN3cub18CUB_300001_SM_10006detail6reduce28DeviceReduceSingleTileKernelINS2_10policy_hubIdjN4cuda3std3__44plusIdEEE10Policy1000EPdSC_iS9_ddNS7_10__identityEEEvT0_T1_T2_T3_T4_T6_E12temp_storage+168];
	add.f64 	%fd117, %fd115, %fd116;
	ld.shared.f64 	%fd118, [_ZZN3cub18CUB_300001_SM_10006detail6reduce28DeviceReduceSingleTileKernelINS2_10policy_hubIdjN4cuda3std3__44plusIdEEE10Policy1000EPdSC_iS9_ddNS7_10__identityEEEvT0_T1_T2_T3_T4_T6_E12temp_storage+176];
	add.f64 	%fd263, %fd117, %fd118;
$L__BB3_37:
	mov.u32 	%r224, %tid.x;
	setp.ne.s32 	%p60, %r224, 0;
	@%p60 bra 	$L__BB3_39;
	add.f64 	%fd249, %fd30, %fd263;
	st.global.f64 	[%rd1], %fd249;
$L__BB3_39:
	ret;

}
	// .globl	_ZN3cub18CUB_300001_SM_10006detail6reduce28DeviceReduceSingleTileKernelINS2_10policy_hubIdyN4cuda3std3__44plusIdEEE10Policy1000EN6thrust24THRUST_300001_SM_1000_NS17counting_iteratorIiNSD_11use_defaultESF_SF_EEPdyS9_dd13saxpy_functorEEvT0_T1_T2_T3_T4_T6_
.visible .entry _ZN3cub18CUB_300001_SM_10006detail6reduce28DeviceReduceSingleTileKernelINS2_10policy_hubIdyN4cuda3std3__44plusIdEEE10Policy1000EN6thrust24THRUST_300001_SM_1000_NS17counting_iteratorIiNSD_11use_defaultESF_SF_EEPdyS9_dd13saxpy_functorEEvT0_T1_T2_T3_T4_T6_(
	.param .align 4 .b8 _ZN3cub18CUB_300001_SM_10006detail6reduce28DeviceReduceSingleTileKernelINS2_10policy_hubIdyN4cuda3std3__44plusIdEEE10Policy1000EN6thrust24THRUST_300001_SM_1000_NS17counting_iteratorIiNSD_11use_defaultESF_SF_EEPdyS9_dd13saxpy_functorEEvT0_T1_T2_T3_T4_T6__param_0[4],
	.param .u64 .ptr .align 1 _ZN3cub18CUB_300001_SM_10006detail6reduce28DeviceReduceSingleTileKernelINS2_10policy_hubIdyN4cuda3std3__44plusIdEEE10Policy1000EN6thrust24THRUST_300001_SM_1000_NS17counting_iteratorIiNSD_11use_defaultESF_SF_EEPdyS9_dd13saxpy_functorEEvT0_T1_T2_T3_T4_T6__param_1,
	.param .u64 _ZN3cub18CUB_300001_SM_10006detail6reduce28DeviceReduceSingleTileKernelINS2_10policy_hubIdyN4cuda3std3__44plusIdEEE10Policy1000EN6thrust24THRUST_300001_SM_1000_NS17counting_iteratorIiNSD_11use_defaultESF_SF_EEPdyS9_dd13saxpy_functorEEvT0_T1_T2_T3_T4_T6__param_2,
	.param .align 1 .b8 _ZN3cub18CUB_300001_SM_10006detail6reduce28DeviceReduceSingleTileKernelINS2_10policy_hubIdyN4cuda3std3__44plusIdEEE10Policy1000EN6thrust24THRUST_300001_SM_1000_NS17counting_iteratorIiNSD_11use_defaultESF_SF_EEPdyS9_dd13saxpy_functorEEvT0_T1_T2_T3_T4_T6__param_3[1],
	.param .f64 _ZN3cub18CUB_300001_SM_10006detail6reduce28DeviceReduceSingleTileKernelINS2_10policy_hubIdyN4cuda3std3__44plusIdEEE10Policy1000EN6thrust24THRUST_300001_SM_1000_NS17counting_iteratorIiNSD_11use_defaultESF_SF_EEPdyS9_dd13saxpy_functorEEvT0_T1_T2_T3_T4_T6__param_4,
	.param .align 1 .b8 _ZN3cub18CUB_300001_SM_10006detail6reduce28DeviceReduceSingleTileKernelINS2_10policy_hubIdyN4cuda3std3__44plusIdEEE10Policy1000EN6thrust24THRUST_300001_SM_1000_NS17counting_iteratorIiNSD_11use_defaultESF_SF_EEPdyS9_dd13saxpy_functorEEvT0_T1_T2_T3_T4_T6__param_5[1]
)
.maxntid 512
.minnctapersm 1
{
	.reg .pred 	%p<58>;
	.reg .b32 	%r<269>;
	.reg .b64 	%rd<43>;
	.reg .b64 	%fd<339>;
	// demoted variable
	.shared .align 8 .b8 _ZZN3cub18CUB_300001_SM_10006detail6reduce28DeviceReduceSingleTileKernelINS2_10policy_hubIdyN4cuda3std3__44plusIdEEE10Policy1000EN6thrust24THRUST_300001_SM_1000_NS17counting_iteratorIiNSD_11use_defaultESF_SF_EEPdyS9_dd13saxpy_functorEEvT0_T1_T2_T3_T4_T6_E12temp_storage[152];
	ld.param.u32 	%r43, [_ZN3cub18CUB_300001_SM_10006detail6reduce28DeviceReduceSingleTileKernelINS2_10policy_hubIdyN4cuda3std3__44plusIdEEE10Policy1000EN6thrust24THRUST_300001_SM_1000_NS17counting_iteratorIiNSD_11use_defaultESF_SF_EEPdyS9_dd13saxpy_functorEEvT0_T1_T2_T3_T4_T6__param_0];
	ld.param.u64 	%rd7, [_ZN3cub18CUB_300001_SM_10006detail6reduce28DeviceReduceSingleTileKernelINS2_10policy_hubIdyN4cuda3std3__44plusIdEEE10Policy1000EN6thrust24THRUST_300001_SM_1000_NS17counting_iteratorIiNSD_11use_defaultESF_SF_EEPdyS9_dd13saxpy_functorEEvT0_T1_T2_T3_T4_T6__param_1];
	ld.param.u64 	%rd6, [_ZN3cub18CUB_300001_SM_10006detail6reduce28DeviceReduceSingleTileKernelINS2_10policy_hubIdyN4cuda3std3__44plusIdEEE10Policy1000EN6thrust24THRUST_300001_SM_1000_NS17counting_iteratorIiNSD_11use_defaultESF_SF_EEPdyS9_dd13saxpy_functorEEvT0_T1_T2_T3_T4_T6__param_2];
	ld.param.f64 	%fd30, [_ZN3cub18CUB_300001_SM_10006detail6reduce28DeviceReduceSingleTileKernelINS2_10policy_hubIdyN4cuda3std3__44plusIdEEE10Policy1000EN6thrust24THRUST_300001_SM_1000_NS17counting_iteratorIiNSD_11use_defaultESF_SF_EEPdyS9_dd13saxpy_functorEEvT0_T1_T2_T3_T4_T6__param_4];
	cvta.to.global.u64 	%rd1, %rd7;
	setp.ne.s64 	%p1, %rd6, 0;
	@%p1 bra 	$L__BB4_3;
	mov.u32 	%r255, %tid.x;
	setp.ne.s32 	%p57, %r255, 0;
	@%p57 bra 	$L__BB4_40;
	st.global.f64 	[%rd1], %fd30;
	bra.uni 	$L__BB4_40;
$L__BB4_3:
	setp.gt.u64 	%p2, %rd6, 3583;
	@%p2 bra 	$L__BB4_22;
	cvt.u32.u64 	%r2, %rd6;
	mov.u32 	%r3, %tid.x;
	setp.ge.u32 	%p19, %r3, %r2;
	mov.f64 	%fd330, 0d0000000000000000;
	mov.u32 	%r260, %r3;
	@%p19 bra 	$L__BB4_6;
	add.s32 	%r126, %r43, %r3;
	cvt.rn.f64.s32 	%fd188, %r126;
	add.f64 	%fd189, %fd188, 0d3FE0000000000000;
	div.rn.f64 	%fd190, %fd189, 0d41CDCD6500000000;
	fma.rn.f64 	%fd191, %fd190, %fd190, 0d3FF0000000000000;
	mov.f64 	%fd192, 0d4010000000000000;
	div.rn.f64 	%fd330, %fd192, %fd191;
	add.s32 	%r260, %r3, 512;
$L__BB4_6:
	setp.ge.u32 	%p20, %r260, %r2;
	@%p20 bra 	$L__BB4_13;
	not.b32 	%r127, %r260;
	add.s32 	%r6, %r127, %r2;
	and.b32  	%r128, %r6, 1536;
	setp.eq.s32 	%p21, %r128, 1536;
	@%p21 bra 	$L__BB4_10;
	add.s32 	%r258, %r43, %r260;
	shr.u32 	%r129, %r6, 9;
	add.s32 	%r130, %r129, 1;
	and.b32  	%r131, %r130, 3;
	neg.s32 	%r257, %r131;
$L__BB4_9:
	.pragma "nounroll";
	cvt.rn.f64.s32 	%fd194, %r258;
	add.f64 	%fd195, %fd194, 0d3FE0000000000000;
	div.rn.f64 	%fd196, %fd195, 0d41CDCD6500000000;
	fma.rn.f64 	%fd197, %fd196, %fd196, 0d3FF0000000000000;
	mov.f64 	%fd198, 0d4010000000000000;
	div.rn.f64 	%fd199, %fd198, %fd197;
	add.f64 	%fd330, %fd330, %fd199;
	add.s32 	%r260, %r260, 512;
	add.s32 	%r258, %r258, 512;
	add.s32 	%r257, %r257, 1;
	setp.ne.s32 	%p22, %r257, 0;
	@%p22 bra 	$L__BB4_9;
$L__BB4_10:
	setp.lt.u32 	%p23, %r6, 1536;
	@%p23 bra 	$L__BB4_13;
	add.s32 	%r262, %r260, 1024;
	add.s32 	%r261, %r43, %r260;
$L__BB4_12:
	cvt.rn.f64.s32 	%fd200, %r261;
	add.f64 	%fd201, %fd200, 0d3FE0000000000000;
	div.rn.f64 	%fd202, %fd201, 0d41CDCD6500000000;
	fma.rn.f64 	%fd203, %fd202, %fd202, 0d3FF0000000000000;
	mov.f64 	%fd204, 0d4010000000000000;
	div.rn.f64 	%fd205, %fd204, %fd203;
	add.f64 	%fd206, %fd330, %fd205;
	add.s32 	%r132, %r261, 512;
	cvt.rn.f64.s32 	%fd207, %r132;
	add.f64 	%fd208, %fd207, 0d3FE0000000000000;
	div.rn.f64 	%fd209, %fd208, 0d41CDCD6500000000;
	fma.rn.f64 	%fd210, %fd209, %fd209, 0d3FF0000000000000;
	div.rn.f64 	%fd211, %fd204, %fd210;
	add.f64 	%fd212, %fd206, %fd211;
	add.s32 	%r133, %r261, 1024;
	cvt.rn.f64.s32 	%fd213, %r133;
	add.f64 	%fd214, %fd213, 0d3FE0000000000000;
	div.rn.f64 	%fd215, %fd214, 0d41CDCD6500000000;
	fma.rn.f64 	%fd216, %fd215, %fd215, 0d3FF0000000000000;
	div.rn.f64 	%fd217, %fd204, %fd216;
	add.f64 	%fd218, %fd212, %fd217;
	add.s32 	%r134, %r261, 1536;
	cvt.rn.f64.s32 	%fd219, %r134;
	add.f64 	%fd220, %fd219, 0d3FE0000000000000;
	div.rn.f64 	%fd221, %fd220, 0d41CDCD6500000000;
	fma.rn.f64 	%fd222, %fd221, %fd221, 0d3FF0000000000000;
	div.rn.f64 	%fd223, %fd204, %fd222;
	add.f64 	%fd330, %fd218, %fd223;
	add.s32 	%r20, %r262, 2048;
	add.s32 	%r135, %r262, 1024;
	add.s32 	%r261, %r261, 2048;
	setp.lt.s32 	%p24, %r135, %r2;
	mov.u32 	%r262, %r20;
	@%p24 bra 	$L__BB4_12;
$L__BB4_13:
	setp.lt.u64 	%p25, %rd6, 512;
	@%p25 bra 	$L__BB4_18;
	// begin inline asm
	mov.u32 %r199, %laneid;
	// end inline asm
	mov.b64 	%rd31, %fd330;
	mov.b64 	{%r201, %r206}, %rd31;
	mov.b32 	%r207, 1;
	mov.b32 	%r248, 31;
	mov.b32 	%r249, -1;
	// begin inline asm
	shfl.sync.down.b32 %r200, %r201, %r207, %r248, %r249;
	// end inline asm
	// begin inline asm
	shfl.sync.down.b32 %r205, %r206, %r207, %r248, %r249;
	// end inline asm
	mov.b64 	%rd32, {%r200, %r205};
	mov.b64 	%fd282, %rd32;
	setp.gt.s32 	%p49, %r199, 30;
	add.f64 	%fd283, %fd330, %fd282;
	selp.f64 	%fd284, %fd330, %fd283, %p49;
	mov.b64 	%rd33, %fd284;
	mov.b64 	{%r211, %r216}, %rd33;
	mov.b32 	%r217, 2;
	// begin inline asm
	shfl.sync.down.b32 %r210, %r211, %r217, %r248, %r249;
	// end inline asm
	// begin inline asm
	shfl.sync.down.b32 %r215, %r216, %r217, %r248, %r249;
	// end inline asm
	mov.b64 	%rd34, {%r210, %r215};
	mov.b64 	%fd285, %rd34;
	setp.gt.s32 	%p50, %r199, 29;
	add.f64 	%fd286, %fd284, %fd285;
	selp.f64 	%fd287, %fd284, %fd286, %p50;
	mov.b64 	%rd35, %fd287;
	mov.b64 	{%r221, %r226}, %rd35;
	mov.b32 	%r227, 4;
	// begin inline asm
	shfl.sync.down.b32 %r220, %r221, %r227, %r248, %r249;
	// end inline asm
	// begin inline asm
	shfl.sync.down.b32 %r225, %r226, %r227, %r248, %r249;
	// end inline asm
	mov.b64 	%rd36, {%r220, %r225};
	mov.b64 	%fd288, %rd36;
	setp.gt.s32 	%p51, %r199, 27;
	add.f64 	%fd289, %fd287, %fd288;
	selp.f64 	%fd290, %fd287, %fd289, %p51;
	mov.b64 	%rd37, %fd290;
	mov.b64 	{%r231, %r236}, %rd37;
	mov.b32 	%r237, 8;
	// begin inline asm
	shfl.sync.down.b32 %r230, %r231, %r237, %r248, %r249;
	// end inline asm
	// begin inline asm
	shfl.sync.down.b32 %r235, %r236, %r237, %r248, %r249;
	// end inline asm
	mov.b64 	%rd38, {%r230, %r235};
	mov.b64 	%fd291, %rd38;
	setp.gt.s32 	%p52, %r199, 23;
	add.f64 	%fd292, %fd290, %fd291;
	selp.f64 	%fd293, %fd290, %fd292, %p52;
	mov.b64 	%rd39, %fd293;
	mov.b64 	{%r241, %r246}, %rd39;
	mov.b32 	%r247, 16;
	// begin inline asm
	shfl.sync.down.b32 %r240, %r241, %r247, %r248, %r249;
	// end inline asm
	// begin inline asm
	shfl.sync.down.b32 %r245, %r246, %r247, %r248, %r249;
	// end inline asm
	mov.b64 	%rd40, {%r240, %r245};
	mov.b64 	%fd294, %rd40;
	setp.gt.s32 	%p53, %r199, 15;
	add.f64 	%fd10, %fd293, %fd294;
	selp.f64 	%fd338, %fd293, %fd10, %p53;
	setp.ne.s32 	%p54, %r199, 0;
	@%p54 bra 	$L__BB4_16;
	shr.u32 	%r250, %r3, 2;
	and.b32  	%r251, %r250, 248;
	mov.u32 	%r252, _ZZN3cub18CUB_300001_SM_10006detail6reduce28DeviceReduceSingleTileKernelINS2_10policy_hubIdyN4cuda3std3__44plusIdEEE10Policy1000EN6thrust24THRUST_300001_SM_1000_NS17counting_iteratorIiNSD_11use_defaultESF_SF_EEPdyS9_dd13saxpy_functorEEvT0_T1_T2_T3_T4_T6_E12temp_storage;
	add.s32 	%r253, %r252, %r251;
	st.shared.f64 	[%r253+16], %fd10;
$L__BB4_16:
	bar.sync 	0;
	setp.ne.s32 	%p55, %r3, 0;
	@%p55 bra 	$L__BB4_38;
	ld.shared.f64 	%fd295, [_ZZN3cub18CUB_300001_SM_10006detail6reduce28DeviceReduceSingleTileKernelINS2_10policy_hubIdyN4cuda3std3__44plusIdEEE10Policy1000EN6thrust24THRUST_300001_SM_1000_NS17counting_iteratorIiNSD_11use_defaultESF_SF_EEPdyS9_dd13saxpy_functorEEvT0_T1_T2_T3_T4_T6_E12temp_storage+24];
	add.f64 	%fd296, %fd338, %fd295;
	ld.shared.f64 	%fd297, [_ZZN3cub18CUB_300001_SM_10006detail6reduce28DeviceReduceSingleTileKernelINS2_10policy_hubIdyN4cuda3std3__44plusIdEEE10Policy1000EN6thrust24THRUST_300001_SM_1000_NS17counting_iteratorIiNSD_11use_defaultESF_SF_EEPdyS9_dd13saxpy_functorEEvT0_T1_T2_T3_T4_T6_E12temp_storage+32];
	add.f64 	%fd298, %fd296, %fd297;
	ld.shared.f64 	%fd299, [_ZZN3cub18CUB_300001_SM_10006detail6reduce28DeviceReduceSingleTileKernelINS2_10policy_hubIdyN4cuda3std3__44plusIdEEE10Policy1000EN6thrust24THRUST_300001_SM_1000_NS17counting_iteratorIiNSD_11use_defaultESF_SF_EEPdyS9_dd13saxpy_functorEEvT0_T1_T2_T3_T4_T6_E12temp_storage+40];
	add.f64 	%fd300, %fd298, %fd299;
	ld.shared.f64 	%fd301, [_ZZN3cub18CUB_300001_SM_10006detail6reduce28DeviceReduceSingleTileKernelINS2_10policy_hubIdyN4cuda3std3__44plusIdEEE10Policy1000EN6thrust24THRUST_300001_SM_1000_NS17counting_iteratorIiNSD_11use_defaultESF_SF_EEPdyS9_dd13saxpy_functorEEvT0_T1_T2_T3_T4_T6_E12temp_storage+48];
	add.f64 	%fd302, %fd300, %fd301;
	ld.shared.f64 	%fd303, [_ZZN3cub18CUB_300001_SM_10006detail6reduce28DeviceReduceSingleTileKernelINS2_10policy_hubIdyN4cuda3std3__44plusIdEEE10Policy1000EN6thrust24THRUST_300001_SM_1000_NS17counting_iteratorIiNSD_11use_defaultESF_SF_EEPdyS9_dd13saxpy_functorEEvT0_T1_T2_T3_T4_T6_E12temp_storage+56];
	add.f64 	%fd304, %fd302, %fd303;
	ld.shared.f64 	%fd305, [_ZZN3cub18CUB_300001_SM_10006detail6reduce28DeviceReduceSingleTileKernelINS2_10policy_hubIdyN4cuda3std3__44plusIdEEE10Policy1000EN6thrust24THRUST_300001_SM_1000_NS17counting_iteratorIiNSD_11use_defaultESF_SF_EEPdyS9_dd13saxpy_functorEEvT0_T1_T2_T3_T4_T6_E12temp_storage+64];
	add.f64 	%fd306, %fd304, %fd305;
	ld.shared.f64 	%fd307, [_ZZN3cub18CUB_300001_SM_10006detail6reduce28DeviceReduceSingleTileKernelINS2_10policy_hubIdyN4cuda3std3__44plusIdEEE10Policy1000EN6thrust24THRUST_300001_SM_1000_NS17counting_iteratorIiNSD_11use_defaultESF_SF_EEPdyS9_dd13saxpy_functorEEvT0_T1_T2_T3_T4_T6_E12temp_storage+72];
	add.f64 	%fd308, %fd306, %fd307;
	ld.shared.f64 	%fd309, [_ZZN3cub18CUB_300001_SM_10006detail6reduce28DeviceReduceSingleTileKernelINS2_10policy_hubIdyN4cuda3std3__44plusIdEEE10Policy1000EN6thrust24THRUST_300001_SM_1000_NS17counting_iteratorIiNSD_11use_defaultESF_SF_EEPdyS9_dd13saxpy_functorEEvT0_T1_T2_T3_T4_T6_E12temp_storage+80];
	add.f64 	%fd310, %fd308, %fd309;
	ld.shared.f64 	%fd311, [_ZZN3cub18CUB_300001_SM_10006detail6reduce28DeviceReduceSingleTileKernelINS2_10policy_hubIdyN4cuda3std3__44plusIdEEE10Policy1000EN6thrust24THRUST_300001_SM_1000_NS17counting_iteratorIiNSD_11use_defaultESF_SF_EEPdyS9_dd13saxpy_functorEEvT0_T1_T2_T3_T4_T6_E12temp_storage+88];
	add.f64 	%fd312, %fd310, %fd311;
	ld.shared.f64 	%fd313, [_ZZN3cub18CUB_300001_SM_10006detail6reduce28DeviceReduceSingleTileKernelINS2_10policy_hubIdyN4cuda3std3__44plusIdEEE10Policy1000EN6thrust24THRUST_300001_SM_1000_NS17counting_iteratorIiNSD_11use_defaultESF_SF_EEPdyS9_dd13saxpy_functorEEvT0_T1_T2_T3_T4_T6_E12temp_storage+96];
	add.f64 	%fd314, %fd312, %fd313;
	ld.shared.f64 	%fd315, [_ZZN3cub18CUB_300001_SM_10006detail6reduce28DeviceReduceSingleTileKernelINS2_10policy_hubIdyN4cuda3std3__44plusIdEEE10Policy1000EN6thrust24THRUST_300001_SM_1000_NS17counting_iteratorIiNSD_11use_defaultESF_SF_EEPdyS9_dd13saxpy_functorEEvT0_T1_T2_T3_T4_T6_E12temp_storage+104];
	add.f64 	%fd316, %fd314, %fd315;
	ld.shared.f64 	%fd317, [_ZZN3cub18CUB_300001_SM_10006detail6reduce28DeviceReduceSingleTileKernelINS2_10policy_hubIdyN4cuda3std3__44plusIdEEE10Policy1000EN6thrust24THRUST_300001_SM_1000_NS17counting_iteratorIiNSD_11use_defaultESF_SF_EEPdyS9_dd13saxpy_functorEEvT0_T1_T2_T3_T4_T6_E12temp_storage+112];
	add.f64 	%fd318, %fd316, %fd317;
	ld.shared.f64 	%fd319, [_ZZN3cub18CUB_300001_SM_10006detail6reduce28DeviceReduceSingleTileKernelINS2_10policy_hubIdyN4cuda3std3__44plusIdEEE10Policy1000EN6thrust24THRUST_300001_SM_1000_NS17counting_iteratorIiNSD_11use_defaultESF_SF_EEPdyS9_dd13saxpy_functorEEvT0_T1_T2_T3_T4_T6_E12temp_storage+120];
	add.f64 	%fd320, %fd318, %fd319;
	ld.shared.f64 	%fd321, [_ZZN3cub18CUB_300001_SM_10006detail6reduce28DeviceReduceSingleTileKernelINS2_10policy_hubIdyN4cuda3std3__44plusIdEEE10Policy1000EN6thrust24THRUST_300001_SM_1000_NS17counting_iteratorIiNSD_11use_defaultESF_SF_EEPdyS9_dd13saxpy_functorEEvT0_T1_T2_T3_T4_T6_E12temp_storage+128];
	add.f64 	%fd322, %fd320, %fd321;
	ld.shared.f64 	%fd323, [_ZZN3cub18CUB_300001_SM_10006detail6reduce28DeviceReduceSingleTileKernelINS2_10policy_hubIdyN4cuda3std3__44plusIdEEE10Policy1000EN6thrust24THRUST_300001_SM_1000_NS17counting_iteratorIiNSD_11use_defaultESF_SF_EEPdyS9_dd13saxpy_functorEEvT0_T1_T2_T3_T4_T6_E12temp_storage+136];
	add.f64 	%fd338, %fd322, %fd323;
	bra.uni 	$L__BB4_38;
$L__BB4_18:
	// begin inline asm
	mov.u32 %r136, %laneid;
	// end inline asm
	and.b32  	%r187, %r3, 992;
	add.s32 	%r188, %r187, 32;
	setp.gt.u32 	%p26, %r188, %r2;
	not.b32 	%r189, %r187;
	add.s32 	%r190, %r2, %r189;
	selp.b32 	%r185, %r190, 31, %p26;
	mov.b64 	%rd21, %fd330;
	mov.b64 	{%r138, %r143}, %rd21;
	mov.b32 	%r144, 1;
	mov.b32 	%r186, -1;
	// begin inline asm
	shfl.sync.down.b32 %r137, %r138, %r144, %r185, %r186;
	// end inline asm
	// begin inline asm
	shfl.sync.down.b32 %r142, %r143, %r144, %r185, %r186;
	// end inline asm
	mov.b64 	%rd22, {%r137, %r142};
	mov.b64 	%fd224, %rd22;
	setp.lt.s32 	%p27, %r136, %r185;
	add.f64 	%fd225, %fd330, %fd224;
	selp.f64 	%fd226, %fd225, %fd330, %p27;
	mov.b64 	%rd23, %fd226;
	mov.b64 	{%r148, %r153}, %rd23;
	mov.b32 	%r154, 2;
	// begin inline asm
	shfl.sync.down.b32 %r147, %r148, %r154, %r185, %r186;
	// end inline asm
	// begin inline asm
	shfl.sync.down.b32 %r152, %r153, %r154, %r185, %r186;
	// end inline asm
	mov.b64 	%rd24, {%r147, %r152};
	mov.b64 	%fd227, %rd24;
	add.s32 	%r191, %r136, 2;
	setp.gt.s32 	%p28, %r191, %r185;
	add.f64 	%fd228, %fd226, %fd227;
	selp.f64 	%fd229, %fd226, %fd228, %p28;
	mov.b64 	%rd25, %fd229;
	mov.b64 	{%r158, %r163}, %rd25;
	mov.b32 	%r164, 4;
	// begin inline asm
	shfl.sync.down.b32 %r157, %r158, %r164, %r185, %r186;
	// end inline asm
	// begin inline asm
	shfl.sync.down.b32 %r162, %r163, %r164, %r185, %r186;
	// end inline asm
	mov.b64 	%rd26, {%r157, %r162};
	mov.b64 	%fd230, %rd26;
	add.s32 	%r192, %r136, 4;
	setp.gt.s32 	%p29, %r192, %r185;
	add.f64 	%fd231, %fd229, %fd230;
	selp.f64 	%fd232, %fd229, %fd231, %p29;
	mov.b64 	%rd27, %fd232;
	mov.b64 	{%r168, %r173}, %rd27;
	mov.b32 	%r174, 8;
	// begin inline asm
	shfl.sync.down.b32 %r167, %r168, %r174, %r185, %r186;
	// end inline asm
	// begin inline asm
	shfl.sync.down.b32 %r172, %r173, %r174, %r185, %r186;
	// end inline asm
	mov.b64 	%rd28, {%r167, %r172};
	mov.b64 	%fd233, %rd28;
	add.s32 	%r193, %r136, 8;
	setp.gt.s32 	%p30, %r193, %r185;
	add.f64 	%fd234, %fd232, %fd233;
	selp.f64 	%fd235, %fd232, %fd234, %p30;
	mov.b64 	%rd29, %fd235;
	mov.b64 	{%r178, %r183}, %rd29;
	mov.b32 	%r184, 16;
	// begin inline asm
	shfl.sync.down.b32 %r177, %r178, %r184, %r185, %r186;
	// end inline asm
	// begin inline asm
	shfl.sync.down.b32 %r182, %r183, %r184, %r185, %r186;
	// end inline asm
	mov.b64 	%rd30, {%r177, %r182};
	mov.b64 	%fd236, %rd30;
	add.s32 	%r194, %r136, 16;
	setp.gt.s32 	%p31, %r194, %r185;
	add.f64 	%fd237, %fd235, %fd236;
	selp.f64 	%fd338, %fd235, %fd237, %p31;
	setp.ne.s32 	%p32, %r136, 0;
	@%p32 bra 	$L__BB4_20;
	shr.u32 	%r195, %r3, 2;
	and.b32  	%r196, %r195, 248;
	mov.u32 	%r197, _ZZN3cub18CUB_300001_SM_10006detail6reduce28DeviceReduceSingleTileKernelINS2_10policy_hubIdyN4cuda3std3__44plusIdEEE10Policy1000EN6thrust24THRUST_300001_SM_1000_NS17counting_iteratorIiNSD_11use_defaultESF_SF_EEPdyS9_dd13saxpy_functorEEvT0_T1_T2_T3_T4_T6_E12temp_storage;
	add.s32 	%r198, %r197, %r196;
	st.shared.f64 	[%r198+16], %fd338;
$L__BB4_20:
	bar.sync 	0;
	setp.ne.s32 	%p33, %r3, 0;
	@%p33 bra 	$L__BB4_38;
	setp.gt.u64 	%p34, %rd6, 32;
	ld.shared.f64 	%fd238, [_ZZN3cub18CUB_300001_SM_10006detail6reduce28DeviceReduceSingleTileKernelINS2_10policy_hubIdyN4cuda3std3__44plusIdEEE10Policy1000EN6thrust24THRUST_300001_SM_1000_NS17counting_iteratorIiNSD_11use_defaultESF_SF_EEPdyS9_dd13saxpy_functorEEvT0_T1_T2_T3_T4_T6_E12temp_storage+24];
	add.f64 	%fd239, %fd338, %fd238;
	selp.f64 	%fd240, %fd239, %fd338, %p34;
	setp.gt.u64 	%p35, %rd6, 64;
	ld.shared.f64 	%fd241, [_ZZN3cub18CUB_300001_SM_10006detail6reduce28DeviceReduceSingleTileKernelINS2_10policy_hubIdyN4cuda3std3__44plusIdEEE10Policy1000EN6thrust24THRUST_300001_SM_1000_NS17counting_iteratorIiNSD_11use_defaultESF_SF_EEPdyS9_dd13saxpy_functorEEvT0_T1_T2_T3_T4_T6_E12temp_storage+32];
	add.f64 	%fd242, %fd241, %fd240;
	selp.f64 	%fd243, %fd242, %fd240, %p35;
	setp.gt.u64 	%p36, %rd6, 96;
	ld.shared.f64 	%fd244, [_ZZN3cub18CUB_300001_SM_10006detail6reduce28DeviceReduceSingleTileKernelINS2_10policy_hubIdyN4cuda3std3__44plusIdEEE10Policy1000EN6thrust24THRUST_300001_SM_1000_NS17counting_iteratorIiNSD_11use_defaultESF_SF_EEPdyS9_dd13saxpy_functorEEvT0_T1_T2_T3_T4_T6_E12temp_storage+40];
	add.f64 	%fd245, %fd244, %fd243;
	selp.f64 	%fd246, %fd245, %fd243, %p36;
	setp.gt.u64 	%p37, %rd6, 128;
	ld.shared.f64 	%fd247, [_ZZN3cub18CUB_300001_SM_10006detail6reduce28DeviceReduceSingleTileKernelINS2_10policy_hubIdyN4cuda3std3__44plusIdEEE10Policy1000EN6thrust24THRUST_300001_SM_1000_NS17counting_iteratorIiNSD_11use_defaultESF_SF_EEPdyS9_dd13saxpy_functorEEvT0_T1_T2_T3_T4_T6_E12temp_storage+48];
	add.f64 	%fd248, %fd247, %fd246;
	selp.f64 	%fd249, %fd248, %fd246, %p37;
	setp.gt.u64 	%p38, %rd6, 160;
	ld.shared.f64 	%fd250, [_ZZN3cub18CUB_300001_SM_10006detail6reduce28DeviceReduceSingleTileKernelINS2_10policy_hubIdyN4cuda3std3__44plusIdEEE10Policy1000EN6thrust24THRUST_300001_SM_1000_NS17counting_iteratorIiNSD_11use_defaultESF_SF_EEPdyS9_dd13saxpy_functorEEvT0_T1_T2_T3_T4_T6_E12temp_storage+56];
	add.f64 	%fd251, %fd250, %fd249;
	selp.f64 	%fd252, %fd251, %fd249, %p38;
	setp.gt.u64 	%p39, %rd6, 192;
	ld.shared.f64 	%fd253, [_ZZN3cub18CUB_300001_SM_10006detail6reduce28DeviceReduceSingleTileKernelINS2_10policy_hubIdyN4cuda3std3__44plusIdEEE10Policy1000EN6thrust24THRUST_300001_SM_1000_NS17counting_iteratorIiNSD_11use_defaultESF_SF_EEPdyS9_dd13saxpy_functorEEvT0_T1_T2_T3_T4_T6_E12temp_storage+64];
	add.f64 	%fd254, %fd253, %fd252;
	selp.f64 	%fd255, %fd254, %fd252, %p39;
	setp.gt.u64 	%p40, %rd6, 224;
	ld.shared.f64 	%fd256, [_ZZN3cub18CUB_300001_SM_10006detail6reduce28DeviceReduceSingleTileKernelINS2_10policy_hubIdyN4cuda3std3__44plusIdEEE10Policy1000EN6thrust24THRUST_300001_SM_1000_NS17counting_iteratorIiNSD_11use_defaultESF_SF_EEPdyS9_dd13saxpy_functorEEvT0_T1_T2_T3_T4_T6_E12temp_storage+72];
	add.f64 	%fd257, %fd256, %fd255;
	selp.f64 	%fd258, %fd257, %fd255, %p40;
	setp.gt.u64 	%p41, %rd6, 256;
	ld.shared.f64 	%fd259, [_ZZN3cub18CUB_300001_SM_10006detail6reduce28DeviceReduceSingleTileKernelINS2_10policy_hubIdyN4cuda3std3__44plusIdEEE10Policy1000EN6thrust24THRUST_300001_SM_1000_NS17counting_iteratorIiNSD_11use_defaultESF_SF_EEPdyS9_dd13saxpy_functorEEvT0_T1_T2_T3_T4_T6_E12temp_storage+80];
	add.f64 	%fd260, %fd259, %fd258;
	selp.f64 	%fd261, %fd260, %fd258, %p41;
	setp.gt.u64 	%p42, %rd6, 288;
	ld.shared.f64 	%fd262, [_ZZN3cub18CUB_300001_SM_10006detail6reduce28DeviceReduceSingleTileKernelINS2_10policy_hubIdyN4cuda3std3__44plusIdEEE10Policy1000EN6thrust24THRUST_300001_SM_1000_NS17counting_iteratorIiNSD_11use_defaultESF_SF_EEPdyS9_dd13saxpy_functorEEvT0_T1_T2_T3_T4_T6_E12temp_storage+88];
	add.f64 	%fd263, %fd262, %fd261;
	selp.f64 	%fd264, %fd263, %fd261, %p42;
	setp.gt.u64 	%p43, %rd6, 320;
	ld.shared.f64 	%fd265, [_ZZN3cub18CUB_300001_SM_10006detail6reduce28DeviceReduceSingleTileKernelINS2_10policy_hubIdyN4cuda3std3__44plusIdEEE10Policy1000EN6thrust24THRUST_300001_SM_1000_NS17counting_iteratorIiNSD_11use_defaultESF_SF_EEPdyS9_dd13saxpy_functorEEvT0_T1_T2_T3_T4_T6_E12temp_storage+96];
	add.f64 	%fd266, %fd265, %fd264;
	selp.f64 	%fd267, %fd266, %fd264, %p43;
	setp.gt.u64 	%p44, %rd6, 352;
	ld.shared.f64 	%fd268, [_ZZN3cub18CUB_300001_SM_10006detail6reduce28DeviceReduceSingleTileKernelINS2_10policy_hubIdyN4cuda3std3__44plusIdEEE10Policy1000EN6thrust24THRUST_300001_SM_1000_NS17counting_iteratorIiNSD_11use_defaultESF_SF_EEPdyS9_dd13saxpy_functorEEvT0_T1_T2_T3_T4_T6_E12temp_storage+104];
	add.f64 	%fd269, %fd268, %fd267;
	selp.f64 	%fd270, %fd269, %fd267, %p44;
	setp.gt.u64 	%p45, %rd6, 384;
	ld.shared.f64 	%fd271, [_ZZN3cub18CUB_300001_SM_10006detail6reduce28DeviceReduceSingleTileKernelINS2_10policy_hubIdyN4cuda3std3__44plusIdEEE10Policy1000EN6thrust24THRUST_300001_SM_1000_NS17counting_iteratorIiNSD_11use_defaultESF_SF_EEPdyS9_dd13saxpy_functorEEvT0_T1_T2_T3_T4_T6_E12temp_storage+112];
	add.f64 	%fd272, %fd271, %fd270;
	selp.f64 	%fd273, %fd272, %fd270, %p45;
	setp.gt.u64 	%p46, %rd6, 416;
	ld.shared.f64 	%fd274, [_ZZN3cub18CUB_300001_SM_10006detail6reduce28DeviceReduceSingleTileKernelINS2_10policy_hubIdyN4cuda3std3__44plusIdEEE10Policy1000EN6thrust24THRUST_300001_SM_1000_NS17counting_iteratorIiNSD_11use_defaultESF_SF_EEPdyS9_dd13saxpy_functorEEvT0_T1_T2_T3_T4_T6_E12temp_storage+120];
	add.f64 	%fd275, %fd274, %fd273;
	selp.f64 	%fd276, %fd275, %fd273, %p46;
	setp.gt.u64 	%p47, %rd6, 448;
	ld.shared.f64 	%fd277, [_ZZN3cub18CUB_300001_SM_10006detail6reduce28DeviceReduceSingleTileKernelINS2_10policy_hubIdyN4cuda3std3__44plusIdEEE10Policy1000EN6thrust24THRUST_300001_SM_1000_NS17counting_iteratorIiNSD_11use_defaultESF_SF_EEPdyS9_dd13saxpy_functorEEvT0_T1_T2_T3_T4_T6_E12temp_storage+128];
	add.f64 	%fd278, %fd277, %fd276;
	selp.f64 	%fd279, %fd278, %fd276, %p47;
	setp.gt.u64 	%p48, %rd6, 480;
	ld.shared.f64 	%fd280, [_ZZN3cub18CUB_300001_SM_10006detail6reduce28DeviceReduceSingleTileKernelINS2_10policy_hubIdyN4cuda3std3__44plusIdEEE10Policy1000EN6thrust24THRUST_300001_SM_1000_NS17counting_iteratorIiNSD_11use_defaultESF_SF_EEPdyS9_dd13saxpy_functorEEvT0_T1_T2_T3_T4_T6_E12temp_storage+136];
	add.f64 	%fd281, %fd280, %fd279;
	selp.f64 	%fd338, %fd281, %fd279, %p48;
	bra.uni 	$L__BB4_38;
$L__BB4_22:
	mov.u32 	%r22, %tid.x;
	add.s32 	%r23, %r43, %r22;
	cvt.rn.f64.s32 	%fd31, %r23;
	add.f64 	%fd32, %fd31, 0d3FE0000000000000;
	div.rn.f64 	%fd33, %fd32, 0d41CDCD6500000000;
	fma.rn.f64 	%fd34, %fd33, %fd33, 0d3FF0000000000000;
	mov.f64 	%fd35, 0d4010000000000000;
	div.rn.f64 	%fd36, %fd35, %fd34;
	add.s32 	%r24, %r23, 512;
	cvt.rn.f64.s32 	%fd37, %r24;
	add.f64 	%fd38, %fd37, 0d3FE0000000000000;
	div.rn.f64 	%fd39, %fd38, 0d41CDCD6500000000;
	fma.rn.f64 	%fd40, %fd39, %fd39, 0d3FF0000000000000;
	div.rn.f64 	%fd41, %fd35, %fd40;
	add.s32 	%r44, %r23, 1024;
	cvt.rn.f64.s32 	%fd42, %r44;
	add.f64 	%fd43, %fd42, 0d3FE0000000000000;
	div.rn.f64 	%fd44, %fd43, 0d41CDCD6500000000;
	fma.rn.f64 	%fd45, %fd44, %fd44, 0d3FF0000000000000;
	div.rn.f64 	%fd46, %fd35, %fd45;
	add.s32 	%r45, %r23, 1536;
	cvt.rn.f64.s32 	%fd47, %r45;
	add.f64 	%fd48, %fd47, 0d3FE0000000000000;
	div.rn.f64 	%fd49, %fd48, 0d41CDCD6500000000;
	fma.rn.f64 	%fd50, %fd49, %fd49, 0d3FF0000000000000;
	div.rn.f64 	%fd51, %fd35, %fd50;
	add.s32 	%r46, %r23, 2048;
	cvt.rn.f64.s32 	%fd52, %r46;
	add.f64 	%fd53, %fd52, 0d3FE0000000000000;
	div.rn.f64 	%fd54, %fd53, 0d41CDCD6500000000;
	fma.rn.f64 	%fd55, %fd54, %fd54, 0d3FF0000000000000;
	div.rn.f64 	%fd56, %fd35, %fd55;
	add.s32 	%r47, %r23, 2560;
	cvt.rn.f64.s32 	%fd57, %r47;
	add.f64 	%fd58, %fd57, 0d3FE0000000000000;
	div.rn.f64 	%fd59, %fd58, 0d41CDCD6500000000;
	fma.rn.f64 	%fd60, %fd59, %fd59, 0d3FF0000000000000;
	div.rn.f64 	%fd61, %fd35, %fd60;
	add.s32 	%r48, %r23, 3072;
	cvt.rn.f64.s32 	%fd62, %r48;
	add.f64 	%fd63, %fd62, 0d3FE0000000000000;
	div.rn.f64 	%fd64, %fd63, 0d41CDCD6500000000;
	fma.rn.f64 	%fd65, %fd64, %fd64, 0d3FF0000000000000;
	div.rn.f64 	%fd66, %fd35, %fd65;
	add.f64 	%fd67, %fd36, %fd41;
	add.f64 	%fd68, %fd67, %fd46;
	add.f64 	%fd69, %fd68, %fd51;
	add.f64 	%fd70, %fd69, %fd56;
	add.f64 	%fd71, %fd70, %fd61;
	add.f64 	%fd337, %fd71, %fd66;
	add.s64 	%rd2, %rd6, -3584;
	setp.lt.u64 	%p3, %rd2, 3584;
	mov.b64 	%rd42, 3584;
	@%p3 bra 	$L__BB4_26;
	mov.b64 	%rd42, 3584;
$L__BB4_24:
	cvt.u32.u64 	%r49, %rd42;
	add.s32 	%r50, %r23, %r49;
	cvt.rn.f64.s32 	%fd72, %r50;
	add.f64 	%fd73, %fd72, 0d3FE0000000000000;
	div.rn.f64 	%fd74, %fd73, 0d41CDCD6500000000;
	fma.rn.f64 	%fd75, %fd74, %fd74, 0d3FF0000000000000;
	mov.f64 	%fd76, 0d4010000000000000;
	div.rn.f64 	%fd77, %fd76, %fd75;
	add.s32 	%r51, %r24, %r49;
	cvt.rn.f64.s32 	%fd78, %r51;
	add.f64 	%fd79, %fd78, 0d3FE0000000000000;
	div.rn.f64 	%fd80, %fd79, 0d41CDCD6500000000;
	fma.rn.f64 	%fd81, %fd80, %fd80, 0d3FF0000000000000;
	div.rn.f64 	%fd82, %fd76, %fd81;
	add.s32 	%r52, %r51, 512;
	cvt.rn.f64.s32 	%fd83, %r52;
	add.f64 	%fd84, %fd83, 0d3FE0000000000000;
	div.rn.f64 	%fd85, %fd84, 0d41CDCD6500000000;
	fma.rn.f64 	%fd86, %fd85, %fd85, 0d3FF0000000000000;
	div.rn.f64 	%fd87, %fd76, %fd86;
	add.s32 	%r53, %r51, 1024;
	cvt.rn.f64.s32 	%fd88, %r53;
	add.f64 	%fd89, %fd88, 0d3FE0000000000000;
	div.rn.f64 	%fd90, %fd89, 0d41CDCD6500000000;
	fma.rn.f64 	%fd91, %fd90, %fd90, 0d3FF0000000000000;
	div.rn.f64 	%fd92, %fd76, %fd91;
	add.s32 	%r54, %r51, 1536;
	cvt.rn.f64.s32 	%fd93, %r54;
	add.f64 	%fd94, %fd93, 0d3FE0000000000000;
	div.rn.f64 	%fd95, %fd94, 0d41CDCD6500000000;
	fma.rn.f64 	%fd96, %fd95, %fd95, 0d3FF0000000000000;
	div.rn.f64 	%fd97, %fd76, %fd96;
	add.s32 	%r55, %r51, 2048;
	cvt.rn.f64.s32 	%fd98, %r55;
	add.f64 	%fd99, %fd98, 0d3FE0000000000000;
	div.rn.f64 	%fd100, %fd99, 0d41CDCD6500000000;
	fma.rn.f64 	%fd101, %fd100, %fd100, 0d3FF0000000000000;
	div.rn.f64 	%fd102, %fd76, %fd101;
	add.s32 	%r56, %r51, 2560;
	cvt.rn.f64.s32 	%fd103, %r56;
	add.f64 	%fd104, %fd103, 0d3FE0000000000000;
	div.rn.f64 	%fd105, %fd104, 0d41CDCD6500000000;
	fma.rn.f64 	%fd106, %fd105, %fd105, 0d3FF0000000000000;
	div.rn.f64 	%fd107, %fd76, %fd106;
	add.f64 	%fd108, %fd337, %fd77;
	add.f64 	%fd109, %fd108, %fd82;
	add.f64 	%fd110, %fd109, %fd87;
	add.f64 	%fd111, %fd110, %fd92;
	add.f64 	%fd112, %fd111, %fd97;
	add.f64 	%fd113, %fd112, %fd102;
	add.f64 	%fd337, %fd113, %fd107;
	sub.s64 	%rd10, %rd6, %rd42;
	setp.lt.u64 	%p4, %rd10, 3584;
	@%p4 bra 	$L__BB4_34;
	add.s64 	%rd42, %rd42, 3584;
	setp.le.u64 	%p5, %rd42, %rd2;
	@%p5 bra 	$L__BB4_24;
$L__BB4_26:
	setp.le.u64 	%p6, %rd6, %rd42;
	@%p6 bra 	$L__BB4_34;
	cvt.u32.u64 	%r57, %rd42;
	cvt.u32.u64 	%r58, %rd6;
	sub.s32 	%r25, %r58, %r57;
	setp.ge.s32 	%p7, %r22, %r25;
	@%p7 bra 	$L__BB4_34;
	not.b32 	%r60, %r22;
	add.s32 	%r61, %r60, %r58;
	sub.s32 	%r27, %r61, %r57;
	and.b32  	%r62, %r27, 1536;
	setp.eq.s32 	%p8, %r62, 1536;
	mov.u32 	%r266, %r22;
	@%p8 bra 	$L__BB4_31;
	add.s32 	%r264, %r23, %r57;
	shr.u32 	%r63, %r27, 9;
	add.s32 	%r64, %r63, 1;
	and.b32  	%r65, %r64, 3;
	neg.s32 	%r263, %r65;
	mov.u32 	%r266, %r22;
$L__BB4_30:
	.pragma "nounroll";
	cvt.rn.f64.s32 	%fd115, %r264;
	add.f64 	%fd116, %fd115, 0d3FE0000000000000;
	div.rn.f64 	%fd117, %fd116, 0d41CDCD6500000000;
	fma.rn.f64 	%fd118, %fd117, %fd117, 0d3FF0000000000000;
	mov.f64 	%fd119, 0d4010000000000000;
	div.rn.f64 	%fd120, %fd119, %fd118;
	add.f64 	%fd337, %fd337, %fd120;
	add.s32 	%r266, %r266, 512;
	add.s32 	%r264, %r264, 512;
	add.s32 	%r263, %r263, 1;
	setp.ne.s32 	%p9, %r263, 0;
	@%p9 bra 	$L__BB4_30;
$L__BB4_31:
	setp.lt.u32 	%p10, %r27, 1536;
	@%p10 bra 	$L__BB4_34;
	add.s32 	%r268, %r266, 1024;
	add.s32 	%r66, %r43, %r266;
	add.s32 	%r267, %r66, %r57;
$L__BB4_33:
	cvt.rn.f64.s32 	%fd121, %r267;
	add.f64 	%fd122, %fd121, 0d3FE0000000000000;
	div.rn.f64 	%fd123, %fd122, 0d41CDCD6500000000;
	fma.rn.f64 	%fd124, %fd123, %fd123, 0d3FF0000000000000;
	mov.f64 	%fd125, 0d4010000000000000;
	div.rn.f64 	%fd126, %fd125, %fd124;
	add.f64 	%fd127, %fd337, %fd126;
	add.s32 	%r67, %r267, 512;
	cvt.rn.f64.s32 	%fd128, %r67;
	add.f64 	%fd129, %fd128, 0d3FE0000000000000;
	div.rn.f64 	%fd130, %fd129, 0d41CDCD6500000000;
	fma.rn.f64 	%fd131, %fd130, %fd130, 0d3FF0000000000000;
	div.rn.f64 	%fd132, %fd125, %fd131;
	add.f64 	%fd133, %fd127, %fd132;
	add.s32 	%r68, %r267, 1024;
	cvt.rn.f64.s32 	%fd134, %r68;
	add.f64 	%fd135, %fd134, 0d3FE0000000000000;
	div.rn.f64 	%fd136, %fd135, 0d41CDCD6500000000;
	fma.rn.f64 	%fd137, %fd136, %fd136, 0d3FF0000000000000;
	div.rn.f64 	%fd138, %fd125, %fd137;
	add.f64 	%fd139, %fd133, %fd138;
	add.s32 	%r69, %r267, 1536;
	cvt.rn.f64.s32 	%fd140, %r69;
	add.f64 	%fd141, %fd140, 0d3FE0000000000000;
	div.rn.f64 	%fd142, %fd141, 0d41CDCD6500000000;
	fma.rn.f64 	%fd143, %fd142, %fd142, 0d3FF0000000000000;
	div.rn.f64 	%fd144, %fd125, %fd143;
	add.f64 	%fd337, %fd139, %fd144;
	add.s32 	%r41, %r268, 2048;
	add.s32 	%r70, %r268, 1024;
	add.s32 	%r267, %r267, 2048;
	setp.lt.s32 	%p11, %r70, %r25;
	mov.u32 	%r268, %r41;
	@%p11 bra 	$L__BB4_33;
$L__BB4_34:
	// begin inline asm
	mov.u32 %r71, %laneid;
	// end inline asm
	mov.b64 	%rd11, %fd337;
	mov.b64 	{%r73, %r78}, %rd11;
	mov.b32 	%r79, 1;
	mov.b32 	%r120, 31;
	mov.b32 	%r121, -1;
	// begin inline asm
	shfl.sync.down.b32 %r72, %r73, %r79, %r120, %r121;
	// end inline asm
	// begin inline asm
	shfl.sync.down.b32 %r77, %r78, %r79, %r120, %r121;
	// end inline asm
	mov.b64 	%rd12, {%r72, %r77};
	mov.b64 	%fd145, %rd12;
	setp.gt.s32 	%p12, %r71, 30;
	add.f64 	%fd146, %fd337, %fd145;
	selp.f64 	%fd147, %fd337, %fd146, %p12;
	mov.b64 	%rd13, %fd147;
	mov.b64 	{%r83, %r88}, %rd13;
	mov.b32 	%r89, 2;
	// begin inline asm
	shfl.sync.down.b32 %r82, %r83, %r89, %r120, %r121;
	// end inline asm
	// begin inline asm
	shfl.sync.down.b32 %r87, %r88, %r89, %r120, %r121;
	// end inline asm
	mov.b64 	%rd14, {%r82, %r87};
	mov.b64 	%fd148, %rd14;
	setp.gt.s32 	%p13, %r71, 29;
	add.f64 	%fd149, %fd147, %fd148;
	selp.f64 	%fd150, %fd147, %fd149, %p13;
	mov.b64 	%rd15, %fd150;
	mov.b64 	{%r93, %r98}, %rd15;
	mov.b32 	%r99, 4;
	// begin inline asm
	shfl.sync.down.b32 %r92, %r93, %r99, %r120, %r121;
	// end inline asm
	// begin inline asm
	shfl.sync.down.b32 %r97, %r98, %r99, %r120, %r121;
	// end inline asm
	mov.b64 	%rd16, {%r92, %r97};
	mov.b64 	%fd151, %rd16;
	setp.gt.s32 	%p14, %r71, 27;
	add.f64 	%fd152, %fd150, %fd151;
	selp.f64 	%fd153, %fd150, %fd152, %p14;
	mov.b64 	%rd17, %fd153;
	mov.b64 	{%r103, %r108}, %rd17;
	mov.b32 	%r109, 8;
	// begin inline asm
	shfl.sync.down.b32 %r102, %r103, %r109, %r120, %r121;
	// end inline asm
	// begin inline asm
	shfl.sync.down.b32 %r107, %r108, %r109, %r120, %r121;
	// end inline asm
	mov.b64 	%rd18, {%r102, %r107};
	mov.b64 	%fd154, %rd18;
	setp.gt.s32 	%p15, %r71, 23;
	add.f64 	%fd155, %fd153, %fd154;
	selp.f64 	%fd156, %fd153, %fd155, %p15;
	mov.b64 	%rd19, %fd156;
	mov.b64 	{%r113, %r118}, %rd19;
	mov.b32 	%r119, 16;
	// begin inline asm
	shfl.sync.down.b32 %r112, %r113, %r119, %r120, %r121;
	// end inline asm
	// begin inline asm
	shfl.sync.down.b32 %r117, %r118, %r119, %r120, %r121;
	// end inline asm
	mov.b64 	%rd20, {%r112, %r117};
	mov.b64 	%fd157, %rd20;
	setp.gt.s32 	%p16, %r71, 15;
	add.f64 	%fd26, %fd156, %fd157;
	selp.f64 	%fd338, %fd156, %fd26, %p16;
	setp.ne.s32 	%p17, %r71, 0;
	@%p17 bra 	$L__BB4_36;
	shr.u32 	%r122, %r22, 2;
	and.b32  	%r123, %r122, 248;
	mov.u32 	%r124, _ZZN3cub18CUB_300001_SM_10006detail6reduce28DeviceReduceSingleTileKernelINS2_10policy_hubIdyN4cuda3std3__44plusIdEEE10Policy1000EN6thrust24THRUST_300001_SM_1000_NS17counting_iteratorIiNSD_11use_defaultESF_SF_EEPdyS9_dd13saxpy_functorEEvT0_T1_T2_T3_T4_T6_E12temp_storage;
	add.s32 	%r125, %r124, %r123;
	st.shared.f64 	[%r125+16], %fd26;
$L__BB4_36:
	bar.sync 	0;
	setp.ne.s32 	%p18, %r22, 0;
	@%p18 bra 	$L__BB4_38;
	ld.shared.f64 	%fd158, [_ZZN3cub18CUB_300001_SM_10006detail6reduce28DeviceReduceSingleTileKernelINS2_10policy_hubIdyN4cuda3std3__44plusIdEEE10Policy1000EN6thrust24THRUST_300001_SM_1000_NS17counting_iteratorIiNSD_11use_defaultESF_SF_EEPdyS9_dd13saxpy_functorEEvT0_T1_T2_T3_T4_T6_E12temp_storage+24];
	add.f64 	%fd159, %fd338, %fd158;
	ld.shared.f64 	%fd160, [_ZZN3cub18CUB_300001_SM_10006detail6reduce28DeviceReduceSingleTileKernelINS2_10policy_hubIdyN4cuda3std3__44plusIdEEE10Policy1000EN6thrust24THRUST_300001_SM_1000_NS17counting_iteratorIiNSD_11use_defaultESF_SF_EEPdyS9_dd13saxpy_functorEEvT0_T1_T2_T3_T4_T6_E12temp_storage+32];
	add.f64 	%fd161, %fd159, %fd160;
	ld.shared.f64 	%fd162, [_ZZN3cub18CUB_300001_SM_10006detail6reduce28DeviceReduceSingleTileKernelINS2_10policy_hubIdyN4cuda3std3__44plusIdEEE10Policy1000EN6thrust24THRUST_300001_SM_1000_NS17counting_iteratorIiNSD_11use_defaultESF_SF_EEPdyS9_dd13saxpy_functorEEvT0_T1_T2_T3_T4_T6_E12temp_storage+40];
	add.f64 	%fd163, %fd161, %fd162;
	ld.shared.f64 	%fd164, [_ZZN3cub18CUB_300001_SM_10006detail6reduce28DeviceReduceSingleTileKernelINS2_10policy_hubIdyN4cuda3std3__44plusIdEEE10Policy1000EN6thrust24THRUST_300001_SM_1000_NS17counting_iteratorIiNSD_11use_defaultESF_SF_EEPdyS9_dd13saxpy_functorEEvT0_T1_T2_T3_T4_T6_E12temp_storage+48];
	add.f64 	%fd165, %fd163, %fd164;
	ld.shared.f64 	%fd166, [_ZZN3cub18CUB_300001_SM_10006detail6reduce28DeviceReduceSingleTileKernelINS2_10policy_hubIdyN4cuda3std3__44plusIdEEE10Policy1000EN6thrust24THRUST_300001_SM_1000_NS17counting_iteratorIiNSD_11use_defaultESF_SF_EEPdyS9_dd13saxpy_functorEEvT0_T1_T2_T3_T4_T6_E12temp_storage+56];
	add.f64 	%fd167, %fd165, %fd166;
	ld.shared.f64 	%fd168, [_ZZN3cub18CUB_300001_SM_10006detail6reduce28DeviceReduceSingleTileKernelINS2_10policy_hubIdyN4cuda3std3__44plusIdEEE10Policy1000EN6thrust24THRUST_300001_SM_1000_NS17counting_iteratorIiNSD_11use_defaultESF_SF_EEPdyS9_dd13saxpy_functorEEvT0_T1_T2_T3_T4_T6_E12temp_storage+64];
	add.f64 	%fd169, %fd167, %fd168;
	ld.shared.f64 	%fd170, [_ZZN3cub18CUB_300001_SM_10006detail6reduce28DeviceReduceSingleTileKernelINS2_10policy_hubIdyN4cuda3std3__44plusIdEEE10Policy1000EN6thrust24THRUST_300001_SM_1000_NS17counting_iteratorIiNSD_11use_defaultESF_SF_EEPdyS9_dd13saxpy_functorEEvT0_T1_T2_T3_T4_T6_E12temp_storage+72];
	add.f64 	%fd171, %fd169, %fd170;
	ld.shared.f64 	%fd172, [_ZZN3cub18CUB_300001_SM_10006detail6reduce28DeviceReduceSingleTileKernelINS2_10policy_hubIdyN4cuda3std3__44plusIdEEE10Policy1000EN6thrust24THRUST_300001_SM_1000_NS17counting_iteratorIiNSD_11use_defaultESF_SF_EEPdyS9_dd13saxpy_functorEEvT0_T1_T2_T3_T4_T6_E12temp_storage+80];
	add.f64 	%fd173, %fd171, %fd172;
	ld.shared.f64 	%fd174, [_ZZN3cub18CUB_300001_SM_10006detail6reduce28DeviceReduceSingleTileKernelINS2_10policy_hubIdyN4cuda3std3__44plusIdEEE10Policy1000EN6thrust24THRUST_300001_SM_1000_NS17counting_iteratorIiNSD_11use_defaultESF_SF_EEPdyS9_dd13saxpy_functorEEvT0_T1_T2_T3_T4_T6_E12temp_storage+88];
	add.f64 	%fd175, %fd173, %fd174;
	ld.shared.f64 	%fd176, [_ZZN3cub18CUB_300001_SM_10006detail6reduce28DeviceReduceSingleTileKernelINS2_10policy_hubIdyN4cuda3std3__44plusIdEEE10Policy1000EN6thrust24THRUST_300001_SM_1000_NS17counting_iteratorIiNSD_11use_defaultESF_SF_EEPdyS9_dd13saxpy_functorEEvT0_T1_T2_T3_T4_T6_E12temp_storage+96];
	add.f64 	%fd177, %fd175, %fd176;
	ld.shared.f64 	%fd178, [_ZZN3cub18CUB_300001_SM_10006detail6reduce28DeviceReduceSingleTileKernelINS2_10policy_hubIdyN4cuda3std3__44plusIdEEE10Policy1000EN6thrust24THRUST_300001_SM_1000_NS17counting_iteratorIiNSD_11use_defaultESF_SF_EEPdyS9_dd13saxpy_functorEEvT0_T1_T2_T3_T4_T6_E12temp_storage+104];
	add.f64 	%fd179, %fd177, %fd178;
	ld.shared.f64 	%fd180, [_ZZN3cub18CUB_300001_SM_10006detail6reduce28DeviceReduceSingleTileKernelINS2_10policy_hubIdyN4cuda3std3__44plusIdEEE10Policy1000EN6thrust24THRUST_300001_SM_1000_NS17counting_iteratorIiNSD_11use_defaultESF_SF_EEPdyS9_dd13saxpy_functorEEvT0_T1_T2_T3_T4_T6_E12temp_storage+112];
	add.f64 	%fd181, %fd179, %fd180;
	ld.shared.f64 	%fd182, [_ZZN3cub18CUB_300001_SM_10006detail6reduce28DeviceReduceSingleTileKernelINS2_10policy_hubIdyN4cuda3std3__44plusIdEEE10Policy1000EN6thrust24THRUST_300001_SM_1000_NS17counting_iteratorIiNSD_11use_defaultESF_SF_EEPdyS9_dd13saxpy_functorEEvT0_T1_T2_T3_T4_T6_E12temp_storage+120];
	add.f64 	%fd183, %fd181, %fd182;
	ld.shared.f64 	%fd184, [_ZZN3cub18CUB_300001_SM_10006detail6reduce28DeviceReduceSingleTileKernelINS2_10policy_hubIdyN4cuda3std3__44plusIdEEE10Policy1000EN6thrust24THRUST_300001_SM_1000_NS17counting_iteratorIiNSD_11use_defaultESF_SF_EEPdyS9_dd13saxpy_functorEEvT0_T1_T2_T3_T4_T6_E12temp_storage+128];
	add.f64 	%fd185, %fd183, %fd184;
	ld.shared.f64 	%fd186, [_ZZN3cub18CUB_300001_SM_10006detail6reduce28DeviceReduceSingleTileKernelINS2_10policy_hubIdyN4cuda3std3__44plusIdEEE10Policy1000EN6thrust24THRUST_300001_SM_1000_NS17counting_iteratorIiNSD_11use_defaultESF_SF_EEPdyS9_dd13saxpy_functorEEvT0_T1_T2_T3_T4_T6_E12temp_storage+136];
	add.f64 	%fd338, %fd185, %fd186;
$L__BB4_38:
	mov.u32 	%r254, %tid.x;
	setp.ne.s32 	%p56, %r254, 0;
	@%p56 bra 	$L__BB4_40;
	add.f64 	%fd324, %fd30, %fd338;
	st.global.f64 	[%rd1], %fd324;
$L__BB4_40:
	ret;

}
	// .globl	_ZN3cub18CUB_300001_SM_10006detail6reduce18DeviceReduceKernelINS2_10policy_hubIdyN4cuda3std3__44plusIdEEE10Policy1000EN6thrust24THRUST_300001_SM_1000_NS17counting_iteratorIiNSD_11use_defaultESF_SF_EEyS9_d13saxpy_functorEEvT0_PT3_T1_NS0_13GridEvenShareISL_EET2_T4_
.visible .entry _ZN3cub18CUB_300001_SM_10006detail6reduce18DeviceReduceKernelINS2_10policy_hubIdyN4cuda3std3__44plusIdEEE10Policy1000EN6thrust24THRUST_300001_SM_1000_NS17counting_iteratorIiNSD_11use_defaultESF_SF_EEyS9_d13saxpy_functorEEvT0_PT3_T1_NS0_13GridEvenShareISL_EET2_T4_(
	.param .align 4 .b8 _ZN3cub18CUB_300001_SM_10006detail6reduce18DeviceReduceKernelINS2_10policy_hubIdyN4cuda3std3__44plusIdEEE10Policy1000EN6thrust24THRUST_300001_SM_1000_NS17counting_iteratorIiNSD_11use_defaultESF_SF_EEyS9_d13saxpy_functorEEvT0_PT3_T1_NS0_13GridEvenShareISL_EET2_T4__param_0[4],
	.param .u64 .ptr .align 1 _ZN3cub18CUB_300001_SM_10006detail6reduce18DeviceReduceKernelINS2_10policy_hubIdyN4cuda3std3__44plusIdEEE10Policy1000EN6thrust24THRUST_300001_SM_1000_NS17counting_iteratorIiNSD_11use_defaultESF_SF_EEyS9_d13saxpy_functorEEvT0_PT3_T1_NS0_13GridEvenShareISL_EET2_T4__param_1,
	.param .u64 _ZN3cub18CUB_300001_SM_10006detail6reduce18DeviceReduceKernelINS2_10policy_hubIdyN4cuda3std3__44plusIdEEE10Policy1000EN6thrust24THRUST_300001_SM_1000_NS17counting_iteratorIiNSD_11use_defaultESF_SF_EEyS9_d13saxpy_functorEEvT0_PT3_T1_NS0_13GridEvenShareISL_EET2_T4__param_2,
	.param .align 8 .b8 _ZN3cub18CUB_300001_SM_10006detail6reduce18DeviceReduceKernelINS2_10policy_hubIdyN4cuda3std3__44plusIdEEE10Policy1000EN6thrust24THRUST_300001_SM_1000_NS17counting_iteratorIiNSD_11use_defaultESF_SF_EEyS9_d13saxpy_functorEEvT0_PT3_T1_NS0_13GridEvenShareISL_EET2_T4__param_3[72],
	.param .align 1 .b8 _ZN3cub18CUB_300001_SM_10006detail6reduce18DeviceReduceKernelINS2_10policy_hubIdyN4cuda3std3__44plusIdEEE10Policy1000EN6thrust24THRUST_300001_SM_1000_NS17counting_iteratorIiNSD_11use_defaultESF_SF_EEyS9_d13saxpy_functorEEvT0_PT3_T1_NS0_13GridEvenShareISL_EET2_T4__param_4[1],
	.param .align 1 .b8 _ZN3cub18CUB_300001_SM_10006detail6reduce18DeviceReduceKernelINS2_10policy_hubIdyN4cuda3std3__44plusIdEEE10Policy1000EN6thrust24THRUST_300001_SM_1000_NS17counting_iteratorIiNSD_11use_defaultESF_SF_EEyS9_d13saxpy_functorEEvT0_PT3_T1_NS0_13GridEvenShareISL_EET2_T4__param_5[1]
)
.maxntid 512
{
	.reg .pred 	%p<56>;
	.reg .b16 	%rs<4>;
	.reg .b32 	%r<308>;
	.reg .b64 	%rd<44>;
	.reg .b64 	%fd<335>;
	// demoted variable
	.shared .align 8 .b8 _ZZN3cub18CUB_300001_SM_10006detail6reduce18DeviceReduceKernelINS2_10policy_hubIdyN4cuda3std3__44plusIdEEE10Policy1000EN6thrust24THRUST_300001_SM_1000_NS17counting_iteratorIiNSD_11use_defaultESF_SF_EEyS9_d13saxpy_functorEEvT0_PT3_T1_NS0_13GridEvenShareISL_EET2_T4_E12temp_storage[152];
	ld.param.u32 	%r2, [_ZN3cub18CUB_300001_SM_10006detail6reduce18DeviceReduceKernelINS2_10policy_hubIdyN4cuda3std3__44plusIdEEE10Policy1000EN6thrust24THRUST_300001_SM_1000_NS17counting_iteratorIiNSD_11use_defaultESF_SF_EEyS9_d13saxpy_functorEEvT0_PT3_T1_NS0_13GridEvenShareISL_EET2_T4__param_0];
	ld.param.u64 	%rd1, [_ZN3cub18CUB_300001_SM_10006detail6reduce18DeviceReduceKernelINS2_10policy_hubIdyN4cuda3std3__44plusIdEEE10Policy1000EN6thrust24THRUST_300001_SM_1000_NS17counting_iteratorIiNSD_11use_defaultESF_SF_EEyS9_d13saxpy_functorEEvT0_PT3_T1_NS0_13GridEvenShareISL_EET2_T4__param_3+32];
	ld.param.u32 	%r1, [_ZN3cub18CUB_300001_SM_10006detail6reduce18DeviceReduceKernelINS2_10policy_hubIdyN4cuda3std3__44plusIdEEE10Policy1000EN6thrust24THRUST_300001_SM_1000_NS17counting_iteratorIiNSD_11use_defaultESF_SF_EEyS9_d13saxpy_functorEEvT0_PT3_T1_NS0_13GridEvenShareISL_EET2_T4__param_3+40];
	ld.param.u64 	%rd8, [_ZN3cub18CUB_300001_SM_10006detail6reduce18DeviceReduceKernelINS2_10policy_hubIdyN4cuda3std3__44plusIdEEE10Policy1000EN6thrust24THRUST_300001_SM_1000_NS17counting_iteratorIiNSD_11use_defaultESF_SF_EEyS9_d13saxpy_functorEEvT0_PT3_T1_NS0_13GridEvenShareISL_EET2_T4__param_1];
	mov.u32 	%r3, %ctaid.x;
	mul.lo.s32 	%r54, %r1, 3584;
	cvt.s64.s32 	%rd2, %r54;
	mul.lo.s32 	%r55, %r3, 3584;
	cvt.u64.u32 	%rd3, %r55;
	sub.s64 	%rd4, %rd1, %rd3;
	setp.gt.u64 	%p1, %rd4, 3583;
	@%p1 bra 	$L__BB5_19;
	cvt.u32.u64 	%r153, %rd3;
	cvt.u32.u64 	%r4, %rd1;
	sub.s32 	%r5, %r4, %r153;
	mov.u32 	%r6, %tid.x;
	setp.ge.s32 	%p18, %r6, %r5;
	mov.f64 	%fd327, 0d0000000000000000;
	mov.u32 	%r295, %r6;
	@%p18 bra 	$L__BB5_3;
	add.s32 	%r155, %r153, %r6;
	add.s32 	%r156, %r155, %r2;
	cvt.rn.f64.s32 	%fd186, %r156;
	add.f64 	%fd187, %fd186, 0d3FE0000000000000;
	div.rn.f64 	%fd188, %fd187, 0d41CDCD6500000000;
	fma.rn.f64 	%fd189, %fd188, %fd188, 0d3FF0000000000000;
	mov.f64 	%fd190, 0d4010000000000000;
	div.rn.f64 	%fd327, %fd190, %fd189;
	add.s32 	%r295, %r6, 512;
$L__BB5_3:
	setp.ge.s32 	%p19, %r295, %r5;
	@%p19 bra 	$L__BB5_10;
	not.b32 	%r158, %r295;
	add.s32 	%r159, %r158, %r4;
	sub.s32 	%r9, %r159, %r153;
	and.b32  	%r160, %r9, 1536;
	setp.eq.s32 	%p20, %r160, 1536;
	@%p20 bra 	$L__BB5_7;
	add.s32 	%r162, %r2, %r295;
	add.s32 	%r293, %r162, %r153;
	shr.u32 	%r163, %r9, 9;
	add.s32 	%r164, %r163, 1;
	and.b32  	%r165, %r164, 3;
	neg.s32 	%r292, %r165;
$L__BB5_6:
	.pragma "nounroll";
	cvt.rn.f64.s32 	%fd192, %r293;
	add.f64 	%fd193, %fd192, 0d3FE0000000000000;
	div.rn.f64 	%fd194, %fd193, 0d41CDCD6500000000;
	fma.rn.f64 	%fd195, %fd194, %fd194, 0d3FF0000000000000;
	mov.f64 	%fd196, 0d4010000000000000;
	div.rn.f64 	%fd197, %fd196, %fd195;
	add.f64 	%fd327, %fd327, %fd197;
	add.s32 	%r295, %r295, 512;
	add.s32 	%r293, %r293, 512;
	add.s32 	%r292, %r292, 1;
	setp.ne.s32 	%p21, %r292, 0;
	@%p21 bra 	$L__BB5_6;
$L__BB5_7:
	setp.lt.u32 	%p22, %r9, 1536;
	@%p22 bra 	$L__BB5_10;
	add.s32 	%r297, %r295, 1024;
	add.s32 	%r167, %r2, %r295;
	add.s32 	%r296, %r167, %r153;
$L__BB5_9:
	cvt.rn.f64.s32 	%fd198, %r296;
	add.f64 	%fd199, %fd198, 0d3FE0000000000000;
	div.rn.f64 	%fd200, %fd199, 0d41CDCD6500000000;
	fma.rn.f64 	%fd201, %fd200, %fd200, 0d3FF0000000000000;
	mov.f64 	%fd202, 0d4010000000000000;
	div.rn.f64 	%fd203, %fd202, %fd201;
	add.f64 	%fd204, %fd327, %fd203;
	add.s32 	%r168, %r296, 512;
	cvt.rn.f64.s32 	%fd205, %r168;
	add.f64 	%fd206, %fd205, 0d3FE0000000000000;
	div.rn.f64 	%fd207, %fd206, 0d41CDCD6500000000;
	fma.rn.f64 	%fd208, %fd207, %fd207, 0d3FF0000000000000;
	div.rn.f64 	%fd209, %fd202, %fd208;
	add.f64 	%fd210, %fd204, %fd209;
	add.s32 	%r169, %r296, 1024;
	cvt.rn.f64.s32 	%fd211, %r169;
	add.f64 	%fd212, %fd211, 0d3FE0000000000000;
	div.rn.f64 	%fd213, %fd212, 0d41CDCD6500000000;
	fma.rn.f64 	%fd214, %fd213, %fd213, 0d3FF0000000000000;
	div.rn.f64 	%fd215, %fd202, %fd214;
	add.f64 	%fd216, %fd210, %fd215;
	add.s32 	%r170, %r296, 1536;
	cvt.rn.f64.s32 	%fd217, %r170;
	add.f64 	%fd218, %fd217, 0d3FE0000000000000;
	div.rn.f64 	%fd219, %fd218, 0d41CDCD6500000000;
	fma.rn.f64 	%fd220, %fd219, %fd219, 0d3FF0000000000000;
	div.rn.f64 	%fd221, %fd202, %fd220;
	add.f64 	%fd327, %fd216, %fd221;
	add.s32 	%r23, %r297, 2048;
	add.s32 	%r171, %r297, 1024;
	add.s32 	%r296, %r296, 2048;
	setp.lt.s32 	%p23, %r171, %r5;
	mov.u32 	%r297, %r23;
	@%p23 bra 	$L__BB5_9;
$L__BB5_10:
	setp.lt.s32 	%p24, %r5, 512;
	@%p24 bra 	$L__BB5_15;
	// begin inline asm
	mov.u32 %r235, %laneid;
	// end inline asm
	mov.b64 	%rd30, %fd327;
	mov.b64 	{%r237, %r242}, %rd30;
	mov.b32 	%r243, 1;
	mov.b32 	%r284, 31;
	mov.b32 	%r285, -1;
	// begin inline asm
	shfl.sync.down.b32 %r236, %r237, %r243, %r284, %r285;
	// end inline asm
	// begin inline asm
	shfl.sync.down.b32 %r241, %r242, %r243, %r284, %r285;
	// end inline asm
	mov.b64 	%rd31, {%r236, %r241};
	mov.b64 	%fd280, %rd31;
	setp.gt.s32 	%p48, %r235, 30;
	add.f64 	%fd281, %fd327, %fd280;
	selp.f64 	%fd282, %fd327, %fd281, %p48;
	mov.b64 	%rd32, %fd282;
	mov.b64 	{%r247, %r252}, %rd32;
	mov.b32 	%r253, 2;
	// begin inline asm
	shfl.sync.down.b32 %r246, %r247, %r253, %r284, %r285;
	// end inline asm
	// begin inline asm
	shfl.sync.down.b32 %r251, %r252, %r253, %r284, %r285;
	// end inline asm
	mov.b64 	%rd33, {%r246, %r251};
	mov.b64 	%fd283, %rd33;
	setp.gt.s32 	%p49, %r235, 29;
	add.f64 	%fd284, %fd282, %fd283;
	selp.f64 	%fd285, %fd282, %fd284, %p49;
	mov.b64 	%rd34, %fd285;
	mov.b64 	{%r257, %r262}, %rd34;
	mov.b32 	%r263, 4;
	// begin inline asm
	shfl.sync.down.b32 %r256, %r257, %r263, %r284, %r285;
	// end inline asm
	// begin inline asm
	shfl.sync.down.b32 %r261, %r262, %r263, %r284, %r285;
	// end inline asm
	mov.b64 	%rd35, {%r256, %r261};
	mov.b64 	%fd286, %rd35;
	setp.gt.s32 	%p50, %r235, 27;
	add.f64 	%fd287, %fd285, %fd286;
	selp.f64 	%fd288, %fd285, %fd287, %p50;
	mov.b64 	%rd36, %fd288;
	mov.b64 	{%r267, %r272}, %rd36;
	mov.b32 	%r273, 8;
	// begin inline asm
	shfl.sync.down.b32 %r266, %r267, %r273, %r284, %r285;
	// end inline asm
	// begin inline asm
	shfl.sync.down.b32 %r271, %r272, %r273, %r284, %r285;
	// end inline asm
	mov.b64 	%rd37, {%r266, %r271};
	mov.b64 	%fd289, %rd37;
	setp.gt.s32 	%p51, %r235, 23;
	add.f64 	%fd290, %fd288, %fd289;
	selp.f64 	%fd291, %fd288, %fd290, %p51;
	mov.b64 	%rd38, %fd291;
	mov.b64 	{%r277, %r282}, %rd38;
	mov.b32 	%r283, 16;
	// begin inline asm
	shfl.sync.down.b32 %r276, %r277, %r283, %r284, %r285;
	// end inline asm
	// begin inline asm
	shfl.sync.down.b32 %r281, %r282, %r283, %r284, %r285;
	// end inline asm
	mov.b64 	%rd39, {%r276, %r281};
	mov.b64 	%fd292, %rd39;
	setp.gt.s32 	%p52, %r235, 15;
	add.f64 	%fd10, %fd291, %fd292;
	selp.f64 	%fd334, %fd291, %fd10, %p52;
	setp.ne.s32 	%p53, %r235, 0;
	@%p53 bra 	$L__BB5_13;
	shr.u32 	%r286, %r6, 2;
	and.b32  	%r287, %r286, 248;
	mov.u32 	%r288, _ZZN3cub18CUB_300001_SM_10006detail6reduce18DeviceReduceKernelINS2_10policy_hubIdyN4cuda3std3__44plusIdEEE10Policy1000EN6thrust24THRUST_300001_SM_1000_NS17counting_iteratorIiNSD_11use_defaultESF_SF_EEyS9_d13saxpy_functorEEvT0_PT3_T1_NS0_13GridEvenShareISL_EET2_T4_E12temp_storage;
	add.s32 	%r289, %r288, %r287;
	st.shared.f64 	[%r289+16], %fd10;
$L__BB5_13:
	bar.sync 	0;
	setp.ne.s32 	%p54, %r6, 0;
	@%p54 bra 	$L__BB5_35;
	ld.shared.f64 	%fd293, [_ZZN3cub18CUB_300001_SM_10006detail6reduce18DeviceReduceKernelINS2_10policy_hubIdyN4cuda3std3__44plusIdEEE10Policy1000EN6thrust24THRUST_300001_SM_1000_NS17counting_iteratorIiNSD_11use_defaultESF_SF_EEyS9_d13saxpy_functorEEvT0_PT3_T1_NS0_13GridEvenShareISL_EET2_T4_E12temp_storage+24];
	add.f64 	%fd294, %fd334, %fd293;
	ld.shared.f64 	%fd295, [_ZZN3cub18CUB_300001_SM_10006detail6reduce18DeviceReduceKernelINS2_10policy_hubIdyN4cuda3std3__44plusIdEEE10Policy1000EN6thrust24THRUST_300001_SM_1000_NS17counting_iteratorIiNSD_11use_defaultESF_SF_EEyS9_d13saxpy_functorEEvT0_PT3_T1_NS0_13GridEvenShareISL_EET2_T4_E12temp_storage+32];
	add.f64 	%fd296, %fd294, %fd295;
	ld.shared.f64 	%fd297, [_ZZN3cub18CUB_300001_SM_10006detail6reduce18DeviceReduceKernelINS2_10policy_hubIdyN4cuda3std3__44plusIdEEE10Policy1000EN6thrust24THRUST_300001_SM_1000_NS17counting_iteratorIiNSD_11use_defaultESF_SF_EEyS9_d13saxpy_functorEEvT0_PT3_T1_NS0_13GridEvenShareISL_EET2_T4_E12temp_storage+40];
	add.f64 	%fd298, %fd296, %fd297;
	ld.shared.f64 	%fd299, [_ZZN3cub18CUB_300001_SM_10006detail6reduce18DeviceReduceKernelINS2_10policy_hubIdyN4cuda3std3__44plusIdEEE10Policy1000EN6thrust24THRUST_300001_SM_1000_NS17counting_iteratorIiNSD_11use_defaultESF_SF_EEyS9_d13saxpy_functorEEvT0_PT3_T1_NS0_13GridEvenShareISL_EET2_T4_E12temp_storage+48];
	add.f64 	%fd300, %fd298, %fd299;
	ld.shared.f64 	%fd301, [_ZZN3cub18CUB_300001_SM_10006detail6reduce18DeviceReduceKernelINS2_10policy_hubIdyN4cuda3std3__44plusIdEEE10Policy1000EN6thrust24THRUST_300001_SM_1000_NS17counting_iteratorIiNSD_11use_defaultESF_SF_EEyS9_d13saxpy_functorEEvT0_PT3_T1_NS0_13GridEvenShareISL_EET2_T4_E12temp_storage+56];
	add.f64 	%fd302, %fd300, %fd301;
	ld.shared.f64 	%fd303, [_ZZN3cub18CUB_300001_SM_10006detail6reduce18DeviceReduceKernelINS2_10policy_hubIdyN4cuda3std3__44plusIdEEE10Policy1000EN6thrust24THRUST_300001_SM_1000_NS17counting_iteratorIiNSD_11use_defaultESF_SF_EEyS9_d13saxpy_functorEEvT0_PT3_T1_NS0_13GridEvenShareISL_EET2_T4_E12temp_storage+64];
	add.f64 	%fd304, %fd302, %fd303;
	ld.shared.f64 	%fd305, [_ZZN3cub18CUB_300001_SM_10006detail6reduce18DeviceReduceKernelINS2_10policy_hubIdyN4cuda3std3__44plusIdEEE10Policy1000EN6thrust24THRUST_300001_SM_1000_NS17counting_iteratorIiNSD_11use_defaultESF_SF_EEyS9_d13saxpy_functorEEvT0_PT3_T1_NS0_13GridEvenShareISL_EET2_T4_E12temp_storage+72];
	add.f64 	%fd306, %fd304, %fd305;
	ld.shared.f64 	%fd307, [_ZZN3cub18CUB_300001_SM_10006detail6reduce18DeviceReduceKernelINS2_10policy_hubIdyN4cuda3std3__44plusIdEEE10Policy1000EN6thrust24THRUST_300001_SM_1000_NS17counting_iteratorIiNSD_11use_defaultESF_SF_EEyS9_d13saxpy_functorEEvT0_PT3_T1_NS0_13GridEvenShareISL_EET2_T4_E12temp_storage+80];
	add.f64 	%fd308, %fd306, %fd307;
	ld.shared.f64 	%fd309, [_ZZN3cub18CUB_300001_SM_10006detail6reduce18DeviceReduceKernelINS2_10policy_hubIdyN4cuda3std3__44plusIdEEE10Policy1000EN6thrust24THRUST_300001_SM_1000_NS17counting_iteratorIiNSD_11use_defaultESF_SF_EEyS9_d13saxpy_functorEEvT0_PT3_T1_NS0_13GridEvenShareISL_EET2_T4_E12temp_storage+88];
	add.f64 	%fd310, %fd308, %fd309;
	ld.shared.f64 	%fd311, [_ZZN3cub18CUB_300001_SM_10006detail6reduce18DeviceReduceKernelINS2_10policy_hubIdyN4cuda3std3__44plusIdEEE10Policy1000EN6thrust24THRUST_300001_SM_1000_NS17counting_iteratorIiNSD_11use_defaultESF_SF_EEyS9_d13saxpy_functorEEvT0_PT3_T1_NS0_13GridEvenShareISL_EET2_T4_E12temp_storage+96];
	add.f64 	%fd312, %fd310, %fd311;
	ld.shared.f64 	%fd313, [_ZZN3cub18CUB_300001_SM_10006detail6reduce18DeviceReduceKernelINS2_10policy_hubIdyN4cuda3std3__44plusIdEEE10Policy1000EN6thrust24THRUST_300001_SM_1000_NS17counting_iteratorIiNSD_11use_defaultESF_SF_EEyS9_d13saxpy_functorEEvT0_PT3_T1_NS0_13GridEvenShareISL_EET2_T4_E12temp_storage+104];
	add.f64 	%fd314, %fd312, %fd313;
	ld.shared.f64 	%fd315, [_ZZN3cub18CUB_300001_SM_10006detail6reduce18DeviceReduceKernelINS2_10policy_hubIdyN4cuda3std3__44plusIdEEE10Policy1000EN6thrust24THRUST_300001_SM_1000_NS17counting_iteratorIiNSD_11use_defaultESF_SF_EEyS9_d13saxpy_functorEEvT0_PT3_T1_NS0_13GridEvenShareISL_EET2_T4_E12temp_storage+112];
	add.f64 	%fd316, %fd314, %fd315;
	ld.shared.f64 	%fd317, [_ZZN3cub18CUB_300001_SM_10006detail6reduce18DeviceReduceKernelINS2_10policy_hubIdyN4cuda3std3__44plusIdEEE10Policy1000EN6thrust24THRUST_300001_SM_1000_NS17counting_iteratorIiNSD_11use_defaultESF_SF_EEyS9_d13saxpy_functorEEvT0_PT3_T1_NS0_13GridEvenShareISL_EET2_T4_E12temp_storage+120];
	add.f64 	%fd318, %fd316, %fd317;
	ld.shared.f64 	%fd319, [_ZZN3cub18CUB_300001_SM_10006detail6reduce18DeviceReduceKernelINS2_10policy_hubIdyN4cuda3std3__44plusIdEEE10Policy1000EN6thrust24THRUST_300001_SM_1000_NS17counting_iteratorIiNSD_11use_defaultESF_SF_EEyS9_d13saxpy_functorEEvT0_PT3_T1_NS0_13GridEvenShareISL_EET2_T4_E12temp_storage+128];
	add.f64 	%fd320, %fd318, %fd319;
	ld.shared.f64 	%fd321, [_ZZN3cub18CUB_300001_SM_10006detail6reduce18DeviceReduceKernelINS2_10policy_hubIdyN4cuda3std3__44plusIdEEE10Policy1000EN6thrust24THRUST_300001_SM_1000_NS17counting_iteratorIiNSD_11use_defaultESF_SF_EEyS9_d13saxpy_functorEEvT0_PT3_T1_NS0_13GridEvenShareISL_EET2_T4_E12temp_storage+136];
	add.f64 	%fd334, %fd320, %fd321;
	bra.uni 	$L__BB5_35;
$L__BB5_15:
	// begin inline asm
	mov.u32 %r172, %laneid;
	// end inline asm
	and.b32  	%r223, %r6, 992;
	add.s32 	%r224, %r223, 32;
	setp.gt.s32 	%p25, %r224, %r5;
	not.b32 	%r225, %r223;
	add.s32 	%r226, %r5, %r225;
	selp.b32 	%r221, %r226, 31, %p25;
	mov.b64 	%rd20, %fd327;
	mov.b64 	{%r174, %r179}, %rd20;
	mov.b32 	%r180, 1;
	mov.b32 	%r222, -1;
	// begin inline asm
	shfl.sync.down.b32 %r173, %r174, %r180, %r221, %r222;
	// end inline asm
	// begin inline asm
	shfl.sync.down.b32 %r178, %r179, %r180, %r221, %r222;
	// end inline asm
	mov.b64 	%rd21, {%r173, %r178};
	mov.b64 	%fd222, %rd21;
	setp.lt.s32 	%p26, %r172, %r221;
	add.f64 	%fd223, %fd327, %fd222;
	selp.f64 	%fd224, %fd223, %fd327, %p26;
	mov.b64 	%rd22, %fd224;
	mov.b64 	{%r184, %r189}, %rd22;
	mov.b32 	%r190, 2;
	// begin inline asm
	shfl.sync.down.b32 %r183, %r184, %r190, %r221, %r222;
	// end inline asm
	// begin inline asm
	shfl.sync.down.b32 %r188, %r189, %r190, %r221, %r222;
	// end inline asm
	mov.b64 	%rd23, {%r183, %r188};
	mov.b64 	%fd225, %rd23;
	add.s32 	%r227, %r172, 2;
	setp.gt.s32 	%p27, %r227, %r221;
	add.f64 	%fd226, %fd224, %fd225;
	selp.f64 	%fd227, %fd224, %fd226, %p27;
	mov.b64 	%rd24, %fd227;
	mov.b64 	{%r194, %r199}, %rd24;
	mov.b32 	%r200, 4;
	// begin inline asm
	shfl.sync.down.b32 %r193, %r194, %r200, %r221, %r222;
	// end inline asm
	// begin inline asm
	shfl.sync.down.b32 %r198, %r199, %r200, %r221, %r222;
	// end inline asm
	mov.b64 	%rd25, {%r193, %r198};
	mov.b64 	%fd228, %rd25;
	add.s32 	%r228, %r172, 4;
	setp.gt.s32 	%p28, %r228, %r221;
	add.f64 	%fd229, %fd227, %fd228;
	selp.f64 	%fd230, %fd227, %fd229, %p28;
	mov.b64 	%rd26, %fd230;
	mov.b64 	{%r204, %r209}, %rd26;
	mov.b32 	%r210, 8;
	// begin inline asm
	shfl.sync.down.b32 %r203, %r204, %r210, %r221, %r222;
	// end inline asm
	// begin inline asm
	shfl.sync.down.b32 %r208, %r209, %r210, %r221, %r222;
	// end inline asm
	mov.b64 	%rd27, {%r203, %r208};
	mov.b64 	%fd231, %rd27;
	add.s32 	%r229, %r172, 8;
	setp.gt.s32 	%p29, %r229, %r221;
	add.f64 	%fd232, %fd230, %fd231;
	selp.f64 	%fd233, %fd230, %fd232, %p29;
	mov.b64 	%rd28, %fd233;
	mov.b64 	{%r214, %r219}, %rd28;
	mov.b32 	%r220, 16;
	// begin inline asm
	shfl.sync.down.b32 %r213, %r214, %r220, %r221, %r222;
	// end inline asm
	// begin inline asm
	shfl.sync.down.b32 %r218, %r219, %r220, %r221, %r222;
	// end inline asm
	mov.b64 	%rd29, {%r213, %r218};
	mov.b64 	%fd234, %rd29;
	add.s32 	%r230, %r172, 16;
	setp.gt.s32 	%p30, %r230, %r221;
	add.f64 	%fd235, %fd233, %fd234;
	selp.f64 	%fd334, %fd233, %fd235, %p30;
	setp.ne.s32 	%p31, %r172, 0;
	@%p31 bra 	$L__BB5_17;
	shr.u32 	%r231, %r6, 2;
	and.b32  	%r232, %r231, 248;
	mov.u32 	%r233, _ZZN3cub18CUB_300001_SM_10006detail6reduce18DeviceReduceKernelINS2_10policy_hubIdyN4cuda3std3__44plusIdEEE10Policy1000EN6thrust24THRUST_300001_SM_1000_NS17counting_iteratorIiNSD_11use_defaultESF_SF_EEyS9_d13saxpy_functorEEvT0_PT3_T1_NS0_13GridEvenShareISL_EET2_T4_E12temp_storage;
	add.s32 	%r234, %r233, %r232;
	st.shared.f64 	[%r234+16], %fd334;
$L__BB5_17:
	bar.sync 	0;
	setp.ne.s32 	%p32, %r6, 0;
	@%p32 bra 	$L__BB5_35;
	setp.gt.s32 	%p33, %r5, 32;
	ld.shared.f64 	%fd236, [_ZZN3cub18CUB_300001_SM_10006detail6reduce18DeviceReduceKernelINS2_10policy_hubIdyN4cuda3std3__44plusIdEEE10Policy1000EN6thrust24THRUST_300001_SM_1000_NS17counting_iteratorIiNSD_11use_defaultESF_SF_EEyS9_d13saxpy_functorEEvT0_PT3_T1_NS0_13GridEvenShareISL_EET2_T4_E12temp_storage+24];
	add.f64 	%fd237, %fd334, %fd236;
	selp.f64 	%fd238, %fd237, %fd334, %p33;
	setp.gt.s32 	%p34, %r5, 64;
	ld.shared.f64 	%fd239, [_ZZN3cub18CUB_300001_SM_10006detail6reduce18DeviceReduceKernelINS2_10policy_hubIdyN4cuda3std3__44plusIdEEE10Policy1000EN6thrust24THRUST_300001_SM_1000_NS17counting_iteratorIiNSD_11use_defaultESF_SF_EEyS9_d13saxpy_functorEEvT0_PT3_T1_NS0_13GridEvenShareISL_EET2_T4_E12temp_storage+32];
	add.f64 	%fd240, %fd239, %fd238;
	selp.f64 	%fd241, %fd240, %fd238, %p34;
	setp.gt.s32 	%p35, %r5, 96;
	ld.shared.f64 	%fd242, [_ZZN3cub18CUB_300001_SM_10006detail6reduce18DeviceReduceKernelINS2_10policy_hubIdyN4cuda3std3__44plusIdEEE10Policy1000EN6thrust24THRUST_300001_SM_1000_NS17counting_iteratorIiNSD_11use_defaultESF_SF_EEyS9_d13saxpy_functorEEvT0_PT3_T1_NS0_13GridEvenShareISL_EET2_T4_E12temp_storage+40];
	add.f64 	%fd243, %fd242, %fd241;
	selp.f64 	%fd244, %fd243, %fd241, %p35;
	setp.gt.s32 	%p36, %r5, 128;
	ld.shared.f64 	%fd245, [_ZZN3cub18CUB_300001_SM_10006detail6reduce18DeviceReduceKernelINS2_10policy_hubIdyN4cuda3std3__44plusIdEEE10Policy1000EN6thrust24THRUST_300001_SM_1000_NS17counting_iteratorIiNSD_11use_defaultESF_SF_EEyS9_d13saxpy_functorEEvT0_PT3_T1_NS0_13GridEvenShareISL_EET2_T4_E12temp_storage+48];
	add.f64 	%fd246, %fd245, %fd244;
	selp.f64 	%fd247, %fd246, %fd244, %p36;
	setp.gt.s32 	%p37, %r5, 160;
	ld.shared.f64 	%fd248, [_ZZN3cub18CUB_300001_SM_10006detail6reduce18DeviceReduceKernelINS2_10policy_hubIdyN4cuda3std3__44plusIdEEE10Policy1000EN6thrust24THRUST_300001_SM_1000_NS17counting_iteratorIiNSD_11use_defaultESF_SF_EEyS9_d13saxpy_functorEEvT0_PT3_T1_NS0_13GridEvenShareISL_EET2_T4_E12temp_storage+56];
	add.f64 	%fd249, %fd248, %fd247;
	selp.f64 	%fd250, %fd249, %fd247, %p37;
	setp.gt.s32 	%p38, %r5, 192;
	ld.shared.f64 	%fd251, [_ZZN3cub18CUB_300001_SM_10006detail6reduce18DeviceReduceKernelINS2_10policy_hubIdyN4cuda3std3__44plusIdEEE10Policy1000EN6thrust24THRUST_300001_SM_1000_NS17counting_iteratorIiNSD_11use_defaultESF_SF_EEyS9_d13saxpy_functorEEvT0_PT3_T1_NS0_13GridEvenShareISL_EET2_T4_E12temp_storage+64];
	add.f64 	%fd252, %fd251, %fd250;
	selp.f64 	%fd253, %fd252, %fd250, %p38;
	setp.gt.s32 	%p39, %r5, 224;
	ld.shared.f64 	%fd254, [_ZZN3cub18CUB_300001_SM_10006detail6reduce18DeviceReduceKernelINS2_10policy_hubIdyN4cuda3std3__44plusIdEEE10Policy1000EN6thrust24THRUST_300001_SM_1000_NS17counting_iteratorIiNSD_11use_defaultESF_SF_EEyS9_d13saxpy_functorEEvT0_PT3_T1_NS0_13GridEvenShareISL_EET2_T4_E12temp_storage+72];
	add.f64 	%fd255, %fd254, %fd253;
	selp.f64 	%fd256, %fd255, %fd253, %p39;
	setp.gt.s32 	%p40, %r5, 256;
	ld.shared.f64 	%fd257, [_ZZN3cub18CUB_300001_SM_10006detail6reduce18DeviceReduceKernelINS2_10policy_hubIdyN4cuda3std3__44plusIdEEE10Policy1000EN6thrust24THRUST_300001_SM_1000_NS17counting_iteratorIiNSD_11use_defaultESF_SF_EEyS9_d13saxpy_functorEEvT0_PT3_T1_NS0_13GridEvenShareISL_EET2_T4_E12temp_storage+80];
	add.f64 	%fd258, %fd257, %fd256;
	selp.f64 	%fd259, %fd258, %fd256, %p40;
	setp.gt.s32 	%p41, %r5, 288;
	ld.shared.f64 	%fd260, [_ZZN3cub18CUB_300001_SM_10006detail6reduce18DeviceReduceKernelINS2_10policy_hubIdyN4cuda3std3__44plusIdEEE10Policy1000EN6thrust24THRUST_300001_SM_1000_NS17counting_iteratorIiNSD_11use_defaultESF_SF_EEyS9_d13saxpy_functorEEvT0_PT3_T1_NS0_13GridEvenShareISL_EET2_T4_E12temp_storage+88];
	add.f64 	%fd261, %fd260, %fd259;
	selp.f64 	%fd262, %fd261, %fd259, %p41;
	setp.gt.s32 	%p42, %r5, 320;
	ld.shared.f64 	%fd263, [_ZZN3cub18CUB_300001_SM_10006detail6reduce18DeviceReduceKernelINS2_10policy_hubIdyN4cuda3std3__44plusIdEEE10Policy1000EN6thrust24THRUST_300001_SM_1000_NS17counting_iteratorIiNSD_11use_defaultESF_SF_EEyS9_d13saxpy_functorEEvT0_PT3_T1_NS0_13GridEvenShareISL_EET2_T4_E12temp_storage+96];
	add.f64 	%fd264, %fd263, %fd262;
	selp.f64 	%fd265, %fd264, %fd262, %p42;
	setp.gt.s32 	%p43, %r5, 352;
	ld.shared.f64 	%fd266, [_ZZN3cub18CUB_300001_SM_10006detail6reduce18DeviceReduceKernelINS2_10policy_hubIdyN4cuda3std3__44plusIdEEE10Policy1000EN6thrust24THRUST_300001_SM_1000_NS17counting_iteratorIiNSD_11use_defaultESF_SF_EEyS9_d13saxpy_functorEEvT0_PT3_T1_NS0_13GridEvenShareISL_EET2_T4_E12temp_storage+104];
	add.f64 	%fd267, %fd266, %fd265;
	selp.f64 	%fd268, %fd267, %fd265, %p43;
	setp.gt.s32 	%p44, %r5, 384;
	ld.shared.f64 	%fd269, [_ZZN3cub18CUB_300001_SM_10006detail6reduce18DeviceReduceKernelINS2_10policy_hubIdyN4cuda3std3__44plusIdEEE10Policy1000EN6thrust24THRUST_300001_SM_1000_NS17counting_iteratorIiNSD_11use_defaultESF_SF_EEyS9_d13saxpy_functorEEvT0_PT3_T1_NS0_13GridEvenShareISL_EET2_T4_E12temp_storage+112];
	add.f64 	%fd270, %fd269, %fd268;
	selp.f64 	%fd271, %fd270, %fd268, %p44;
	setp.gt.s32 	%p45, %r5, 416;
	ld.shared.f64 	%fd272, [_ZZN3cub18CUB_300001_SM_10006detail6reduce18DeviceReduceKernelINS2_10policy_hubIdyN4cuda3std3__44plusIdEEE10Policy1000EN6thrust24THRUST_300001_SM_1000_NS17counting_iteratorIiNSD_11use_defaultESF_SF_EEyS9_d13saxpy_functorEEvT0_PT3_T1_NS0_13GridEvenShareISL_EET2_T4_E12temp_storage+120];
	add.f64 	%fd273, %fd272, %fd271;
	selp.f64 	%fd274, %fd273, %fd271, %p45;
	setp.gt.s32 	%p46, %r5, 448;
	ld.shared.f64 	%fd275, [_ZZN3cub18CUB_300001_SM_10006detail6reduce18DeviceReduceKernelINS2_10policy_hubIdyN4cuda3std3__44plusIdEEE10Policy1000EN6thrust24THRUST_300001_SM_1000_NS17counting_iteratorIiNSD_11use_defaultESF_SF_EEyS9_d13saxpy_functorEEvT0_PT3_T1_NS0_13GridEvenShareISL_EET2_T4_E12temp_storage+128];
	add.f64 	%fd276, %fd275, %fd274;
	selp.f64 	%fd277, %fd276, %fd274, %p46;
	setp.gt.s32 	%p47, %r5, 480;
	ld.shared.f64 	%fd278, [_ZZN3cub18CUB_300001_SM_10006detail6reduce18DeviceReduceKernelINS2_10policy_hubIdyN4cuda3std3__44plusIdEEE10Policy1000EN6thrust24THRUST_300001_SM_1000_NS17counting_iteratorIiNSD_11use_defaultESF_SF_EEyS9_d13saxpy_functorEEvT0_PT3_T1_NS0_13GridEvenShareISL_EET2_T4_E12temp_storage+136];
	add.f64 	%fd279, %fd278, %fd277;
	selp.f64 	%fd334, %fd279, %fd277, %p47;
	bra.uni 	$L__BB5_35;
$L__BB5_19:
	cvt.u32.u64 	%r56, %rd3;
	mov.u32 	%r25, %tid.x;
	add.s32 	%r57, %r56, %r25;
	add.s32 	%r58, %r57, %r2;
	cvt.rn.f64.s32 	%fd29, %r58;
	add.f64 	%fd30, %fd29, 0d3FE0000000000000;
	div.rn.f64 	%fd31, %fd30, 0d41CDCD6500000000;
	fma.rn.f64 	%fd32, %fd31, %fd31, 0d3FF0000000000000;
	mov.f64 	%fd33, 0d4010000000000000;
	div.rn.f64 	%fd34, %fd33, %fd32;
	add.s32 	%r59, %r58, 512;
	cvt.rn.f64.s32 	%fd35, %r59;
	add.f64 	%fd36, %fd35, 0d3FE0000000000000;
	div.rn.f64 	%fd37, %fd36, 0d41CDCD6500000000;
	fma.rn.f64 	%fd38, %fd37, %fd37, 0d3FF0000000000000;
	div.rn.f64 	%fd39, %fd33, %fd38;
	add.s32 	%r60, %r58, 1024;
	cvt.rn.f64.s32 	%fd40, %r60;
	add.f64 	%fd41, %fd40, 0d3FE0000000000000;
	div.rn.f64 	%fd42, %fd41, 0d41CDCD6500000000;
	fma.rn.f64 	%fd43, %fd42, %fd42, 0d3FF0000000000000;
	div.rn.f64 	%fd44, %fd33, %fd43;
	add.s32 	%r61, %r58, 1536;
	cvt.rn.f64.s32 	%fd45, %r61;
	add.f64 	%fd46, %fd45, 0d3FE0000000000000;
	div.rn.f64 	%fd47, %fd46, 0d41CDCD6500000000;
	fma.rn.f64 	%fd48, %fd47, %fd47, 0d3FF0000000000000;
	div.rn.f64 	%fd49, %fd33, %fd48;
	add.s32 	%r62, %r58, 2048;
	cvt.rn.f64.s32 	%fd50, %r62;
	add.f64 	%fd51, %fd50, 0d3FE0000000000000;
	div.rn.f64 	%fd52, %fd51, 0d41CDCD6500000000;
	fma.rn.f64 	%fd53, %fd52, %fd52, 0d3FF0000000000000;
	div.rn.f64 	%fd54, %fd33, %fd53;
	add.s32 	%r63, %r58, 2560;
	cvt.rn.f64.s32 	%fd55, %r63;
	add.f64 	%fd56, %fd55, 0d3FE0000000000000;
	div.rn.f64 	%fd57, %fd56, 0d41CDCD6500000000;
	fma.rn.f64 	%fd58, %fd57, %fd57, 0d3FF0000000000000;
	div.rn.f64 	%fd59, %fd33, %fd58;
	add.s32 	%r64, %r58, 3072;
	cvt.rn.f64.s32 	%fd60, %r64;
	add.f64 	%fd61, %fd60, 0d3FE0000000000000;
	div.rn.f64 	%fd62, %fd61, 0d41CDCD6500000000;
	fma.rn.f64 	%fd63, %fd62, %fd62, 0d3FF0000000000000;
	div.rn.f64 	%fd64, %fd33, %fd63;
	add.f64 	%fd65, %fd34, %fd39;
	add.f64 	%fd66, %fd65, %fd44;
	add.f64 	%fd67, %fd66, %fd49;
	add.f64 	%fd68, %fd67, %fd54;
	add.f64 	%fd69, %fd68, %fd59;
	add.f64 	%fd333, %fd69, %fd64;
	setp.lt.u64 	%p2, %rd4, %rd2;
	@%p2 bra 	$L__BB5_31;
	cvt.u32.u64 	%r66, %rd2;
	add.s64 	%rd5, %rd1, -3584;
	add.s32 	%r26, %r2, %r25;
	add.s32 	%r68, %r2, %r66;
	add.s32 	%r69, %r68, %r56;
	add.s32 	%r300, %r69, 1024;
	add.s32 	%r70, %r26, %r66;
	add.s32 	%r299, %r70, %r56;
	cvt.u32.u64 	%r29, %rd1;
	not.b32 	%r71, %r25;
	add.s32 	%r72, %r71, %r29;
	sub.s32 	%r73, %r72, %r66;
	sub.s32 	%r298, %r73, %r56;
	mov.b32 	%r301, 0;
	mov.u64 	%rd43, %rd3;
$L__BB5_21:
	add.s64 	%rd43, %rd43, %rd2;
	setp.gt.u64 	%p3, %rd43, %rd5;
	@%p3 bra 	$L__BB5_23;
	cvt.u32.u64 	%r75, %rd43;
	add.s32 	%r76, %r26, %r75;
	cvt.rn.f64.s32 	%fd70, %r76;
	add.f64 	%fd71, %fd70, 0d3FE0000000000000;
	div.rn.f64 	%fd72, %fd71, 0d41CDCD6500000000;
	fma.rn.f64 	%fd73, %fd72, %fd72, 0d3FF0000000000000;
	mov.f64 	%fd74, 0d4010000000000000;
	div.rn.f64 	%fd75, %fd74, %fd73;
	add.s32 	%r77, %r76, 512;
	cvt.rn.f64.s32 	%fd76, %r77;
	add.f64 	%fd77, %fd76, 0d3FE0000000000000;
	div.rn.f64 	%fd78, %fd77, 0d41CDCD6500000000;
	fma.rn.f64 	%fd79, %fd78, %fd78, 0d3FF0000000000000;
	div.rn.f64 	%fd80, %fd74, %fd79;
	add.s32 	%r78, %r76, 1024;
	cvt.rn.f64.s32 	%fd81, %r78;
	add.f64 	%fd82, %fd81, 0d3FE0000000000000;
	div.rn.f64 	%fd83, %fd82, 0d41CDCD6500000000;
	fma.rn.f64 	%fd84, %fd83, %fd83, 0d3FF0000000000000;
	div.rn.f64 	%fd85, %fd74, %fd84;
	add.s32 	%r79, %r76, 1536;
	cvt.rn.f64.s32 	%fd86, %r79;
	add.f64 	%fd87, %fd86, 0d3FE0000000000000;
	div.rn.f64 	%fd88, %fd87, 0d41CDCD6500000000;
	fma.rn.f64 	%fd89, %fd88, %fd88, 0d3FF0000000000000;
	div.rn.f64 	%fd90, %fd74, %fd89;
	add.s32 	%r80, %r76, 2048;
	cvt.rn.f64.s32 	%fd91, %r80;
	add.f64 	%fd92, %fd91, 0d3FE0000000000000;
	div.rn.f64 	%fd93, %fd92, 0d41CDCD6500000000;
	fma.rn.f64 	%fd94, %fd93, %fd93, 0d3FF0000000000000;
	div.rn.f64 	%fd95, %fd74, %fd94;
	add.s32 	%r81, %r76, 2560;
	cvt.rn.f64.s32 	%fd96, %r81;
	add.f64 	%fd97, %fd96, 0d3FE0000000000000;
	div.rn.f64 	%fd98, %fd97, 0d41CDCD6500000000;
	fma.rn.f64 	%fd99, %fd98, %fd98, 0d3FF0000000000000;
	div.rn.f64 	%fd100, %fd74, %fd99;
	add.s32 	%r82, %r76, 3072;
	cvt.rn.f64.s32 	%fd101, %r82;
	add.f64 	%fd102, %fd101, 0d3FE0000000000000;
	div.rn.f64 	%fd103, %fd102, 0d41CDCD6500000000;
	fma.rn.f64 	%fd104, %fd103, %fd103, 0d3FF0000000000000;
	div.rn.f64 	%fd105, %fd74, %fd104;
	add.f64 	%fd106, %fd333, %fd75;
	add.f64 	%fd107, %fd106, %fd80;
	add.f64 	%fd108, %fd107, %fd85;
	add.f64 	%fd109, %fd108, %fd90;
	add.f64 	%fd110, %fd109, %fd95;
	add.f64 	%fd111, %fd110, %fd100;
	add.f64 	%fd333, %fd111, %fd105;
	sub.s64 	%rd9, %rd1, %rd43;
	setp.lt.u64 	%p4, %rd9, %rd2;
	add.s32 	%r301, %r301, 1;
	add.s32 	%r300, %r300, %r66;
	add.s32 	%r299, %r299, %r66;
	sub.s32 	%r298, %r298, %r66;
	@%p4 bra 	$L__BB5_31;
	bra.uni 	$L__BB5_21;
$L__BB5_23:
	setp.le.u64 	%p5, %rd1, %rd43;
	@%p5 bra 	$L__BB5_31;
	cvt.u32.u64 	%r83, %rd43;
	sub.s32 	%r39, %r29, %r83;
	setp.ge.s32 	%p6, %r25, %r39;
	@%p6 bra 	$L__BB5_31;
	cvt.u32.u64 	%r86, %rd3;
	not.b32 	%r87, %r25;
	add.s32 	%r88, %r87, %r29;
	add.s32 	%r89, %r66, %r86;
	sub.s32 	%r90, %r88, %r89;
	mul.lo.s32 	%r91, %r1, %r301;
	mad.lo.s32 	%r40, %r91, -3584, %r90;
	and.b32  	%r92, %r40, 1536;
	setp.eq.s32 	%p7, %r92, 1536;
	mov.u32 	%r305, %r25;
	@%p7 bra 	$L__BB5_28;
	cvt.u16.u32 	%rs1, %r298;
	shr.u16 	%rs2, %rs1, 9;
	add.s16 	%rs3, %rs2, 1;
	cvt.u32.u16 	%r93, %rs3;
	and.b32  	%r94, %r93, 3;
	neg.s32 	%r302, %r94;
	mov.u32 	%r305, %r25;
$L__BB5_27:
	.pragma "nounroll";
	cvt.rn.f64.s32 	%fd113, %r299;
	add.f64 	%fd114, %fd113, 0d3FE0000000000000;
	div.rn.f64 	%fd115, %fd114, 0d41CDCD6500000000;
	fma.rn.f64 	%fd116, %fd115, %fd115, 0d3FF0000000000000;
	mov.f64 	%fd117, 0d4010000000000000;
	div.rn.f64 	%fd118, %fd117, %fd116;
	add.f64 	%fd333, %fd333, %fd118;
	add.s32 	%r305, %r305, 512;
	add.s32 	%r299, %r299, 512;
	add.s32 	%r302, %r302, 1;
	setp.ne.s32 	%p8, %r302, 0;
	@%p8 bra 	$L__BB5_27;
$L__BB5_28:
	setp.lt.u32 	%p9, %r40, 1536;
	@%p9 bra 	$L__BB5_31;
	add.s32 	%r306, %r305, %r300;
$L__BB5_30:
	add.s32 	%r95, %r306, -1024;
	cvt.rn.f64.s32 	%fd119, %r95;
	add.f64 	%fd120, %fd119, 0d3FE0000000000000;
	div.rn.f64 	%fd121, %fd120, 0d41CDCD6500000000;
	fma.rn.f64 	%fd122, %fd121, %fd121, 0d3FF0000000000000;
	mov.f64 	%fd123, 0d4010000000000000;
	div.rn.f64 	%fd124, %fd123, %fd122;
	add.f64 	%fd125, %fd333, %fd124;
	add.s32 	%r96, %r306, -512;
	cvt.rn.f64.s32 	%fd126, %r96;
	add.f64 	%fd127, %fd126, 0d3FE0000000000000;
	div.rn.f64 	%fd128, %fd127, 0d41CDCD6500000000;
	fma.rn.f64 	%fd129, %fd128, %fd128, 0d3FF0000000000000;
	div.rn.f64 	%fd130, %fd123, %fd129;
	add.f64 	%fd131, %fd125, %fd130;
	add.s32 	%r97, %r306, 512;
	cvt.rn.f64.s32 	%fd132, %r306;
	add.f64 	%fd133, %fd132, 0d3FE0000000000000;
	div.rn.f64 	%fd134, %fd133, 0d41CDCD6500000000;
	fma.rn.f64 	%fd135, %fd134, %fd134, 0d3FF0000000000000;
	div.rn.f64 	%fd136, %fd123, %fd135;
	add.f64 	%fd137, %fd131, %fd136;
	cvt.rn.f64.s32 	%fd138, %r97;
	add.f64 	%fd139, %fd138, 0d3FE0000000000000;
	div.rn.f64 	%fd140, %fd139, 0d41CDCD6500000000;
	fma.rn.f64 	%fd141, %fd140, %fd140, 0d3FF0000000000000;
	div.rn.f64 	%fd142, %fd123, %fd141;
	add.f64 	%fd333, %fd137, %fd142;
	add.s32 	%r305, %r305, 2048;
	add.s32 	%r306, %r306, 2048;
	setp.lt.s32 	%p10, %r305, %r39;
	@%p10 bra 	$L__BB5_30;
$L__BB5_31:
	// begin inline asm
	mov.u32 %r98, %laneid;
	// end inline asm
	mov.b64 	%rd10, %fd333;
	mov.b64 	{%r100, %r105}, %rd10;
	mov.b32 	%r106, 1;
	mov.b32 	%r147, 31;
	mov.b32 	%r148, -1;
	// begin inline asm
	shfl.sync.down.b32 %r99, %r100, %r106, %r147, %r148;
	// end inline asm
	// begin inline asm
	shfl.sync.down.b32 %r104, %r105, %r106, %r147, %r148;
	// end inline asm
	mov.b64 	%rd11, {%r99, %r104};
	mov.b64 	%fd143, %rd11;
	setp.gt.s32 	%p11, %r98, 30;
	add.f64 	%fd144, %fd333, %fd143;
	selp.f64 	%fd145, %fd333, %fd144, %p11;
	mov.b64 	%rd12, %fd145;
	mov.b64 	{%r110, %r115}, %rd12;
	mov.b32 	%r116, 2;
	// begin inline asm
	shfl.sync.down.b32 %r109, %r110, %r116, %r147, %r148;
	// end inline asm
	// begin inline asm
	shfl.sync.down.b32 %r114, %r115, %r116, %r147, %r148;
	// end inline asm
	mov.b64 	%rd13, {%r109, %r114};
	mov.b64 	%fd146, %rd13;
	setp.gt.s32 	%p12, %r98, 29;
	add.f64 	%fd147, %fd145, %fd146;
	selp.f64 	%fd148, %fd145, %fd147, %p12;
	mov.b64 	%rd14, %fd148;
	mov.b64 	{%r120, %r125}, %rd14;
	mov.b32 	%r126, 4;
	// begin inline asm
	shfl.sync.down.b32 %r119, %r120, %r126, %r147, %r148;
	// end inline asm
	// begin inline asm
	shfl.sync.down.b32 %r124, %r125, %r126, %r147, %r148;
	// end inline asm
	mov.b64 	%rd15, {%r119, %r124};
	mov.b64 	%fd149, %rd15;
	setp.gt.s32 	%p13, %r98, 27;
	add.f64 	%fd150, %fd148, %fd149;
	selp.f64 	%fd151, %fd148, %fd150, %p13;
	mov.b64 	%rd16, %fd151;
	mov.b64 	{%r130, %r135}, %rd16;
	mov.b32 	%r136, 8;
	// begin inline asm
	shfl.sync.down.b32 %r129, %r130, %r136, %r147, %r148;
	// end inline asm
	// begin inline asm
	shfl.sync.down.b32 %r134, %r135, %r136, %r147, %r148;
	// end inline asm
	mov.b64 	%rd17, {%r129, %r134};
	mov.b64 	%fd152, %rd17;
	setp.gt.s32 	%p14, %r98, 23;
	add.f64 	%fd153, %fd151, %fd152;
	selp.f64 	%fd154, %fd151, %fd153, %p14;
	mov.b64 	%rd18, %fd154;
	mov.b64 	{%r140, %r145}, %rd18;
	mov.b32 	%r146, 16;
	// begin inline asm
	shfl.sync.down.b32 %r139, %r140, %r146, %r147, %r148;
	// end inline asm
	// begin inline asm
	shfl.sync.down.b32 %r144, %r145, %r146, %r147, %r148;
	// end inline asm
	mov.b64 	%rd19, {%r139, %r144};
	mov.b64 	%fd155, %rd19;
	setp.gt.s32 	%p15, %r98, 15;
	add.f64 	%fd25, %fd154, %fd155;
	selp.f64 	%fd334, %fd154, %fd25, %p15;
	setp.ne.s32 	%p16, %r98, 0;
	@%p16 bra 	$L__BB5_33;
	shr.u32 	%r149, %r25, 2;
	and.b32  	%r150, %r149, 248;
	mov.u32 	%r151, _ZZN3cub18CUB_300001_SM_10006detail6reduce18DeviceReduceKernelINS2_10policy_hubIdyN4cuda3std3__44plusIdEEE10Policy1000EN6thrust24THRUST_300001_SM_1000_NS17counting_iteratorIiNSD_11use_defaultESF_SF_EEyS9_d13saxpy_functorEEvT0_PT3_T1_NS0_13GridEvenShareISL_EET2_T4_E12temp_storage;
	add.s32 	%r152, %r151, %r150;
	st.shared.f64 	[%r152+16], %fd25;
$L__BB5_33:
	bar.sync 	0;
	setp.ne.s32 	%p17, %r25, 0;
	@%p17 bra 	$L__BB5_35;
	ld.shared.f64 	%fd156, [_ZZN3cub18CUB_300001_SM_10006detail6reduce18DeviceReduceKernelINS2_10policy_hubIdyN4cuda3std3__44plusIdEEE10Policy1000EN6thrust24THRUST_300001_SM_1000_NS17counting_iteratorIiNSD_11use_defaultESF_SF_EEyS9_d13saxpy_functorEEvT0_PT3_T1_NS0_13GridEvenShareISL_EET2_T4_E12temp_storage+24];
	add.f64 	%fd157, %fd334, %fd156;
	ld.shared.f64 	%fd158, [_ZZN3cub18CUB_300001_SM_10006detail6reduce18DeviceReduceKernelINS2_10policy_hubIdyN4cuda3std3__44plusIdEEE10Policy1000EN6thrust24THRUST_300001_SM_1000_NS17counting_iteratorIiNSD_11use_defaultESF_SF_EEyS9_d13saxpy_functorEEvT0_PT3_T1_NS0_13GridEvenShareISL_EET2_T4_E12temp_storage+32];
	add.f64 	%fd159, %fd157, %fd158;
	ld.shared.f64 	%fd160, [_ZZN3cub18CUB_300001_SM_10006detail6reduce18DeviceReduceKernelINS2_10policy_hubIdyN4cuda3std3__44plusIdEEE10Policy1000EN6thrust24THRUST_300001_SM_1000_NS17counting_iteratorIiNSD_11use_defaultESF_SF_EEyS9_d13saxpy_functorEEvT0_PT3_T1_NS0_13GridEvenShareISL_EET2_T4_E12temp_storage+40];
	add.f64 	%fd161, %fd159, %fd160;
	ld.shared.f64 	%fd162, [_ZZN3cub18CUB_300001_SM_10006detail6reduce18DeviceReduceKernelINS2_10policy_hubIdyN4cuda3std3__44plusIdEEE10Policy1000EN6thrust24THRUST_300001_SM_1000_NS17counting_iteratorIiNSD_11use_defaultESF_SF_EEyS9_d13saxpy_functorEEvT0_PT3_T1_NS0_13GridEvenShareISL_EET2_T4_E12temp_storage+48];
	add.f64 	%fd163, %fd161, %fd162;
	ld.shared.f64 	%fd164, [_ZZN3cub18CUB_300001_SM_10006detail6reduce18DeviceReduceKernelINS2_10policy_hubIdyN4cuda3std3__44plusIdEEE10Policy1000EN6thrust24THRUST_300001_SM_1000_NS17counting_iteratorIiNSD_11use_defaultESF_SF_EEyS9_d13saxpy_functorEEvT0_PT3_T1_NS0_13GridEvenShareISL_EET2_T4_E12temp_storage+56];
	add.f64 	%fd165, %fd163, %fd164;
	ld.shared.f64 	%fd166, [_ZZN3cub18CUB_300001_SM_10006detail6reduce18DeviceReduceKernelINS2_10policy_hubIdyN4cuda3std3__44plusIdEEE10Policy1000EN6thrust24THRUST_300001_SM_1000_NS17counting_iteratorIiNSD_11use_defaultESF_SF_EEyS9_d13saxpy_functorEEvT0_PT3_T1_NS0_13GridEvenShareISL_EET2_T4_E12temp_storage+64];
	add.f64 	%fd167, %fd165, %fd166;
	ld.shared.f64 	%fd168, [_ZZN3cub18CUB_300001_SM_10006detail6reduce18DeviceReduceKernelINS2_10policy_hubIdyN4cuda3std3__44plusIdEEE10Policy1000EN6thrust24THRUST_300001_SM_1000_NS17counting_iteratorIiNSD_11use_defaultESF_SF_EEyS9_d13saxpy_functorEEvT0_PT3_T1_NS0_13GridEvenShareISL_EET2_T4_E12temp_storage+72];
	add.f64 	%fd169, %fd167, %fd168;
	ld.shared.f64 	%fd170, [_ZZN3cub18CUB_300001_SM_10006detail6reduce18DeviceReduceKernelINS2_10policy_hubIdyN4cuda3std3__44plusIdEEE10Policy1000EN6thrust24THRUST_300001_SM_1000_NS17counting_iteratorIiNSD_11use_defaultESF_SF_EEyS9_d13saxpy_functorEEvT0_PT3_T1_NS0_13GridEvenShareISL_EET2_T4_E12temp_storage+80];
	add.f64 	%fd171, %fd169, %fd170;
	ld.shared.f64 	%fd172, [_ZZN3cub18CUB_300001_SM_10006detail6reduce18DeviceReduceKernelINS2_10policy_hubIdyN4cuda3std3__44plusIdEEE10Policy1000EN6thrust24THRUST_300001_SM_1000_NS17counting_iteratorIiNSD_11use_defaultESF_SF_EEyS9_d13saxpy_functorEEvT0_PT3_T1_NS0_13GridEvenShareISL_EET2_T4_E12temp_storage+88];
	add.f64 	%fd173, %fd171, %fd172;
	ld.shared.f64 	%fd174, [_ZZN3cub18CUB_300001_SM_10006detail6reduce18DeviceReduceKernelINS2_10policy_hubIdyN4cuda3std3__44plusIdEEE10Policy1000EN6thrust24THRUST_300001_SM_1000_NS17counting_iteratorIiNSD_11use_defaultESF_SF_EEyS9_d13saxpy_functorEEvT0_PT3_T1_NS0_13GridEvenShareISL_EET2_T4_E12temp_storage+96];
	add.f64 	%fd175, %fd173, %fd174;
	ld.shared.f64 	%fd176, [_ZZN3cub18CUB_300001_SM_10006detail6reduce18DeviceReduceKernelINS2_10policy_hubIdyN4cuda3std3__44plusIdEEE10Policy1000EN6thrust24THRUST_300001_SM_1000_NS17counting_iteratorIiNSD_11use_defaultESF_SF_EEyS9_d13saxpy_functorEEvT0_PT3_T1_NS0_13GridEvenShareISL_EET2_T4_E12temp_storage+104];
	add.f64 	%fd177, %fd175, %fd176;
	ld.shared.f64 	%fd178, [_ZZN3cub18CUB_300001_SM_10006detail6reduce18DeviceReduceKernelINS2_10policy_hubIdyN4cuda3std3__44plusIdEEE10Policy1000EN6thrust24THRUST_300001_SM_1000_NS17counting_iteratorIiNSD_11use_defaultESF_SF_EEyS9_d13saxpy_functorEEvT0_PT3_T1_NS0_13GridEvenShareISL_EET2_T4_E12temp_storage+112];
	add.f64 	%fd179, %fd177, %fd178;
	ld.shared.f64 	%fd180, [_ZZN3cub18CUB_300001_SM_10006detail6reduce18DeviceReduceKernelINS2_10policy_hubIdyN4cuda3std3__44plusIdEEE10Policy1000EN6thrust24THRUST_300001_SM_1000_NS17counting_iteratorIiNSD_11use_defaultESF_SF_EEyS9_d13saxpy_functorEEvT0_PT3_T1_NS0_13GridEvenShareISL_EET2_T4_E12temp_storage+120];
	add.f64 	%fd181, %fd179, %fd180;
	ld.shared.f64 	%fd182, [_ZZN3cub18CUB_300001_SM_10006detail6reduce18DeviceReduceKernelINS2_10policy_hubIdyN4cuda3std3__44plusIdEEE10Policy1000EN6thrust24THRUST_300001_SM_1000_NS17counting_iteratorIiNSD_11use_defaultESF_SF_EEyS9_d13saxpy_functorEEvT0_PT3_T1_NS0_13GridEvenShareISL_EET2_T4_E12temp_storage+128];
	add.f64 	%fd183, %fd181, %fd182;
	ld.shared.f64 	%fd184, [_ZZN3cub18CUB_300001_SM_10006detail6reduce18DeviceReduceKernelINS2_10policy_hubIdyN4cuda3std3__44plusIdEEE10Policy1000EN6thrust24THRUST_300001_SM_1000_NS17counting_iteratorIiNSD_11use_defaultESF_SF_EEyS9_d13saxpy_functorEEvT0_PT3_T1_NS0_13GridEvenShareISL_EET2_T4_E12temp_storage+136];
	add.f64 	%fd334, %fd183, %fd184;
$L__BB5_35:
	mov.u32 	%r290, %tid.x;
	setp.ne.s32 	%p55, %r290, 0;
	@%p55 bra 	$L__BB5_37;
	cvta.to.global.u64 	%rd40, %rd8;
	mul.wide.u32 	%rd41, %r3, 8;
	add.s64 	%rd42, %rd40, %rd41;
	st.global.f64 	[%rd42], %fd334;
$L__BB5_37:
	ret;

}
	// .globl	_ZN3cub18CUB_300001_SM_10006detail6reduce28DeviceReduceSingleTileKernelINS2_10policy_hubIdyN4cuda3std3__44plusIdEEE10Policy1000EPdSC_iS9_ddNS7_10__identityEEEvT0_T1_T2_T3_T4_T6_
.visible .entry _ZN3cub18CUB_300001_SM_10006detail6reduce28DeviceReduceSingleTileKernelINS2_10policy_hubIdyN4cuda3std3__44plusIdEEE10Policy1000EPdSC_iS9_ddNS7_10__identityEEEvT0_T1_T2_T3_T4_T6_(
	.param .u64 .ptr .align 1 _ZN3cub18CUB_300001_SM_10006detail6reduce28DeviceReduceSingleTileKernelINS2_10policy_hubIdyN4cuda3std3__44plusIdEEE10Policy1000EPdSC_iS9_ddNS7_10__identityEEEvT0_T1_T2_T3_T4_T6__param_0,
	.param .u64 .ptr .align 1 _ZN3cub18CUB_300001_SM_10006detail6reduce28DeviceReduceSingleTileKernelINS2_10policy_hubIdyN4cuda3std3__44plusIdEEE10Policy1000EPdSC_iS9_ddNS7_10__identityEEEvT0_T1_T2_T3_T4_T6__param_1,
	.param .u32 _ZN3cub18CUB_300001_SM_10006detail6reduce28DeviceReduceSingleTileKernelINS2_10policy_hubIdyN4cuda3std3__44plusIdEEE10Policy1000EPdSC_iS9_ddNS7_10__identityEEEvT0_T1_T2_T3_T4_T6__param_2,
	.param .align 1 .b8 _ZN3cub18CUB_300001_SM_10006detail6reduce28DeviceReduceSingleTileKernelINS2_10policy_hubIdyN4cuda3std3__44plusIdEEE10Policy1000EPdSC_iS9_ddNS7_10__identityEEEvT0_T1_T2_T3_T4_T6__param_3[1],
	.param .f64 _ZN3cub18CUB_300001_SM_10006detail6reduce28DeviceReduceSingleTileKernelINS2_10policy_hubIdyN4cuda3std3__44plusIdEEE10Policy1000EPdSC_iS9_ddNS7_10__identityEEEvT0_T1_T2_T3_T4_T6__param_4,
	.param .align 1 .b8 _ZN3cub18CUB_300001_SM_10006detail6reduce28DeviceReduceSingleTileKernelINS2_10policy_hubIdyN4cuda3std3__44plusIdEEE10Policy1000EPdSC_iS9_ddNS7_10__identityEEEvT0_T1_T2_T3_T4_T6__param_5[1]
)
.maxntid 512
.minnctapersm 1
{
	.reg .pred 	%p<58>;
	.reg .b32 	%r<238>;
	.reg .b64 	%rd<104>;
	.reg .b64 	%fd<232>;
	// demoted variable
	.shared .align 8 .b8 _ZZN3cub18CUB_300001_SM_10006detail6reduce28DeviceReduceSingleTileKernelINS2_10policy_hubIdyN4cuda3std3__44plusIdEEE10Policy1000EPdSC_iS9_ddNS7_10__identityEEEvT0_T1_T2_T3_T4_T6_E12temp_storage[152];
	ld.param.u64 	%rd8, [_ZN3cub18CUB_300001_SM_10006detail6reduce28DeviceReduceSingleTileKernelINS2_10policy_hubIdyN4cuda3std3__44plusIdEEE10Policy1000EPdSC_iS9_ddNS7_10__identityEEEvT0_T1_T2_T3_T4_T6__param_0];
	ld.param.u64 	%rd9, [_ZN3cub18CUB_300001_SM_10006detail6reduce28DeviceReduceSingleTileKernelINS2_10policy_hubIdyN4cuda3std3__44plusIdEEE10Policy1000EPdSC_iS9_ddNS7_10__identityEEEvT0_T1_T2_T3_T4_T6__param_1];
	ld.param.u32 	%r34, [_ZN3cub18CUB_300001_SM_10006detail6reduce28DeviceReduceSingleTileKernelINS2_10policy_hubIdyN4cuda3std3__44plusIdEEE10Policy1000EPdSC_iS9_ddNS7_10__identityEEEvT0_T1_T2_T3_T4_T6__param_2];
	ld.param.f64 	%fd30, [_ZN3cub18CUB_300001_SM_10006detail6reduce28DeviceReduceSingleTileKernelINS2_10policy_hubIdyN4cuda3std3__44plusIdEEE10Policy1000EPdSC_iS9_ddNS7_10__identityEEEvT0_T1_T2_T3_T4_T6__param_4];
	cvta.to.global.u64 	%rd1, %rd9;
	setp.ne.s32 	%p1, %r34, 0;
	@%p1 bra 	$L__BB6_3;
	mov.u32 	%r224, %tid.x;
	setp.ne.s32 	%p57, %r224, 0;
	@%p57 bra 	$L__BB6_39;
	st.global.f64 	[%rd1], %fd30;
	bra.uni 	$L__BB6_39;
$L__BB6_3:
	setp.gt.s32 	%p2, %r34, 3583;
	@%p2 bra 	$L__BB6_21;
	mov.u32 	%r1, %tid.x;
	setp.ge.s32 	%p19, %r1, %r34;
	mov.f64 	%fd223, 0d0000000000000000;
	mov.u32 	%r228, %r1;
	@%p19 bra 	$L__BB6_6;
	mul.wide.u32 	%rd69, %r1, 8;
	add.s64 	%rd68, %rd8, %rd69;
	// begin inline asm
	ld.global.nc.u64 %rd67, [%rd68];
	// end inline asm
	mov.b64 	%fd223, %rd67;
	add.s32 	%r228, %r1, 512;
$L__BB6_6:
	setp.ge.s32 	%p20, %r228, %r34;
	@%p20 bra 	$L__BB6_12;
	not.b32 	%r100, %r228;
	add.s32 	%r4, %r34, %r100;
	and.b32  	%r101, %r4, 1536;
	setp.eq.s32 	%p21, %r101, 1536;
	@%p21 bra 	$L__BB6_10;
	mul.wide.u32 	%rd70, %r228, 8;
	add.s64 	%rd102, %rd8, %rd70;
	shr.u32 	%r102, %r4, 9;
	add.s32 	%r103, %r102, 1;
	and.b32  	%r104, %r103, 3;
	neg.s32 	%r226, %r104;
$L__BB6_9:
	.pragma "nounroll";
	// begin inline asm
	ld.global.nc.u64 %rd71, [%rd102];
	// end inline asm
	mov.b64 	%fd109, %rd71;
	add.f64 	%fd223, %fd223, %fd109;
	add.s32 	%r228, %r228, 512;
	add.s64 	%rd102, %rd102, 4096;
	add.s32 	%r226, %r226, 1;
	setp.ne.s32 	%p22, %r226, 0;
	@%p22 bra 	$L__BB6_9;
$L__BB6_10:
	setp.lt.u32 	%p23, %r4, 1536;
	@%p23 bra 	$L__BB6_12;
$L__BB6_11:
	mul.wide.s32 	%rd81, %r228, 8;
	add.s64 	%rd74, %rd8, %rd81;
	// begin inline asm
	ld.global.nc.u64 %rd73, [%rd74];
	// end inline asm
	mov.b64 	%fd110, %rd73;
	add.f64 	%fd111, %fd223, %fd110;
	add.s64 	%rd76, %rd74, 4096;
	// begin inline asm
	ld.global.nc.u64 %rd75, [%rd76];
	// end inline asm
	mov.b64 	%fd112, %rd75;
	add.f64 	%fd113, %fd111, %fd112;
	add.s64 	%rd78, %rd74, 8192;
	// begin inline asm
	ld.global.nc.u64 %rd77, [%rd78];
	// end inline asm
	mov.b64 	%fd114, %rd77;
	add.f64 	%fd115, %fd113, %fd114;
	add.s64 	%rd80, %rd74, 12288;
	// begin inline asm
	ld.global.nc.u64 %rd79, [%rd80];
	// end inline asm
	mov.b64 	%fd116, %rd79;
	add.f64 	%fd223, %fd115, %fd116;
	add.s32 	%r228, %r228, 2048;
	setp.lt.s32 	%p24, %r228, %r34;
	@%p24 bra 	$L__BB6_11;
$L__BB6_12:
	setp.lt.s32 	%p25, %r34, 512;
	@%p25 bra 	$L__BB6_17;
	// begin inline asm
	mov.u32 %r168, %laneid;
	// end inline asm
	mov.b64 	%rd92, %fd223;
	mov.b64 	{%r170, %r175}, %rd92;
	mov.b32 	%r176, 1;
	mov.b32 	%r217, 31;
	mov.b32 	%r218, -1;
	// begin inline asm
	shfl.sync.down.b32 %r169, %r170, %r176, %r217, %r218;
	// end inline asm
	// begin inline asm
	shfl.sync.down.b32 %r174, %r175, %r176, %r217, %r218;
	// end inline asm
	mov.b64 	%rd93, {%r169, %r174};
	mov.b64 	%fd175, %rd93;
	setp.gt.s32 	%p49, %r168, 30;
	add.f64 	%fd176, %fd223, %fd175;
	selp.f64 	%fd177, %fd223, %fd176, %p49;
	mov.b64 	%rd94, %fd177;
	mov.b64 	{%r180, %r185}, %rd94;
	mov.b32 	%r186, 2;
	// begin inline asm
	shfl.sync.down.b32 %r179, %r180, %r186, %r217, %r218;
	// end inline asm
	// begin inline asm
	shfl.sync.down.b32 %r184, %r185, %r186, %r217, %r218;
	// end inline asm
	mov.b64 	%rd95, {%r179, %r184};
	mov.b64 	%fd178, %rd95;
	setp.gt.s32 	%p50, %r168, 29;
	add.f64 	%fd179, %fd177, %fd178;
	selp.f64 	%fd180, %fd177, %fd179, %p50;
	mov.b64 	%rd96, %fd180;
	mov.b64 	{%r190, %r195}, %rd96;
	mov.b32 	%r196, 4;
	// begin inline asm
	shfl.sync.down.b32 %r189, %r190, %r196, %r217, %r218;
	// end inline asm
	// begin inline asm
	shfl.sync.down.b32 %r194, %r195, %r196, %r217, %r218;
	// end inline asm
	mov.b64 	%rd97, {%r189, %r194};
	mov.b64 	%fd181, %rd97;
	setp.gt.s32 	%p51, %r168, 27;
	add.f64 	%fd182, %fd180, %fd181;
	selp.f64 	%fd183, %fd180, %fd182, %p51;
	mov.b64 	%rd98, %fd183;
	mov.b64 	{%r200, %r205}, %rd98;
	mov.b32 	%r206, 8;
	// begin inline asm
	shfl.sync.down.b32 %r199, %r200, %r206, %r217, %r218;
	// end inline asm
	// begin inline asm
	shfl.sync.down.b32 %r204, %r205, %r206, %r217, %r218;
	// end inline asm
	mov.b64 	%rd99, {%r199, %r204};
	mov.b64 	%fd184, %rd99;
	setp.gt.s32 	%p52, %r168, 23;
	add.f64 	%fd185, %fd183, %fd184;
	selp.f64 	%fd186, %fd183, %fd185, %p52;
	mov.b64 	%rd100, %fd186;
	mov.b64 	{%r210, %r215}, %rd100;
	mov.b32 	%r216, 16;
	// begin inline asm
	shfl.sync.down.b32 %r209, %r210, %r216, %r217, %r218;
	// end inline asm
	// begin inline asm
	shfl.sync.down.b32 %r214, %r215, %r216, %r217, %r218;
	// end inline asm
	mov.b64 	%rd101, {%r209, %r214};
	mov.b64 	%fd187, %rd101;
	setp.gt.s32 	%p53, %r168, 15;
	add.f64 	%fd10, %fd186, %fd187;
	selp.f64 	%fd231, %fd186, %fd10, %p53;
	setp.ne.s32 	%p54, %r168, 0;
	@%p54 bra 	$L__BB6_15;
	shr.u32 	%r219, %r1, 2;
	and.b32  	%r220, %r219, 248;
	mov.u32 	%r221, _ZZN3cub18CUB_300001_SM_10006detail6reduce28DeviceReduceSingleTileKernelINS2_10policy_hubIdyN4cuda3std3__44plusIdEEE10Policy1000EPdSC_iS9_ddNS7_10__identityEEEvT0_T1_T2_T3_T4_T6_E12temp_storage;
	add.s32 	%r222, %r221, %r220;
	st.shared.f64 	[%r222+16], %fd10;
$L__BB6_15:
	bar.sync 	0;
	setp.ne.s32 	%p55, %r1, 0;
	@%p55 bra 	$L__BB6_37;
	ld.shared.f64 	%fd188, [_ZZN3cub18CUB_300001_SM_10006detail6reduce28DeviceReduceSingleTileKernelINS2_10policy_hubIdyN4cuda3std3__44plusIdEEE10Policy1000EPdSC_iS9_ddNS7_10__identityEEEvT0_T1_T2_T3_T4_T6_E12temp_storage+24];
	add.f64 	%fd189, %fd231, %fd188;
	ld.shared.f64 	%fd190, [_ZZN3cub18CUB_300001_SM_10006detail6reduce28DeviceReduceSingleTileKernelINS2_10policy_hubIdyN4cuda3std3__44plusIdEEE10Policy1000EPdSC_iS9_ddNS7_10__identityEEEvT0_T1_T2_T3_T4_T6_E12temp_storage+32];
	add.f64 	%fd191, %fd189, %fd190;
	ld.shared.f64 	%fd192, [_ZZN3cub18CUB_300001_SM_10006detail6reduce28DeviceReduceSingleTileKernelINS2_10policy_hubIdyN4cuda3std3__44plusIdEEE10Policy1000EPdSC_iS9_ddNS7_10__identityEEEvT0_T1_T2_T3_T4_T6_E12temp_storage+40];
	add.f64 	%fd193, %fd191, %fd192;
	ld.shared.f64 	%fd194, [_ZZN3cub18CUB_300001_SM_10006detail6reduce28DeviceReduceSingleTileKernelINS2_10policy_hubIdyN4cuda3std3__44plusIdEEE10Policy1000EPdSC_iS9_ddNS7_10__identityEEEvT0_T1_T2_T3_T4_T6_E12temp_storage+48];
	add.f64 	%fd195, %fd193, %fd194;
	ld.shared.f64 	%fd196, [_ZZN3cub18CUB_300001_SM_10006detail6reduce28DeviceReduceSingleTileKernelINS2_10policy_hubIdyN4cuda3std3__44plusIdEEE10Policy1000EPdSC_iS9_ddNS7_10__identityEEEvT0_T1_T2_T3_T4_T6_E12temp_storage+56];
	add.f64 	%fd197, %fd195, %fd196;
	ld.shared.f64 	%fd198, [_ZZN3cub18CUB_300001_SM_10006detail6reduce28DeviceReduceSingleTileKernelINS2_10policy_hubIdyN4cuda3std3__44plusIdEEE10Policy1000EPdSC_iS9_ddNS7_10__identityEEEvT0_T1_T2_T3_T4_T6_E12temp_storage+64];
	add.f64 	%fd199, %fd197, %fd198;
	ld.shared.f64 	%fd200, [_ZZN3cub18CUB_300001_SM_10006detail6reduce28DeviceReduceSingleTileKernelINS2_10policy_hubIdyN4cuda3std3__44plusIdEEE10Policy1000EPdSC_iS9_ddNS7_10__identityEEEvT0_T1_T2_T3_T4_T6_E12temp_storage+72];
	add.f64 	%fd201, %fd199, %fd200;
	ld.shared.f64 	%fd202, [_ZZN3cub18CUB_300001_SM_10006detail6reduce28DeviceReduceSingleTileKernelINS2_10policy_hubIdyN4cuda3std3__44plusIdEEE10Policy1000EPdSC_iS9_ddNS7_10__identityEEEvT0_T1_T2_T3_T4_T6_E12temp_storage+80];
	add.f64 	%fd203, %fd201, %fd202;
	ld.shared.f64 	%fd204, [_ZZN3cub18CUB_300001_SM_10006detail6reduce28DeviceReduceSingleTileKernelINS2_10policy_hubIdyN4cuda3std3__44plusIdEEE10Policy1000EPdSC_iS9_ddNS7_10__identityEEEvT0_T1_T2_T3_T4_T6_E12temp_storage+88];
	add.f64 	%fd205, %fd203, %fd204;
	ld.shared.f64 	%fd206, [_ZZN3cub18CUB_300001_SM_10006detail6reduce28DeviceReduceSingleTileKernelINS2_10policy_hubIdyN4cuda3std3__44plusIdEEE10Policy1000EPdSC_iS9_ddNS7_10__identityEEEvT0_T1_T2_T3_T4_T6_E12temp_storage+96];
	add.f64 	%fd207, %fd205, %fd206;
	ld.shared.f64 	%fd208, [_ZZN3cub18CUB_300001_SM_10006detail6reduce28DeviceReduceSingleTileKernelINS2_10policy_hubIdyN4cuda3std3__44plusIdEEE10Policy1000EPdSC_iS9_ddNS7_10__identityEEEvT0_T1_T2_T3_T4_T6_E12temp_storage+104];
	add.f64 	%fd209, %fd207, %fd208;
	ld.shared.f64 	%fd210, [_ZZN3cub18CUB_300001_SM_10006detail6reduce28DeviceReduceSingleTileKernelINS2_10policy_hubIdyN4cuda3std3__44plusIdEEE10Policy1000EPdSC_iS9_ddNS7_10__identityEEEvT0_T1_T2_T3_T4_T6_E12temp_storage+112];
	add.f64 	%fd211, %fd209, %fd210;
	ld.shared.f64 	%fd212, [_ZZN3cub18CUB_300001_SM_10006detail6reduce28DeviceReduceSingleTileKernelINS2_10policy_hubIdyN4cuda3std3__44plusIdEEE10Policy1000EPdSC_iS9_ddNS7_10__identityEEEvT0_T1_T2_T3_T4_T6_E12temp_storage+120];
	add.f64 	%fd213, %fd211, %fd212;
	ld.shared.f64 	%fd214, [_ZZN3cub18CUB_300001_SM_10006detail6reduce28DeviceReduceSingleTileKernelINS2_10policy_hubIdyN4cuda3std3__44plusIdEEE10Policy1000EPdSC_iS9_ddNS7_10__identityEEEvT0_T1_T2_T3_T4_T6_E12temp_storage+128];
	add.f64 	%fd215, %fd213, %fd214;
	ld.shared.f64 	%fd216, [_ZZN3cub18CUB_300001_SM_10006detail6reduce28DeviceReduceSingleTileKernelINS2_10policy_hubIdyN4cuda3std3__44plusIdEEE10Policy1000EPdSC_iS9_ddNS7_10__identityEEEvT0_T1_T2_T3_T4_T6_E12temp_storage+136];
	add.f64 	%fd231, %fd215, %fd216;
	bra.uni 	$L__BB6_37;
$L__BB6_17:
	// begin inline asm
	mov.u32 %r105, %laneid;
	// end inline asm
	and.b32  	%r156, %r1, 992;
	add.s32 	%r157, %r156, 32;
	setp.gt.s32 	%p26, %r157, %r34;
	not.b32 	%r158, %r156;
	add.s32 	%r159, %r34, %r158;
	selp.b32 	%r154, %r159, 31, %p26;
	mov.b64 	%rd82, %fd223;
	mov.b64 	{%r107, %r112}, %rd82;
	mov.b32 	%r113, 1;
	mov.b32 	%r155, -1;
	// begin inline asm
	shfl.sync.down.b32 %r106, %r107, %r113, %r154, %r155;
	// end inline asm
	// begin inline asm
	shfl.sync.down.b32 %r111, %r112, %r113, %r154, %r155;
	// end inline asm
	mov.b64 	%rd83, {%r106, %r111};
	mov.b64 	%fd117, %rd83;
	setp.lt.s32 	%p27, %r105, %r154;
	add.f64 	%fd118, %fd223, %fd117;
	selp.f64 	%fd119, %fd118, %fd223, %p27;
	mov.b64 	%rd84, %fd119;
	mov.b64 	{%r117, %r122}, %rd84;
	mov.b32 	%r123, 2;
	// begin inline asm
	shfl.sync.down.b32 %r116, %r117, %r123, %r154, %r155;
	// end inline asm
	// begin inline asm
	shfl.sync.down.b32 %r121, %r122, %r123, %r154, %r155;
	// end inline asm
	mov.b64 	%rd85, {%r116, %r121};
	mov.b64 	%fd120, %rd85;
	add.s32 	%r160, %r105, 2;
	setp.gt.s32 	%p28, %r160, %r154;
	add.f64 	%fd121, %fd119, %fd120;
	selp.f64 	%fd122, %fd119, %fd121, %p28;
	mov.b64 	%rd86, %fd122;
	mov.b64 	{%r127, %r132}, %rd86;
	mov.b32 	%r133, 4;
	// begin inline asm
	shfl.sync.down.b32 %r126, %r127, %r133, %r154, %r155;
	// end inline asm
	// begin inline asm
	shfl.sync.down.b32 %r131, %r132, %r133, %r154, %r155;
	// end inline asm
	mov.b64 	%rd87, {%r126, %r131};
	mov.b64 	%fd123, %rd87;
	add.s32 	%r161, %r105, 4;
	setp.gt.s32 	%p29, %r161, %r154;
	add.f64 	%fd124, %fd122, %fd123;
	selp.f64 	%fd125, %fd122, %fd124, %p29;
	mov.b64 	%rd88, %fd125;
	mov.b64 	{%r137, %r142}, %rd88;
	mov.b32 	%r143, 8;
	// begin inline asm
	shfl.sync.down.b32 %r136, %r137, %r143, %r154, %r155;
	// end inline asm
	// begin inline asm
	shfl.sync.down.b32 %r141, %r142, %r143, %r154, %r155;
	// end inline asm
	mov.b64 	%rd89, {%r136, %r141};
	mov.b64 	%fd126, %rd89;
	add.s32 	%r162, %r105, 8;
	setp.gt.s32 	%p30, %r162, %r154;
	add.f64 	%fd127, %fd125, %fd126;
	selp.f64 	%fd128, %fd125, %fd127, %p30;
	mov.b64 	%rd90, %fd128;
	mov.b64 	{%r147, %r152}, %rd90;
	mov.b32 	%r153, 16;
	// begin inline asm
	shfl.sync.down.b32 %r146, %r147, %r153, %r154, %r155;
	// end inline asm
	// begin inline asm
	shfl.sync.down.b32 %r151, %r152, %r153, %r154, %r155;
	// end inline asm
	mov.b64 	%rd91, {%r146, %r151};
	mov.b64 	%fd129, %rd91;
	add.s32 	%r163, %r105, 16;
	setp.gt.s32 	%p31, %r163, %r154;
	add.f64 	%fd130, %fd128, %fd129;
	selp.f64 	%fd231, %fd128, %fd130, %p31;
	setp.ne.s32 	%p32, %r105, 0;
	@%p32 bra 	$L__BB6_19;
	shr.u32 	%r164, %r1, 2;
	and.b32  	%r165, %r164, 248;
	mov.u32 	%r166, _ZZN3cub18CUB_300001_SM_10006detail6reduce28DeviceReduceSingleTileKernelINS2_10policy_hubIdyN4cuda3std3__44plusIdEEE10Policy1000EPdSC_iS9_ddNS7_10__identityEEEvT0_T1_T2_T3_T4_T6_E12temp_storage;
	add.s32 	%r167, %r166, %r165;
	st.shared.f64 	[%r167+16], %fd231;
$L__BB6_19:
	bar.sync 	0;
	setp.ne.s32 	%p33, %r1, 0;
	@%p33 bra 	$L__BB6_37;
	setp.gt.s32 	%p34, %r34, 32;
	ld.shared.f64 	%fd131, [_ZZN3cub18CUB_300001_SM_10006detail6reduce28DeviceReduceSingleTileKernelINS2_10policy_hubIdyN4cuda3std3__44plusIdEEE10Policy1000EPdSC_iS9_ddNS7_10__identityEEEvT0_T1_T2_T3_T4_T6_E12temp_storage+24];
	add.f64 	%fd132, %fd231, %fd131;
	selp.f64 	%fd133, %fd132, %fd231, %p34;
	setp.gt.s32 	%p35, %r34, 64;
	ld.shared.f64 	%fd134, [_ZZN3cub18CUB_300001_SM_10006detail6reduce28DeviceReduceSingleTileKernelINS2_10policy_hubIdyN4cuda3std3__44plusIdEEE10Policy1000EPdSC_iS9_ddNS7_10__identityEEEvT0_T1_T2_T3_T4_T6_E12temp_storage+32];
	add.f64 	%fd135, %fd134, %fd133;
	selp.f64 	%fd136, %fd135, %fd133, %p35;
	setp.gt.s32 	%p36, %r34, 96;
	ld.shared.f64 	%fd137, [_ZZN3cub18CUB_300001_SM_10006detail6reduce28DeviceReduceSingleTileKernelINS2_10policy_hubIdyN4cuda3std3__44plusIdEEE10Policy1000EPdSC_iS9_ddNS7_10__identityEEEvT0_T1_T2_T3_T4_T6_E12temp_storage+40];
	add.f64 	%fd138, %fd137, %fd136;
	selp.f64 	%fd139, %fd138, %fd136, %p36;
	setp.gt.s32 	%p37, %r34, 128;
	ld.shared.f64 	%fd140, [_ZZN3cub18CUB_300001_SM_10006detail6reduce28DeviceReduceSingleTileKernelINS2_10policy_hubIdyN4cuda3std3__44plusIdEEE10Policy1000EPdSC_iS9_ddNS7_10__identityEEEvT0_T1_T2_T3_T4_T6_E12temp_storage+48];
	add.f64 	%fd141, %fd140, %fd139;
	selp.f64 	%fd142, %fd141, %fd139, %p37;
	setp.gt.s32 	%p38, %r34, 160;
	ld.shared.f64 	%fd143, [_ZZN3cub18CUB_300001_SM_10006detail6reduce28DeviceReduceSingleTileKernelINS2_10policy_hubIdyN4cuda3std3__44plusIdEEE10Policy1000EPdSC_iS9_ddNS7_10__identityEEEvT0_T1_T2_T3_T4_T6_E12temp_storage+56];
	add.f64 	%fd144, %fd143, %fd142;
	selp.f64 	%fd145, %fd144, %fd142, %p38;
	setp.gt.s32 	%p39, %r34, 192;
	ld.shared.f64 	%fd146, [_ZZN3cub18CUB_300001_SM_10006detail6reduce28DeviceReduceSingleTileKernelINS2_10policy_hubIdyN4cuda3std3__44plusIdEEE10Policy1000EPdSC_iS9_ddNS7_10__identityEEEvT0_T1_T2_T3_T4_T6_E12temp_storage+64];
	add.f64 	%fd147, %fd146, %fd145;
	selp.f64 	%fd148, %fd147, %fd145, %p39;
	setp.gt.s32 	%p40, %r34, 224;
	ld.shared.f64 	%fd149, [_ZZN3cub18CUB_300001_SM_10006detail6reduce28DeviceReduceSingleTileKernelINS2_10policy_hubIdyN4cuda3std3__44plusIdEEE10Policy1000EPdSC_iS9_ddNS7_10__identityEEEvT0_T1_T2_T3_T4_T6_E12temp_storage+72];
	add.f64 	%fd150, %fd149, %fd148;
	selp.f64 	%fd151, %fd150, %fd148, %p40;
	setp.gt.s32 	%p41, %r34, 256;
	ld.shared.f64 	%fd152, [_ZZN3cub18CUB_300001_SM_10006detail6reduce28DeviceReduceSingleTileKernelINS2_10policy_hubIdyN4cuda3std3__44plusIdEEE10Policy1000EPdSC_iS9_ddNS7_10__identityEEEvT0_T1_T2_T3_T4_T6_E12temp_storage+80];
	add.f64 	%fd153, %fd152, %fd151;
	selp.f64 	%fd154, %fd153, %fd151, %p41;
	setp.gt.s32 	%p42, %r34, 288;
	ld.shared.f64 	%fd155, [_ZZN3cub18CUB_300001_SM_10006detail6reduce28DeviceReduceSingleTileKernelINS2_10policy_hubIdyN4cuda3std3__44plusIdEEE10Policy1000EPdSC_iS9_ddNS7_10__identityEEEvT0_T1_T2_T3_T4_T6_E12temp_storage+88];
	add.f64 	%fd156, %fd155, %fd154;
	selp.f64 	%fd157, %fd156, %fd154, %p42;
	setp.gt.s32 	%p43, %r34, 320;
	ld.shared.f64 	%fd158, [_ZZN3cub18CUB_300001_SM_10006detail6reduce28DeviceReduceSingleTileKernelINS2_10policy_hubIdyN4cuda3std3__44plusIdEEE10Policy1000EPdSC_iS9_ddNS7_10__identityEEEvT0_T1_T2_T3_T4_T6_E12temp_storage+96];
	add.f64 	%fd159, %fd158, %fd157;
	selp.f64 	%fd160, %fd159, %fd157, %p43;
	setp.gt.s32 	%p44, %r34, 352;
	ld.shared.f64 	%fd161, [_ZZN3cub18CUB_300001_SM_10006detail6reduce28DeviceReduceSingleTileKernelINS2_10policy_hubIdyN4cuda3std3__44plusIdEEE10Policy1000EPdSC_iS9_ddNS7_10__identityEEEvT0_T1_T2_T3_T4_T6_E12temp_storage+104];
	add.f64 	%fd162, %fd161, %fd160;
	selp.f64 	%fd163, %fd162, %fd160, %p44;
	setp.gt.s32 	%p45, %r34, 384;
	ld.shared.f64 	%fd164, [_ZZN3cub18CUB_300001_SM_10006detail6reduce28DeviceReduceSingleTileKernelINS2_10policy_hubIdyN4cuda3std3__44plusIdEEE10Policy1000EPdSC_iS9_ddNS7_10__identityEEEvT0_T1_T2_T3_T4_T6_E12temp_storage+112];
	add.f64 	%fd165, %fd164, %fd163;
	selp.f64 	%fd166, %fd165, %fd163, %p45;
	setp.gt.s32 	%p46, %r34, 416;
	ld.shared.f64 	%fd167, [_ZZN3cub18CUB_300001_SM_10006detail6reduce28DeviceReduceSingleTileKernelINS2_10policy_hubIdyN4cuda3std3__44plusIdEEE10Policy1000EPdSC_iS9_ddNS7_10__identityEEEvT0_T1_T2_T3_T4_T6_E12temp_storage+120];
	add.f64 	%fd168, %fd167, %fd166;
	selp.f64 	%fd169, %fd168, %fd166, %p46;
	setp.gt.s32 	%p47, %r34, 448;
	ld.shared.f64 	%fd170, [_ZZN3cub18CUB_300001_SM_10006detail6reduce28DeviceReduceSingleTileKernelINS2_10policy_hubIdyN4cuda3std3__44plusIdEEE10Policy1000EPdSC_iS9_ddNS7_10__identityEEEvT0_T1_T2_T3_T4_T6_E12temp_storage+128];
	add.f64 	%fd171, %fd170, %fd169;
	selp.f64 	%fd172, %fd171, %fd169, %p47;
	setp.gt.s32 	%p48, %r34, 480;
	ld.shared.f64 	%fd173, [_ZZN3cub18CUB_300001_SM_10006detail6reduce28DeviceReduceSingleTileKernelINS2_10policy_hubIdyN4cuda3std3__44plusIdEEE10Policy1000EPdSC_iS9_ddNS7_10__identityEEEvT0_T1_T2_T3_T4_T6_E12temp_storage+136];
	add.f64 	%fd174, %fd173, %fd172;
	selp.f64 	%fd231, %fd174, %fd172, %p48;
	bra.uni 	$L__BB6_37;
$L__BB6_21:
	mov.u32 	%r13, %tid.x;
	mul.wide.u32 	%rd24, %r13, 8;
	add.s64 	%rd11, %rd8, %rd24;
	// begin inline asm
	ld.global.nc.u64 %rd10, [%rd11];
	// end inline asm
	mov.b64 	%fd31, %rd10;
	add.s64 	%rd13, %rd11, 4096;
	// begin inline asm
	ld.global.nc.u64 %rd12, [%rd13];
	// end inline asm
	mov.b64 	%fd32, %rd12;
	add.s64 	%rd15, %rd11, 8192;
	// begin inline asm
	ld.global.nc.u64 %rd14, [%rd15];
	// end inline asm
	mov.b64 	%fd33, %rd14;
	add.s64 	%rd17, %rd11, 12288;
	// begin inline asm
	ld.global.nc.u64 %rd16, [%rd17];
	// end inline asm
	mov.b64 	%fd34, %rd16;
	add.s64 	%rd19, %rd11, 16384;
	// begin inline asm
	ld.global.nc.u64 %rd18, [%rd19];
	// end inline asm
	mov.b64 	%fd35, %rd18;
	add.s64 	%rd21, %rd11, 20480;
	// begin inline asm
	ld.global.nc.u64 %rd20, [%rd21];
	// end inline asm
	mov.b64 	%fd36, %rd20;
	add.s64 	%rd23, %rd11, 24576;
	// begin inline asm
	ld.global.nc.u64 %rd22, [%rd23];
	// end inline asm
	mov.b64 	%fd37, %rd22;
	add.f64 	%fd38, %fd31, %fd32;
	add.f64 	%fd39, %fd38, %fd33;
	add.f64 	%fd40, %fd39, %fd34;
	add.f64 	%fd41, %fd40, %fd35;
	add.f64 	%fd42, %fd41, %fd36;
	add.f64 	%fd230, %fd42, %fd37;
	setp.lt.u32 	%p3, %r34, 7168;
	mov.b32 	%r231, 3584;
	@%p3 bra 	$L__BB6_25;
	add.s32 	%r14, %r34, -3584;
	mov.b32 	%r231, 3584;
$L__BB6_23:
	add.s32 	%r37, %r231, %r13;
	mul.wide.u32 	%rd39, %r37, 8;
	add.s64 	%rd26, %rd8, %rd39;
	// begin inline asm
	ld.global.nc.u64 %rd25, [%rd26];
	// end inline asm
	mov.b64 	%fd43, %rd25;
	add.s64 	%rd28, %rd26, 4096;
	// begin inline asm
	ld.global.nc.u64 %rd27, [%rd28];
	// end inline asm
	mov.b64 	%fd44, %rd27;
	add.s64 	%rd30, %rd26, 8192;
	// begin inline asm
	ld.global.nc.u64 %rd29, [%rd30];
	// end inline asm
	mov.b64 	%fd45, %rd29;
	add.s64 	%rd32, %rd26, 12288;
	// begin inline asm
	ld.global.nc.u64 %rd31, [%rd32];
	// end inline asm
	mov.b64 	%fd46, %rd31;
	add.s64 	%rd34, %rd26, 16384;
	// begin inline asm
	ld.global.nc.u64 %rd33, [%rd34];
	// end inline asm
	mov.b64 	%fd47, %rd33;
	add.s64 	%rd36, %rd26, 20480;
	// begin inline asm
	ld.global.nc.u64 %rd35, [%rd36];
	// end inline asm
	mov.b64 	%fd48, %rd35;
	add.s64 	%rd38, %rd26, 24576;
	// begin inline asm
	ld.global.nc.u64 %rd37, [%rd38];
	// end inline asm
	mov.b64 	%fd49, %rd37;
	add.f64 	%fd50, %fd230, %fd43;
	add.f64 	%fd51, %fd50, %fd44;
	add.f64 	%fd52, %fd51, %fd45;
	add.f64 	%fd53, %fd52, %fd46;
	add.f64 	%fd54, %fd53, %fd47;
	add.f64 	%fd55, %fd54, %fd48;
	add.f64 	%fd230, %fd55, %fd49;
	sub.s32 	%r38, %r34, %r231;
	setp.lt.s32 	%p4, %r38, 3584;
	@%p4 bra 	$L__BB6_33;
	add.s32 	%r231, %r231, 3584;
	setp.le.s32 	%p5, %r231, %r14;
	@%p5 bra 	$L__BB6_23;
$L__BB6_25:
	setp.le.s32 	%p6, %r34, %r231;
	@%p6 bra 	$L__BB6_33;
	sub.s32 	%r18, %r34, %r231;
	setp.ge.s32 	%p7, %r13, %r18;
	@%p7 bra 	$L__BB6_33;
	not.b32 	%r39, %r13;
	add.s32 	%r40, %r34, %r39;
	sub.s32 	%r19, %r40, %r231;
	and.b32  	%r41, %r19, 1536;
	setp.eq.s32 	%p8, %r41, 1536;
	mov.u32 	%r235, %r13;
	@%p8 bra 	$L__BB6_30;
	add.s32 	%r233, %r13, %r231;
	shr.u32 	%r42, %r19, 9;
	add.s32 	%r43, %r42, 1;
	and.b32  	%r44, %r43, 3;
	neg.s32 	%r232, %r44;
	mov.u32 	%r235, %r13;
$L__BB6_29:
	.pragma "nounroll";
	mul.wide.u32 	%rd42, %r233, 8;
	add.s64 	%rd41, %rd8, %rd42;
	// begin inline asm
	ld.global.nc.u64 %rd40, [%rd41];
	// end inline asm
	mov.b64 	%fd57, %rd40;
	add.f64 	%fd230, %fd230, %fd57;
	add.s32 	%r235, %r235, 512;
	add.s32 	%r233, %r233, 512;
	add.s32 	%r232, %r232, 1;
	setp.ne.s32 	%p9, %r232, 0;
	@%p9 bra 	$L__BB6_29;
$L__BB6_30:
	setp.lt.u32 	%p10, %r19, 1536;
	@%p10 bra 	$L__BB6_33;
	cvt.u64.u32 	%rd43, %r235;
	cvt.u64.u32 	%rd44, %r231;
	add.s64 	%rd45, %rd43, %rd44;
	shl.b64 	%rd46, %rd45, 3;
	add.s64 	%rd47, %rd46, %rd8;
	add.s64 	%rd103, %rd47, 8192;
	add.s32 	%r236, %r235, %r231;
$L__BB6_32:
	mul.wide.u32 	%rd56, %r236, 8;
	add.s64 	%rd49, %rd8, %rd56;
	// begin inline asm
	ld.global.nc.u64 %rd48, [%rd49];
	// end inline asm
	mov.b64 	%fd58, %rd48;
	add.f64 	%fd59, %fd230, %fd58;
	add.s64 	%rd51, %rd103, -4096;
	// begin inline asm
	ld.global.nc.u64 %rd50, [%rd51];
	// end inline asm
	mov.b64 	%fd60, %rd50;
	add.f64 	%fd61, %fd59, %fd60;
	// begin inline asm
	ld.global.nc.u64 %rd52, [%rd103];
	// end inline asm
	mov.b64 	%fd62, %rd52;
	add.f64 	%fd63, %fd61, %fd62;
	add.s64 	%rd55, %rd103, 4096;
	// begin inline asm
	ld.global.nc.u64 %rd54, [%rd55];
	// end inline asm
	mov.b64 	%fd64, %rd54;
	add.f64 	%fd230, %fd63, %fd64;
	add.s32 	%r235, %r235, 2048;
	add.s64 	%rd103, %rd103, 16384;
	add.s32 	%r236, %r236, 2048;
	setp.lt.s32 	%p11, %r235, %r18;
	@%p11 bra 	$L__BB6_32;
$L__BB6_33:
	// begin inline asm
	mov.u32 %r45, %laneid;
	// end inline asm
	mov.b64 	%rd57, %fd230;
	mov.b64 	{%r47, %r52}, %rd57;
	mov.b32 	%r53, 1;
	mov.b32 	%r94, 31;
	mov.b32 	%r95, -1;
	// begin inline asm
	shfl.sync.down.b32 %r46, %r47, %r53, %r94, %r95;
	// end inline asm
	// begin inline asm
	shfl.sync.down.b32 %r51, %r52, %r53, %r94, %r95;
	// end inline asm
	mov.b64 	%rd58, {%r46, %r51};
	mov.b64 	%fd65, %rd58;
	setp.gt.s32 	%p12, %r45, 30;
	add.f64 	%fd66, %fd230, %fd65;
	selp.f64 	%fd67, %fd230, %fd66, %p12;
	mov.b64 	%rd59, %fd67;
	mov.b64 	{%r57, %r62}, %rd59;
	mov.b32 	%r63, 2;
	// begin inline asm
	shfl.sync.down.b32 %r56, %r57, %r63, %r94, %r95;
	// end inline asm
	// begin inline asm
	shfl.sync.down.b32 %r61, %r62, %r63, %r94, %r95;
	// end inline asm
	mov.b64 	%rd60, {%r56, %r61};
	mov.b64 	%fd68, %rd60;
	setp.gt.s32 	%p13, %r45, 29;
	add.f64 	%fd69, %fd67, %fd68;
	selp.f64 	%fd70, %fd67, %fd69, %p13;
	mov.b64 	%rd61, %fd70;
	mov.b64 	{%r67, %r72}, %rd61;
	mov.b32 	%r73, 4;
	// begin inline asm
	shfl.sync.down.b32 %r66, %r67, %r73, %r94, %r95;
	// end inline asm
	// begin inline asm
	shfl.sync.down.b32 %r71, %r72, %r73, %r94, %r95;
	// end inline asm
	mov.b64 	%rd62, {%r66, %r71};
	mov.b64 	%fd71, %rd62;
	setp.gt.s32 	%p14, %r45, 27;
	add.f64 	%fd72, %fd70, %fd71;
	selp.f64 	%fd73, %fd70, %fd72, %p14;
	mov.b64 	%rd63, %fd73;
	mov.b64 	{%r77, %r82}, %rd63;
	mov.b32 	%r83, 8;
	// begin inline asm
	shfl.sync.down.b32 %r76, %r77, %r83, %r94, %r95;
	// end inline asm
	// begin inline asm
	shfl.sync.down.b32 %r81, %r82, %r83, %r94, %r95;
	// end inline asm
	mov.b64 	%rd64, {%r76, %r81};
	mov.b64 	%fd74, %rd64;
	setp.gt.s32 	%p15, %r45, 23;
	add.f64 	%fd75, %fd73, %fd74;
	selp.f64 	%fd76, %fd73, %fd75, %p15;
	mov.b64 	%rd65, %fd76;
	mov.b64 	{%r87, %r92}, %rd65;
	mov.b32 	%r93, 16;
	// begin inline asm
	shfl.sync.down.b32 %r86, %r87, %r93, %r94, %r95;
	// end inline asm
	// begin inline asm
	shfl.sync.down.b32 %r91, %r92, %r93, %r94, %r95;
	// end inline asm
	mov.b64 	%rd66, {%r86, %r91};
	mov.b64 	%fd77, %rd66;
	setp.gt.s32 	%p16, %r45, 15;
	add.f64 	%fd26, %fd76, %fd77;
	selp.f64 	%fd231, %fd76, %fd26, %p16;
	setp.ne.s32 	%p17, %r45, 0;
	@%p17 bra 	$L__BB6_35;
	shr.u32 	%r96, %r13, 2;
	and.b32  	%r97, %r96, 248;
	mov.u32 	%r98, _ZZN3cub18CUB_300001_SM_10006detail6reduce28DeviceReduceSingleTileKernelINS2_10policy_hubIdyN4cuda3std3__44plusIdEEE10Policy1000EPdSC_iS9_ddNS7_10__identityEEEvT0_T1_T2_T3_T4_T6_E12temp_storage;
	add.s32 	%r99, %r98, %r97;
	st.shared.f64 	[%r99+16], %fd26;
$L__BB6_35:
	bar.sync 	0;
	setp.ne.s32 	%p18, %r13, 0;
	@%p18 bra 	$L__BB6_37;
	ld.shared.f64 	%fd78, [_ZZN3cub18CUB_300001_SM_10006detail6reduce28DeviceReduceSingleTileKernelINS2_10policy_hubIdyN4cuda3std3__44plusIdEEE10Policy1000EPdSC_iS9_ddNS7_10__identityEEEvT0_T1_T2_T3_T4_T6_E12temp_storage+24];
	add.f64 	%fd79, %fd231, %fd78;
	ld.shared.f64 	%fd80, [_ZZN3cub18CUB_300001_SM_10006detail6reduce28DeviceReduceSingleTileKernelINS2_10policy_hubIdyN4cuda3std3__44plusIdEEE10Policy1000EPdSC_iS9_ddNS7_10__identityEEEvT0_T1_T2_T3_T4_T6_E12temp_storage+32];
	add.f64 	%fd81, %fd79, %fd80;
	ld.shared.f64 	%fd82, [_ZZN3cub18CUB_300001_SM_10006detail6reduce28DeviceReduceSingleTileKernelINS2_10policy_hubIdyN4cuda3std3__44plusIdEEE10Policy1000EPdSC_iS9_ddNS7_10__identityEEEvT0_T1_T2_T3_T4_T6_E12temp_storage+40];
	add.f64 	%fd83, %fd81, %fd82;
	ld.shared.f64 	%fd84, [_ZZN3cub18CUB_300001_SM_10006detail6reduce28DeviceReduceSingleTileKernelINS2_10policy_hubIdyN4cuda3std3__44plusIdEEE10Policy1000EPdSC_iS9_ddNS7_10__identityEEEvT0_T1_T2_T3_T4_T6_E12temp_storage+48];
	add.f64 	%fd85, %fd83, %fd84;
	ld.shared.f64 	%fd86, [_ZZN3cub18CUB_300001_SM_10006detail6reduce28DeviceReduceSingleTileKernelINS2_10policy_hubIdyN4cuda3std3__44plusIdEEE10Policy1000EPdSC_iS9_ddNS7_10__identityEEEvT0_T1_T2_T3_T4_T6_E12temp_storage+56];
	add.f64 	%fd87, %fd85, %fd86;
	ld.shared.f64 	%fd88, [_ZZN3cub18CUB_300001_SM_10006detail6reduce28DeviceReduceSingleTileKernelINS2_10policy_hubIdyN4cuda3std3__44plusIdEEE10Policy1000EPdSC_iS9_ddNS7_10__identityEEEvT0_T1_T2_T3_T4_T6_E12temp_storage+64];
	add.f64 	%fd89, %fd87, %fd88;
	ld.shared.f64 	%fd90, [_ZZN3cub18CUB_300001_SM_10006detail6reduce28DeviceReduceSingleTileKernelINS2_10policy_hubIdyN4cuda3std3__44plusIdEEE10Policy1000EPdSC_iS9_ddNS7_10__identityEEEvT0_T1_T2_T3_T4_T6_E12temp_storage+72];
	add.f64 	%fd91, %fd89, %fd90;
	ld.shared.f64 	%fd92, [_ZZN3cub18CUB_300001_SM_10006detail6reduce28DeviceReduceSingleTileKernelINS2_10policy_hubIdyN4cuda3std3__44plusIdEEE10Policy1000EPdSC_iS9_ddNS7_10__identityEEEvT0_T1_T2_T3_T4_T6_E12temp_storage+80];
	add.f64 	%fd93, %fd91, %fd92;
	ld.shared.f64 	%fd94, [_ZZN3cub18CUB_300001_SM_10006detail6reduce28DeviceReduceSingleTileKernelINS2_10policy_hubIdyN4cuda3std3__44plusIdEEE10Policy1000EPdSC_iS9_ddNS7_10__identityEEEvT0_T1_T2_T3_T4_T6_E12temp_storage+88];
	add.f64 	%fd95, %fd93, %fd94;
	ld.shared.f64 	%fd96, [_ZZN3cub18CUB_300001_SM_10006detail6reduce28DeviceReduceSingleTileKernelINS2_10policy_hubIdyN4cuda3std3__44plusIdEEE10Policy1000EPdSC_iS9_ddNS7_10__identityEEEvT0_T1_T2_T3_T4_T6_E12temp_storage+96];
	add.f64 	%fd97, %fd95, %fd96;
	ld.shared.f64 	%fd98, [_ZZN3cub18CUB_300001_SM_10006detail6reduce28DeviceReduceSingleTileKernelINS2_10policy_hubIdyN4cuda3std3__44plusIdEEE10Policy1000EPdSC_iS9_ddNS7_10__identityEEEvT0_T1_T2_T3_T4_T6_E12temp_storage+104];
	add.f64 	%fd99, %fd97, %fd98;
	ld.shared.f64 	%fd100, [_ZZN3cub18CUB_300001_SM_10006detail6reduce28DeviceReduceSingleTileKernelINS2_10policy_hubIdyN4cuda3std3__44plusIdEEE10Policy1000EPdSC_iS9_ddNS7_10__identityEEEvT0_T1_T2_T3_T4_T6_E12temp_storage+112];
	add.f64 	%fd101, %fd99, %fd100;
	ld.shared.f64 	%fd102, [_ZZN3cub18CUB_300001_SM_10006detail6reduce28DeviceReduceSingleTileKernelINS2_10policy_hubIdyN4cuda3std3__44plusIdEEE10Policy1000EPdSC_iS9_ddNS7_10__identityEEEvT0_T1_T2_T3_T4_T6_E12temp_storage+120];
	add.f64 	%fd103, %fd101, %fd102;
	ld.shared.f64 	%fd104, [_ZZN3cub18CUB_300001_SM_10006detail6reduce28DeviceReduceSingleTileKernelINS2_10policy_hubIdyN4cuda3std3__44plusIdEEE10Policy1000EPdSC_iS9_ddNS7_10__identityEEEvT0_T1_T2_T3_T4_T6_E12temp_storage+128];
	add.f64 	%fd105, %fd103, %fd104;
	ld.shared.f64 	%fd106, [_ZZN3cub18CUB_300001_SM_10006detail6reduce28DeviceReduceSingleTileKernelINS2_10policy_hubIdyN4cuda3std3__44plusIdEEE10Policy1000EPdSC_iS9_ddNS7_10__identityEEEvT0_T1_T2_T3_T4_T6_E12temp_storage+136];
	add.f64 	%fd231, %fd105, %fd106;
$L__BB6_37:
	mov.u32 	%r223, %tid.x;
	setp.ne.s32 	%p56, %r223, 0;
	@%p56 bra 	$L__BB6_39;
	add.f64 	%fd217, %fd30, %fd231;
	st.global.f64 	[%rd1], %fd217;
$L__BB6_39:
	ret;

}


// ===== COMPILED SASS (sm_100) =====

	.target	sm_100

	.elftype	@"ET_EXEC"


//--------------------- .note.nv.tkinfo           --------------------------
	.section	.note.nv.tkinfo,"",@"SHT_NOTE"
	.sectionflags	@"SHF_NOTE_NV_TKINFO"
	.tkinfo
        /*0018*/ 	.word	0x00000002
        /*0030*/ 	.string	""
        /*0030*/ 	.string	"ptxas"
        /*0030*/ 	.string	"Cuda compilation tools, release 13.0, V13.0.88"
        /*0030*/ 	.string	"Build cuda_13.0.r13.0/compiler.36424714_0"
        /*0030*/ 	.string	"-arch sm_100 -m 64 "



//--------------------- .note.nv.cuinfo           --------------------------
	.section	.note.nv.cuinfo,"",@"SHT_NOTE"
	.sectionflags	@"SHF_NOTE_NV_CUINFO"
        /*0018*/ 	.short	0x0002
        /*001a*/ 	.short	0x0064
        /*001c*/ 	.short	0x0082
	.zero		2


//--------------------- .nv.info                  --------------------------
	.section	.nv.info,"",@"SHT_CUDA_INFO"
	.align	4


	//----- nvinfo : EIATTR_REGCOUNT
	.align		4
        /*0000*/ 	.byte	0x04, 0x2f
        /*0002*/ 	.short	(.L_44 - .L_43)
	.align		4
.L_43:
        /*0004*/ 	.word	index@(_ZN3cub18CUB_300001_SM_10006detail11EmptyKernelIvEEvv)
        /*0008*/ 	.word	0x00000004


	//----- nvinfo : EIATTR_FRAME_SIZE
	.align		4
.L_44:
        /*000c*/ 	.byte	0x04, 0x11
        /*000e*/ 	.short	(.L_46 - .L_45)
	.align		4
.L_45:
        /*0010*/ 	.word	index@(_ZN3cub18CUB_300001_SM_10006detail11EmptyKernelIvEEvv)
        /*0014*/ 	.word	0x00000000


	//----- nvinfo : EIATTR_REGCOUNT
	.align		4
.L_46:
        /*0018*/ 	.byte	0x04, 0x2f
        /*001a*/ 	.short	(.L_48 - .L_47)
	.align		4
.L_47:
        /*001c*/ 	.word	index@(_ZN3cub18CUB_300001_SM_10006detail6reduce28DeviceReduceSingleTileKernelINS2_10policy_hubIdjN4cuda3std3__44plusIdEEE10Policy1000EN6thrust24THRUST_300001_SM_1000_NS17counting_iteratorIiNSD_11use_defaultESF_SF_EEPdjS9_dd13saxpy_functorEEvT0_T1_T2_T3_T4_T6_)
        /*0020*/ 	.word	0x0000002e


	//----- nvinfo : EIATTR_FRAME_SIZE
	.align		4
.L_48:
        /*0024*/ 	.byte	0x04, 0x11
        /*0026*/ 	.short	(.L_50 - .L_49)
	.align		4
.L_49:
        /*0028*/ 	.word	index@($__internal_3_$__cuda_sm20_div_rn_f64_full)
        /*002c*/ 	.word	0x00000000


	//----- nvinfo : EIATTR_FRAME_SIZE
	.align		4
.L_50:
        /*0030*/ 	.byte	0x04, 0x11
        /*0032*/ 	.short	(.L_52 - .L_51)
	.align		4
.L_51:
        /*0034*/ 	.word	index@(_ZN3cub18CUB_300001_SM_10006detail6reduce28DeviceReduceSingleTileKernelINS2_10policy_hubIdjN4cuda3std3__44plusIdEEE10Policy1000EN6thrust24THRUST_300001_SM_1000_NS17counting_iteratorIiNSD_11use_defaultESF_SF_EEPdjS9_dd13saxpy_functorEEvT0_T1_T2_T3_T4_T6_)
        /*0038*/ 	.word	0x00000000


	//----- nvinfo : EIATTR_REGCOUNT
	.align		4
.L_52:
        /*003c*/ 	.byte	0x04, 0x2f
        /*003e*/ 	.short	(.L_54 - .L_53)
	.align		4
.L_53:
        /*0040*/ 	.word	index@(_ZN3cub18CUB_300001_SM_10006detail6reduce18DeviceReduceKernelINS2_10policy_hubIdjN4cuda3std3__44plusIdEEE10Policy1000EN6thrust24THRUST_300001_SM_1000_NS17counting_iteratorIiNSD_11use_defaultESF_SF_EEjS9_d13saxpy_functorEEvT0_PT3_T1_NS0_13GridEvenShareISL_EET2_T4_)
        /*0044*/ 	.word	0x00000030


	//----- nvinfo : EIATTR_FRAME_SIZE
	.align		4
.L_54:
        /*0048*/ 	.byte	0x04, 0x11
        /*004a*/ 	.short	(.L_56 - .L_55)
	.align		4
.L_55:
        /*004c*/ 	.word	index@($__internal_2_$__cuda_sm20_div_rn_f64_full)
        /*0050*/ 	.word	0x00000000


	//----- nvinfo : EIATTR_FRAME_SIZE
	.align		4
.L_56:
        /*0054*/ 	.byte	0x04, 0x11
        /*0056*/ 	.short	(.L_58 - .L_57)
	.align		4
.L_57:
        /*0058*/ 	.word	index@(_ZN3cub18CUB_300001_SM_10006detail6reduce18DeviceReduceKernelINS2_10policy_hubIdjN4cuda3std3__44plusIdEEE10Policy1000EN6thrust24THRUST_300001_SM_1000_NS17counting_iteratorIiNSD_11use_defaultESF_SF_EEjS9_d13saxpy_functorEEvT0_PT3_T1_NS0_13GridEvenShareISL_EET2_T4_)
        /*005c*/ 	.word	0x00000000


	//----- nvinfo : EIATTR_REGCOUNT
	.align		4
.L_58:
        /*0060*/ 	.byte	0x04, 0x2f
        /*0062*/ 	.short	(.L_60 - .L_59)
	.align		4
.L_59:
        /*0064*/ 	.word	index@(_ZN3cub18CUB_300001_SM_10006detail6reduce28DeviceReduceSingleTileKernelINS2_10policy_hubIdjN4cuda3std3__44plusIdEEE10Policy1000EPdSC_iS9_ddNS7_10__identityEEEvT0_T1_T2_T3_T4_T6_)
        /*0068*/ 	.word	0x00000030


	//----- nvinfo : EIATTR_FRAME_SIZE
	.align		4
.L_60:
        /*006c*/ 	.byte	0x04, 0x11
        /*006e*/ 	.short	(.L_62 - .L_61)
	.align		4
.L_61:
        /*0070*/ 	.word	index@(_ZN3cub18CUB_300001_SM_10006detail6reduce28DeviceReduceSingleTileKernelINS2_10policy_hubIdjN4cuda3std3__44plusIdEEE10Policy1000EPdSC_iS9_ddNS7_10__identityEEEvT0_T1_T2_T3_T4_T6_)
        /*0074*/ 	.word	0x00000000


	//----- nvinfo : EIATTR_REGCOUNT
	.align		4
.L_62:
        /*0078*/ 	.byte	0x04, 0x2f
        /*007a*/ 	.short	(.L_64 - .L_63)
	.align		4
.L_63:
        /*007c*/ 	.word	index@(_ZN3cub18CUB_300001_SM_10006detail6reduce28DeviceReduceSingleTileKernelINS2_10policy_hubIdyN4cuda3std3__44plusIdEEE10Policy1000EN6thrust24THRUST_300001_SM_1000_NS17counting_iteratorIiNSD_11use_defaultESF_SF_EEPdyS9_dd13saxpy_functorEEvT0_T1_T2_T3_T4_T6_)
        /*0080*/ 	.word	0x0000002c


	//----- nvinfo : EIATTR_FRAME_SIZE
	.align		4
.L_64:
        /*0084*/ 	.byte	0x04, 0x11
        /*0086*/ 	.short	(.L_66 - .L_65)
	.align		4
.L_65:
        /*0088*/ 	.word	index@($__internal_1_$__cuda_sm20_div_rn_f64_full)
        /*008c*/ 	.word	0x00000000


	//----- nvinfo : EIATTR_FRAME_SIZE
	.align		4
.L_66:
        /*0090*/ 	.byte	0x04, 0x11
        /*0092*/ 	.short	(.L_68 - .L_67)
	.align		4
.L_67:
        /*0094*/ 	.word	index@(_ZN3cub18CUB_300001_SM_10006detail6reduce28DeviceReduceSingleTileKernelINS2_10policy_hubIdyN4cuda3std3__44plusIdEEE10Policy1000EN6thrust24THRUST_300001_SM_1000_NS17counting_iteratorIiNSD_11use_defaultESF_SF_EEPdyS9_dd13saxpy_functorEEvT0_T1_T2_T3_T4_T6_)
        /*0098*/ 	.word	0x00000000


	//----- nvinfo : EIATTR_REGCOUNT
	.align		4
.L_68:
        /*009c*/ 	.byte	0x04, 0x2f
        /*009e*/ 	.short	(.L_70 - .L_69)
	.align		4
.L_69:
        /*00a0*/ 	.word	index@(_ZN3cub18CUB_300001_SM_10006detail6reduce18DeviceReduceKernelINS2_10policy_hubIdyN4cuda3std3__44plusIdEEE10Policy1000EN6thrust24THRUST_300001_SM_1000_NS17counting_iteratorIiNSD_11use_defaultESF_SF_EEyS9_d13saxpy_functorEEvT0_PT3_T1_NS0_13GridEvenShareISL_EET2_T4_)
        /*00a4*/ 	.word	0x00000028


	//----- nvinfo : EIATTR_FRAME_SIZE
	.align		4
.L_70:
        /*00a8*/ 	.byte	0x04, 0x11
        /*00aa*/ 	.short	(.L_72 - .L_71)
	.align		4
.L_71:
        /*00ac*/ 	.word	index@($__internal_0_$__cuda_sm20_div_rn_f64_full)
        /*00b0*/ 	.word	0x00000000


	//----- nvinfo : EIATTR_FRAME_SIZE
	.align		4
.L_72:
        /*00b4*/ 	.byte	0x04, 0x11
        /*00b6*/ 	.short	(.L_74 - .L_73)
	.align		4
.L_73:
        /*00b8*/ 	.word	index@(_ZN3cub18CUB_300001_SM_10006detail6reduce18DeviceReduceKernelINS2_10policy_hubIdyN4cuda3std3__44plusIdEEE10Policy1000EN6thrust24THRUST_300001_SM_1000_NS17counting_iteratorIiNSD_11use_defaultESF_SF_EEyS9_d13saxpy_functorEEvT0_PT3_T1_NS0_13GridEvenShareISL_EET2_T4_)
        /*00bc*/ 	.word	0x00000000


	//----- nvinfo : EIATTR_REGCOUNT
	.align		4
.L_74:
        /*00c0*/ 	.byte	0x04, 0x2f
        /*00c2*/ 	.short	(.L_76 - .L_75)
	.align		4
.L_75:
        /*00c4*/ 	.word	index@(_ZN3cub18CUB_300001_SM_10006detail6reduce28DeviceReduceSingleTileKernelINS2_10policy_hubIdyN4cuda3std3__44plusIdEEE10Policy1000EPdSC_iS9_ddNS7_10__identityEEEvT0_T1_T2_T3_T4_T6_)
        /*00c8*/ 	.word	0x00000030


	//----- nvinfo : EIATTR_FRAME_SIZE
	.align		4
.L_76:
        /*00cc*/ 	.byte	0x04, 0x11
        /*00ce*/ 	.short	(.L_78 - .L_77)
	.align		4
.L_77:
        /*00d0*/ 	.word	index@(_ZN3cub18CUB_300001_SM_10006detail6reduce28DeviceReduceSingleTileKernelINS2_10policy_hubIdyN4cuda3std3__44plusIdEEE10Policy1000EPdSC_iS9_ddNS7_10__identityEEEvT0_T1_T2_T3_T4_T6_)
        /*00d4*/ 	.word	0x00000000


	//----- nvinfo : EIATTR_MIN_STACK_SIZE
	.align		4
.L_78:
        /*00d8*/ 	.byte	0x04, 0x12
        /*00da*/ 	.short	(.L_80 - .L_79)
	.align		4
.L_79:
        /*00dc*/ 	.word	index@(_ZN3cub18CUB_300001_SM_10006detail6reduce28DeviceReduceSingleTileKernelINS2_10policy_hubIdyN4cuda3std3__44plusIdEEE10Policy1000EPdSC_iS9_ddNS7_10__identityEEEvT0_T1_T2_T3_T4_T6_)
        /*00e0*/ 	.word	0x00000000


	//----- nvinfo : EIATTR_MIN_STACK_SIZE
	.align		4
.L_80:
        /*00e4*/ 	.byte	0x04, 0x12
        /*00e6*/ 	.short	(.L_82 - .L_81)
	.align		4
.L_81:
        /*00e8*/ 	.word	index@(_ZN3cub18CUB_300001_SM_10006detail6reduce18DeviceReduceKernelINS2_10policy_hubIdyN4cuda3std3__44plusIdEEE10Policy1000EN6thrust24THRUST_300001_SM_1000_NS17counting_iteratorIiNSD_11use_defaultESF_SF_EEyS9_d13saxpy_functorEEvT0_PT3_T1_NS0_13GridEvenShareISL_EET2_T4_)
        /*00ec*/ 	.word	0x00000000


	//----- nvinfo : EIATTR_MIN_STACK_SIZE
	.align		4
.L_82:
        /*00f0*/ 	.byte	0x04, 0x12
        /*00f2*/ 	.short	(.L_84 - .L_83)
	.align		4
.L_83:
        /*00f4*/ 	.word	index@(_ZN3cub18CUB_300001_SM_10006detail6reduce28DeviceReduceSingleTileKernelINS2_10policy_hubIdyN4cuda3std3__44plusIdEEE10Policy1000EN6thrust24THRUST_300001_SM_1000_NS17counting_iteratorIiNSD_11use_defaultESF_SF_EEPdyS9_dd13saxpy_functorEEvT0_T1_T2_T3_T4_T6_)
        /*00f8*/ 	.word	0x00000000


	//----- nvinfo : EIATTR_MIN_STACK_SIZE
	.align		4
.L_84:
        /*00fc*/ 	.byte	0x04, 0x12
        /*00fe*/ 	.short	(.L_86 - .L_85)
	.align		4
.L_85:
        /*0100*/ 	.word	index@(_ZN3cub18CUB_300001_SM_10006detail6reduce28DeviceReduceSingleTileKernelINS2_10policy_hubIdjN4cuda3std3__44plusIdEEE10Policy1000EPdSC_iS9_ddNS7_10__identityEEEvT0_T1_T2_T3_T4_T6_)
        /*0104*/ 	.word	0x00000000


	//----- nvinfo : EIATTR_MIN_STACK_SIZE
	.align		4
.L_86:
        /*0108*/ 	.byte	0x04, 0x12
        /*010a*/ 	.short	(.L_88 - .L_87)
	.align		4
.L_87:
        /*010c*/ 	.word	index@(_ZN3cub18CUB_300001_SM_10006detail6reduce18DeviceReduceKernelINS2_10policy_hubIdjN4cuda3std3__44plusIdEEE10Policy1000EN6thrust24THRUST_300001_SM_1000_NS17counting_iteratorIiNSD_11use_defaultESF_SF_EEjS9_d13saxpy_functorEEvT0_PT3_T1_NS0_13GridEvenShareISL_EET2_T4_)
        /*0110*/ 	.word	0x00000000


	//----- nvinfo : EIATTR_MIN_STACK_SIZE
	.align		4
.L_88:
        /*0114*/ 	.byte	0x04, 0x12
        /*0116*/ 	.short	(.L_90 - .L_89)
	.align		4
.L_89:
        /*0118*/ 	.word	index@(_ZN3cub18CUB_300001_SM_10006detail6reduce28DeviceReduceSingleTileKernelINS2_10policy_hubIdjN4cuda3std3__44plusIdEEE10Policy1000EN6thrust24THRUST_300001_SM_1000_NS17counting_iteratorIiNSD_11use_defaultESF_SF_EEPdjS9_dd13saxpy_functorEEvT0_T1_T2_T3_T4_T6_)
        /*011c*/ 	.word	0x00000000


	//----- nvinfo : EIATTR_MIN_STACK_SIZE
	.align		4
.L_90:
        /*0120*/ 	.byte	0x04, 0x12
        /*0122*/ 	.short	(.L_92 - .L_91)
	.align		4
.L_91:
        /*0124*/ 	.word	index@(_ZN3cub18CUB_300001_SM_10006detail11EmptyKernelIvEEvv)
        /*0128*/ 	.word	0x00000000
.L_92:


//--------------------- .nv.compat                --------------------------
	.section	.nv.compat,"",@"SHT_CUDA_COMPAT_INFO"
	.align	4
        /*0000*/ 	.byte	0x02, 0x09, 0x00, 0x00, 0x02, 0x02, 0x01, 0x00, 0x02, 0x05, 0x05, 0x00, 0x03, 0x07, 0x01, 0x01
        /*0010*/ 	.byte	0x02, 0x03, 0x00, 0x00, 0x02, 0x06, 0x01, 0x00, 0x04, 0x0b, 0x08, 0x00, 0x01, 0x00, 0x00, 0x00
        /*0020*/ 	.byte	0x00, 0x00, 0x00, 0x00


//--------------------- .nv.info._ZN3cub18CUB_300001_SM_10006detail6reduce28DeviceReduceSingleTileKernelINS2_10policy_hubIdyN4cuda3std3__44plusIdEEE10Policy1000EPdSC_iS9_ddNS7_10__identityEEEvT0_T1_T2_T3_T4_T6_ --------------------------
	.section	.nv.info._ZN3cub18CUB_300001_SM_10006detail6reduce28DeviceReduceSingleTileKernelINS2_10policy_hubIdyN4cuda3std3__44plusIdEEE10Policy1000EPdSC_iS9_ddNS7_10__identityEEEvT0_T1_T2_T3_T4_T6_,"",@"SHT_CUDA_INFO"
	.sectionflags	@""
	.align	4


	//----- nvinfo : EIATTR_CUDA_API_VERSION
	.align		4
        /*0000*/ 	.byte	0x04, 0x37
        /*0002*/ 	.short	(.L_94 - .L_93)
.L_93:
        /*0004*/ 	.word	0x00000082


	//----- nvinfo : EIATTR_KPARAM_INFO
	.align		4
.L_94:
        /*0008*/ 	.byte	0x04, 0x17
        /*000a*/ 	.short	(.L_96 - .L_95)
.L_95:
        /*000c*/ 	.word	0x00000000
        /*0010*/ 	.short	0x0005
        /*0012*/ 	.short	0x0020
        /*0014*/ 	.byte	0x00, 0xf0, 0x05, 0x00


	//----- nvinfo : EIATTR_KPARAM_INFO
	.align		4
.L_96:
        /*0018*/ 	.byte	0x04, 0x17
        /*001a*/ 	.short	(.L_98 - .L_97)
.L_97:
        /*001c*/ 	.word	0x00000000
        /*0020*/ 	.short	0x0004
        /*0022*/ 	.short	0x0018
        /*0024*/ 	.byte	0x00, 0xf0, 0x21, 0x00


	//----- nvinfo : EIATTR_KPARAM_INFO
	.align		4
.L_98:
        /*0028*/ 	.byte	0x04, 0x17
        /*002a*/ 	.short	(.L_100 - .L_99)
.L_99:
        /*002c*/ 	.word	0x00000000
        /*0030*/ 	.short	0x0003
        /*0032*/ 	.short	0x0014
        /*0034*/ 	.byte	0x00, 0xf0, 0x05, 0x00


	//----- nvinfo : EIATTR_KPARAM_INFO
	.align		4
.L_100:
        /*0038*/ 	.byte	0x04, 0x17
        /*003a*/ 	.short	(.L_102 - .L_101)
.L_101:
        /*003c*/ 	.word	0x00000000
        /*0040*/ 	.short	0x0002
        /*0042*/ 	.short	0x0010
        /*0044*/ 	.byte	0x00, 0xf0, 0x11, 0x00


	//----- nvinfo : EIATTR_KPARAM_INFO
	.align		4
.L_102:
        /*0048*/ 	.byte	0x04, 0x17
        /*004a*/ 	.short	(.L_104 - .L_103)
.L_103:
        /*004c*/ 	.word	0x00000000
        /*0050*/ 	.short	0x0001
        /*0052*/ 	.short	0x0008
        /*0054*/ 	.byte	0x00, 0xf5, 0x21, 0x00


	//----- nvinfo : EIATTR_KPARAM_INFO
	.align		4
.L_104:
        /*0058*/ 	.byte	0x04, 0x17
        /*005a*/ 	.short	(.L_106 - .L_105)
.L_105:
        /*005c*/ 	.word	0x00000000
        /*0060*/ 	.short	0x0000
        /*0062*/ 	.short	0x0000
        /*0064*/ 	.byte	0x00, 0xf5, 0x21, 0x00


	//----- nvinfo : EIATTR_SPARSE_MMA_MASK
	.align		4
.L_106:
        /*0068*/ 	.byte	0x03, 0x50
        /*006a*/ 	.short	0x0000


	//----- nvinfo : EIATTR_MAXREG_COUNT
	.align		4
        /*006c*/ 	.byte	0x03, 0x1b
        /*006e*/ 	.short	0x0080


	//----- nvinfo : EIATTR_NUM_BARRIERS
	.align		4
        /*0070*/ 	.byte	0x02, 0x4c
        /*0072*/ 	.byte	0x01
	.zero		1


	//----- nvinfo : EIATTR_MERCURY_ISA_VERSION
	.align		4
        /*0074*/ 	.byte	0x03, 0x5f
        /*0076*/ 	.short	0x0101


	//----- nvinfo : EIATTR_COOP_GROUP_MASK_REGIDS
	.align		4
        /*0078*/ 	.byte	0x04, 0x29
        /*007a*/ 	.short	(.L_108 - .L_107)


	//   ....[0]....
.L_107:
        /*007c*/ 	.word	0xffffffff


	//   ....[1]....
        /*0080*/ 	.word	0xffffffff


	//   ....[2]....
        /*0084*/ 	.word	0xffffffff


	//   ....[3]....
        /*0088*/ 	.word	0xffffffff


	//   ....[4]....
        /*008c*/ 	.word	0xffffffff


	//   ....[5]....
        /*0090*/ 	.word	0xffffffff


	//   ....[6]....
        /*0094*/ 	.word	0xffffffff


	//   ....[7]....
        /*0098*/ 	.word	0xffffffff


	//   ....[8]....
        /*009c*/ 	.word	0xffffffff


	//   ....[9]....
        /*00a0*/ 	.word	0xffffffff


	//   ....[10]....
        /*00a4*/ 	.word	0xffffffff


	//   ....[11]....
        /*00a8*/ 	.word	0xffffffff


	//   ....[12]....
        /*00ac*/ 	.word	0xffffffff


	//   ....[13]....
        /*00b0*/ 	.word	0xffffffff


	//   ....[14]....
        /*00b4*/ 	.word	0xffffffff


	//   ....[15]....
        /*00b8*/ 	.word	0xffffffff


	//   ....[16]....
        /*00bc*/ 	.word	0xffffffff


	//   ....[17]....
        /*00c0*/ 	.word	0xffffffff


	//   ....[18]....
        /*00c4*/ 	.word	0xffffffff


	//   ....[19]....
        /*00c8*/ 	.word	0xffffffff


	//   ....[20]....
        /*00cc*/ 	.word	0xffffffff


	//   ....[21]....
        /*00d0*/ 	.word	0xffffffff


	//   ....[22]....
        /*00d4*/ 	.word	0xffffffff


	//   ....[23]....
        /*00d8*/ 	.word	0xffffffff


	//   ....[24]....
        /*00dc*/ 	.word	0xffffffff


	//   ....[25]....
        /*00e0*/ 	.word	0xffffffff


	//   ....[26]....
        /*00e4*/ 	.word	0xffffffff


	//   ....[27]....
        /*00e8*/ 	.word	0xffffffff


	//   ....[28]....
        /*00ec*/ 	.word	0xffffffff


	//   ....[29]....
        /*00f0*/ 	.word	0xffffffff


	//----- nvinfo : EIATTR_COOP_GROUP_INSTR_OFFSETS
	.align		4
.L_108:
        /*00f4*/ 	.byte	0x04, 0x28
        /*00f6*/ 	.short	(.L_110 - .L_109)


	//   ....[0]....
.L_109:
        /*00f8*/ 	.word	0x00000960


	//   ....[1]....
        /*00fc*/ 	.word	0x00000970


	//   ....[2]....
        /*0100*/ 	.word	0x000009e0


	//   ....[3]....
        /*0104*/ 	.word	0x00000a10


	//   ....[4]....
        /*0108*/ 	.word	0x00000a70


	//   ....[5]....
        /*010c*/ 	.word	0x00000a80


	//   ....[6]....
        /*0110*/ 	.word	0x00000ae0


	//   ....[7]....
        /*0114*/ 	.word	0x00000af0


	//   ....[8]....
        /*0118*/ 	.word	0x00000b40


	//   ....[9]....
        /*011c*/ 	.word	0x00000b60


	//   ....[10]....
        /*0120*/ 	.word	0x00000e10


	//   ....[11]....
        /*0124*/ 	.word	0x00000e20


	//   ....[12]....
        /*0128*/ 	.word	0x00000eb0


	//   ....[13]....
        /*012c*/ 	.word	0x00000ed0


	//   ....[14]....
        /*0130*/ 	.word	0x00000f20


	//   ....[15]....
        /*0134*/ 	.word	0x00000f40


	//   ....[16]....
        /*0138*/ 	.word	0x00000f90


	//   ....[17]....
        /*013c*/ 	.word	0x00000fb0


	//   ....[18]....
        /*0140*/ 	.word	0x00001000


	//   ....[19]....
        /*0144*/ 	.word	0x00001030


	//   ....[20]....
        /*0148*/ 	.word	0x000020b0


	//   ....[21]....
        /*014c*/ 	.word	0x000020c0


	//   ....[22]....
        /*0150*/ 	.word	0x00002130


	//   ....[23]....
        /*0154*/ 	.word	0x00002140


	//   ....[24]....
        /*0158*/ 	.word	0x000021a0


	//   ....[25]....
        /*015c*/ 	.word	0x000021b0


	//   ....[26]....
        /*0160*/ 	.word	0x00002200


	//   ....[27]....
        /*0164*/ 	.word	0x00002220


	//   ....[28]....
        /*0168*/ 	.word	0x00002280


	//   ....[29]....
        /*016c*/ 	.word	0x000022b0


	//----- nvinfo : EIATTR_VRC_CTA_INIT_COUNT
	.align		4
.L_110:
        /*0170*/ 	.byte	0x02, 0x4a
	.zero		1
	.zero		1


	//----- nvinfo : EIATTR_EXIT_INSTR_OFFSETS
	.align		4
        /*0174*/ 	.byte	0x04, 0x1c
        /*0176*/ 	.short	(.L_112 - .L_111)


	//   ....[0]....
.L_111:
        /*0178*/ 	.word	0x00000080


	//   ....[1]....
        /*017c*/ 	.word	0x000000c0


	//   ....[2]....
        /*0180*/ 	.word	0x00002510


	//   ....[3]....
        /*0184*/ 	.word	0x00002560


	//----- nvinfo : EIATTR_MAX_THREADS
	.align		4
.L_112:
        /*0188*/ 	.byte	0x04, 0x05
        /*018a*/ 	.short	(.L_114 - .L_113)
.L_113:
        /*018c*/ 	.word	0x00000200
        /*0190*/ 	.word	0x00000001
        /*0194*/ 	.word	0x00000001


	//----- nvinfo : EIATTR_CRS_STACK_SIZE
	.align		4
.L_114:
        /*0198*/ 	.byte	0x04, 0x1e
        /*019a*/ 	.short	(.L_116 - .L_115)
.L_115:
        /*019c*/ 	.word	0x00000000


	//----- nvinfo : EIATTR_CBANK_PARAM_SIZE
	.align		4
.L_116:
        /*01a0*/ 	.byte	0x03, 0x19
        /*01a2*/ 	.short	0x0021


	//----- nvinfo : EIATTR_PARAM_CBANK
	.align		4
        /*01a4*/ 	.byte	0x04, 0x0a
        /*01a6*/ 	.short	(.L_118 - .L_117)
	.align		4
.L_117:
        /*01a8*/ 	.word	index@(.nv.constant0._ZN3cub18CUB_300001_SM_10006detail6reduce28DeviceReduceSingleTileKernelINS2_10policy_hubIdyN4cuda3std3__44plusIdEEE10Policy1000EPdSC_iS9_ddNS7_10__identityEEEvT0_T1_T2_T3_T4_T6_)
        /*01ac*/ 	.short	0x0380
        /*01ae*/ 	.short	0x0021


	//----- nvinfo : EIATTR_SW_WAR
	.align		4
.L_118:
        /*01b0*/ 	.byte	0x04, 0x36
        /*01b2*/ 	.short	(.L_120 - .L_119)
.L_119:
        /*01b4*/ 	.word	0x00000008
.L_120:


//--------------------- .nv.info._ZN3cub18CUB_300001_SM_10006detail6reduce18DeviceReduceKernelINS2_10policy_hubIdyN4cuda3std3__44plusIdEEE10Policy1000EN6thrust24THRUST_300001_SM_1000_NS17counting_iteratorIiNSD_11use_defaultESF_SF_EEyS9_d13saxpy_functorEEvT0_PT3_T1_NS0_13GridEvenShareISL_EET2_T4_ --------------------------
	.section	.nv.info._ZN3cub18CUB_300001_SM_10006detail6reduce18DeviceReduceKernelINS2_10policy_hubIdyN4cuda3std3__44plusIdEEE10Policy1000EN6thrust24THRUST_300001_SM_1000_NS17counting_iteratorIiNSD_11use_defaultESF_SF_EEyS9_d13saxpy_functorEEvT0_PT3_T1_NS0_13GridEvenShareISL_EET2_T4_,"",@"SHT_CUDA_INFO"
	.sectionflags	@""
	.align	4


	//----- nvinfo : EIATTR_CUDA_API_VERSION
	.align		4
        /*0000*/ 	.byte	0x04, 0x37
        /*0002*/ 	.short	(.L_122 - .L_121)
.L_121:
        /*0004*/ 	.word	0x00000082


	//----- nvinfo : EIATTR_KPARAM_INFO
	.align		4
.L_122:
        /*0008*/ 	.byte	0x04, 0x17
        /*000a*/ 	.short	(.L_124 - .L_123)
.L_123:
        /*000c*/ 	.word	0x00000000
        /*0010*/ 	.short	0x0005
        /*0012*/ 	.short	0x0061
        /*0014*/ 	.byte	0x00, 0xf0, 0x05, 0x00


	//----- nvinfo : EIATTR_KPARAM_INFO
	.align		4
.L_124:
        /*0018*/ 	.byte	0x04, 0x17
        /*001a*/ 	.short	(.L_126 - .L_125)
.L_125:
        /*001c*/ 	.word	0x00000000
        /*0020*/ 	.short	0x0004
        /*0022*/ 	.short	0x0060
        /*0024*/ 	.byte	0x00, 0xf0, 0x05, 0x00


	//----- nvinfo : EIATTR_KPARAM_INFO
	.align		4
.L_126:
        /*0028*/ 	.byte	0x04, 0x17
        /*002a*/ 	.short	(.L_128 - .L_127)
.L_127:
        /*002c*/ 	.word	0x00000000
        /*0030*/ 	.short	0x0003
        /*0032*/ 	.short	0x0018
        /*0034*/ 	.byte	0x00, 0xf0, 0x21, 0x01


	//----- nvinfo : EIATTR_KPARAM_INFO
	.align		4
.L_128:
        /*0038*/ 	.byte	0x04, 0x17
        /*003a*/ 	.short	(.L_130 - .L_129)
.L_129:
        /*003c*/ 	.word	0x00000000
        /*0040*/ 	.short	0x0002
        /*0042*/ 	.short	0x0010
        /*0044*/ 	.byte	0x00, 0xf0, 0x21, 0x00


	//----- nvinfo : EIATTR_KPARAM_INFO
	.align		4
.L_130:
        /*0048*/ 	.byte	0x04, 0x17
        /*004a*/ 	.short	(.L_132 - .L_131)
.L_131:
        /*004c*/ 	.word	0x00000000
        /*0050*/ 	.short	0x0001
        /*0052*/ 	.short	0x0008
        /*0054*/ 	.byte	0x00, 0xf5, 0x21, 0x00


	//----- nvinfo : EIATTR_KPARAM_INFO
	.align		4
.L_132:
        /*0058*/ 	.byte	0x04, 0x17
        /*005a*/ 	.short	(.L_134 - .L_133)
.L_133:
        /*005c*/ 	.word	0x00000000
        /*0060*/ 	.short	0x0000
        /*0062*/ 	.short	0x0000
        /*0064*/ 	.byte	0x00, 0xf0, 0x11, 0x00


	//----- nvinfo : EIATTR_SPARSE_MMA_MASK
	.align		4
.L_134:
        /*0068*/ 	.byte	0x03, 0x50
        /*006a*/ 	.short	0x0000


	//----- nvinfo : EIATTR_MAXREG_COUNT
	.align		4
        /*006c*/ 	.byte	0x03, 0x1b
        /*006e*/ 	.short	0x0080


	//----- nvinfo : EIATTR_NUM_BARRIERS
	.align		4
        /*0070*/ 	.byte	0x02, 0x4c
        /*0072*/ 	.byte	0x01
	.zero		1


	//----- nvinfo : EIATTR_MERCURY_ISA_VERSION
	.align		4
        /*0074*/ 	.byte	0x03, 0x5f
        /*0076*/ 	.short	0x0101


	//----- nvinfo : EIATTR_COOP_GROUP_MASK_REGIDS
	.align		4
        /*0078*/ 	.byte	0x04, 0x29
        /*007a*/ 	.short	(.L_136 - .L_135)


	//   ....[0]....
.L_135:
        /*007c*/ 	.word	0xffffffff


	//   ....[1]....
        /*0080*/ 	.word	0xffffffff


	//   ....[2]....
        /*0084*/ 	.word	0xffffffff


	//   ....[3]....
        /*0088*/ 	.word	0xffffffff


	//   ....[4]....
        /*008c*/ 	.word	0xffffffff


	//   ....[5]....
        /*0090*/ 	.word	0xffffffff


	//   ....[6]....
        /*0094*/ 	.word	0xffffffff


	//   ....[7]....
        /*0098*/ 	.word	0xffffffff


	//   ....[8]....
        /*009c*/ 	.word	0xffffffff


	//   ....[9]....
        /*00a0*/ 	.word	0xffffffff


	//   ....[10]....
        /*00a4*/ 	.word	0xffffffff


	//   ....[11]....
        /*00a8*/ 	.word	0xffffffff


	//   ....[12]....
        /*00ac*/ 	.word	0xffffffff


	//   ....[13]....
        /*00b0*/ 	.word	0xffffffff


	//   ....[14]....
        /*00b4*/ 	.word	0xffffffff


	//   ....[15]....
        /*00b8*/ 	.word	0xffffffff


	//   ....[16]....
        /*00bc*/ 	.word	0xffffffff


	//   ....[17]....
        /*00c0*/ 	.word	0xffffffff


	//   ....[18]....
        /*00c4*/ 	.word	0xffffffff


	//   ....[19]....
        /*00c8*/ 	.word	0xffffffff


	//   ....[20]....
        /*00cc*/ 	.word	0xffffffff


	//   ....[21]....
        /*00d0*/ 	.word	0xffffffff


	//   ....[22]....
        /*00d4*/ 	.word	0xffffffff


	//   ....[23]....
        /*00d8*/ 	.word	0xffffffff


	//   ....[24]....
        /*00dc*/ 	.word	0xffffffff


	//   ....[25]....
        /*00e0*/ 	.word	0xffffffff


	//   ....[26]....
        /*00e4*/ 	.word	0xffffffff


	//   ....[27]....
        /*00e8*/ 	.word	0xffffffff


	//   ....[28]....
        /*00ec*/ 	.word	0xffffffff


	//   ....[29]....
        /*00f0*/ 	.word	0xffffffff


	//----- nvinfo : EIATTR_COOP_GROUP_INSTR_OFFSETS
	.align		4
.L_136:
        /*00f4*/ 	.byte	0x04, 0x28
        /*00f6*/ 	.short	(.L_138 - .L_137)


	//   ....[0]....
.L_137:
        /*00f8*/ 	.word	0x000016c0


	//   ....[1]....
        /*00fc*/ 	.word	0x000016d0


	//   ....[2]....
        /*0100*/ 	.word	0x00001740


	//   ....[3]....
        /*0104*/ 	.word	0x00001750


	//   ....[4]....
        /*0108*/ 	.word	0x000017b0


	//   ....[5]....
        /*010c*/ 	.word	0x000017e0


	//   ....[6]....
        /*0110*/ 	.word	0x00001860


	//   ....[7]....
        /*0114*/ 	.word	0x00001870


	//   ....[8]....
        /*0118*/ 	.word	0x000018c0


	//   ....[9]....
        /*011c*/ 	.word	0x000018d0


	//   ....[10]....
        /*0120*/ 	.word	0x00001b70


	//   ....[11]....
        /*0124*/ 	.word	0x00001b80


	//   ....[12]....
        /*0128*/ 	.word	0x00001c10


	//   ....[13]....
        /*012c*/ 	.word	0x00001c40


	//   ....[14]....
        /*0130*/ 	.word	0x00001ca0


	//   ....[15]....
        /*0134*/ 	.word	0x00001cc0


	//   ....[16]....
        /*0138*/ 	.word	0x00001d10


	//   ....[17]....
        /*013c*/ 	.word	0x00001d40


	//   ....[18]....
        /*0140*/ 	.word	0x00001db0


	//   ....[19]....
        /*0144*/ 	.word	0x00001dc0


	//   ....[20]....
        /*0148*/ 	.word	0x00006600


	//   ....[21]....
        /*014c*/ 	.word	0x00006610


	//   ....[22]....
        /*0150*/ 	.word	0x00006680


	//   ....[23]....
        /*0154*/ 	.word	0x00006690


	//   ....[24]....
        /*0158*/ 	.word	0x000066f0


	//   ....[25]....
        /*015c*/ 	.word	0x00006700


	//   ....[26]....
        /*0160*/ 	.word	0x00006750


	//   ....[27]....
        /*0164*/ 	.word	0x00006780


	//   ....[28]....
        /*0168*/ 	.word	0x00006800


	//   ....[29]....
        /*016c*/ 	.word	0x00006810


	//----- nvinfo : EIATTR_VRC_CTA_INIT_COUNT
	.align		4
.L_138:
        /*0170*/ 	.byte	0x02, 0x4a
	.zero		1
	.zero		1


	//----- nvinfo : EIATTR_EXIT_INSTR_OFFSETS
	.align		4
        /*0174*/ 	.byte	0x04, 0x1c
        /*0176*/ 	.short	(.L_140 - .L_139)


	//   ....[0]....
.L_139:
        /*0178*/ 	.word	0x00006a40


	//   ....[1]....
        /*017c*/ 	.word	0x00006ab0


	//----- nvinfo : EIATTR_MAX_THREADS
	.align		4
.L_140:
        /*0180*/ 	.byte	0x04, 0x05
        /*0182*/ 	.short	(.L_142 - .L_141)
.L_141:
        /*0184*/ 	.word	0x00000200
        /*0188*/ 	.word	0x00000001
        /*018c*/ 	.word	0x00000001


	//----- nvinfo : EIATTR_CRS_STACK_SIZE
	.align		4
.L_142:
        /*0190*/ 	.byte	0x04, 0x1e
        /*0192*/ 	.short	(.L_144 - .L_143)
.L_143:
        /*0194*/ 	.word	0x00000000


	//----- nvinfo : EIATTR_CBANK_PARAM_SIZE
	.align		4
.L_144:
        /*0198*/ 	.byte	0x03, 0x19
        /*019a*/ 	.short	0x0062


	//----- nvinfo : EIATTR_PARAM_CBANK
	.align		4
        /*019c*/ 	.byte	0x04, 0x0a
        /*019e*/ 	.short	(.L_146 - .L_145)
	.align		4
.L_145:
        /*01a0*/ 	.word	index@(.nv.constant0._ZN3cub18CUB_300001_SM_10006detail6reduce18DeviceReduceKernelINS2_10policy_hubIdyN4cuda3std3__44plusIdEEE10Policy1000EN6thrust24THRUST_300001_SM_1000_NS17counting_iteratorIiNSD_11use_defaultESF_SF_EEyS9_d13saxpy_functorEEvT0_PT3_T1_NS0_13GridEvenShareISL_EET2_T4_)
        /*01a4*/ 	.short	0x0380
        /*01a6*/ 	.short	0x0062


	//----- nvinfo : EIATTR_SW_WAR
	.align		4
.L_146:
        /*01a8*/ 	.byte	0x04, 0x36
        /*01aa*/ 	.short	(.L_148 - .L_147)
.L_147:
        /*01ac*/ 	.word	0x00000008
.L_148:


//--------------------- .nv.info._ZN3cub18CUB_300001_SM_10006detail6reduce28DeviceReduceSingleTileKernelINS2_10policy_hubIdyN4cuda3std3__44plusIdEEE10Policy1000EN6thrust24THRUST_300001_SM_1000_NS17counting_iteratorIiNSD_11use_defaultESF_SF_EEPdyS9_dd13saxpy_functorEEvT0_T1_T2_T3_T4_T6_ --------------------------
	.section	.nv.info._ZN3cub18CUB_300001_SM_10006detail6reduce28DeviceReduceSingleTileKernelINS2_10policy_hubIdyN4cuda3std3__44plusIdEEE10Policy1000EN6thrust24THRUST_300001_SM_1000_NS17counting_iteratorIiNSD_11use_defaultESF_SF_EEPdyS9_dd13saxpy_functorEEvT0_T1_T2_T3_T4_T6_,"",@"SHT_CUDA_INFO"
	.sectionflags	@""
	.align	4


	//----- nvinfo : EIATTR_CUDA_API_VERSION
	.align		4
        /*0000*/ 	.byte	0x04, 0x37
        /*0002*/ 	.short	(.L_150 - .L_149)
.L_149:
        /*0004*/ 	.word	0x00000082


	//----- nvinfo : EIATTR_KPARAM_INFO
	.align		4
.L_150:
        /*0008*/ 	.byte	0x04, 0x17
        /*000a*/ 	.short	(.L_152 - .L_151)
.L_151:
        /*000c*/ 	.word	0x00000000
        /*0010*/ 	.short	0x0005
        /*0012*/ 	.short	0x0028
        /*0014*/ 	.byte	0x00, 0xf0, 0x05, 0x00


	//----- nvinfo : EIATTR_KPARAM_INFO
	.align		4
.L_152:
        /*0018*/ 	.byte	0x04, 0x17
        /*001a*/ 	.short	(.L_154 - .L_153)
.L_153:
        /*001c*/ 	.word	0x00000000
        /*0020*/ 	.short	0x0004
        /*0022*/ 	.short	0x0020
        /*0024*/ 	.byte	0x00, 0xf0, 0x21, 0x00


	//----- nvinfo : EIATTR_KPARAM_INFO
	.align		4
.L_154:
        /*0028*/ 	.byte	0x04, 0x17
        /*002a*/ 	.short	(.L_156 - .L_155)
.L_155:
        /*002c*/ 	.word	0x00000000
        /*0030*/ 	.short	0x0003
        /*0032*/ 	.short	0x0018
        /*0034*/ 	.byte	0x00, 0xf0, 0x05, 0x00


	//----- nvinfo : EIATTR_KPARAM_INFO
	.align		4
.L_156:
        /*0038*/ 	.byte	0x04, 0x17
        /*003a*/ 	.short	(.L_158 - .L_157)
.L_157:
        /*003c*/ 	.word	0x00000000
        /*0040*/ 	.short	0x0002
        /*0042*/ 	.short	0x0010
        /*0044*/ 	.byte	0x00, 0xf0, 0x21, 0x00


	//----- nvinfo : EIATTR_KPARAM_INFO
	.align		4
.L_158:
        /*0048*/ 	.byte	0x04, 0x17
        /*004a*/ 	.short	(.L_160 - .L_159)
.L_159:
        /*004c*/ 	.word	0x00000000
        /*0050*/ 	.short	0x0001
        /*0052*/ 	.short	0x0008
        /*0054*/ 	.byte	0x00, 0xf5, 0x21, 0x00


	//----- nvinfo : EIATTR_KPARAM_INFO
	.align		4
.L_160:
        /*0058*/ 	.byte	0x04, 0x17
        /*005a*/ 	.short	(.L_162 - .L_161)
.L_161:
        /*005c*/ 	.word	0x00000000
        /*0060*/ 	.short	0x0000
        /*0062*/ 	.short	0x0000
        /*0064*/ 	.byte	0x00, 0xf0, 0x11, 0x00


	//----- nvinfo : EIATTR_SPARSE_MMA_MASK
	.align		4
.L_162:
        /*0068*/ 	.byte	0x03, 0x50
        /*006a*/ 	.short	0x0000


	//----- nvinfo : EIATTR_MAXREG_COUNT
	.align		4
        /*006c*/ 	.byte	0x03, 0x1b
        /*006e*/ 	.short	0x0080


	//----- nvinfo : EIATTR_NUM_BARRIERS
	.align		4
        /*0070*/ 	.byte	0x02, 0x4c
        /*0072*/ 	.byte	0x01
	.zero		1


	//----- nvinfo : EIATTR_MERCURY_ISA_VERSION
	.align		4
        /*0074*/ 	.byte	0x03, 0x5f
        /*0076*/ 	.short	0x0101


	//----- nvinfo : EIATTR_COOP_GROUP_MASK_REGIDS
	.align		4
        /*0078*/ 	.byte	0x04, 0x29
        /*007a*/ 	.short	(.L_164 - .L_163)


	//   ....[0]....
.L_163:
        /*007c*/ 	.word	0xffffffff


	//   ....[1]....
        /*0080*/ 	.word	0xffffffff


	//   ....[2]....
        /*0084*/ 	.word	0xffffffff


	//   ....[3]....
        /*0088*/ 	.word	0xffffffff


	//   ....[4]....
        /*008c*/ 	.word	0xffffffff


	//   ....[5]....
        /*0090*/ 	.word	0xffffffff


	//   ....[6]....
        /*0094*/ 	.word	0xffffffff


	//   ....[7]....
        /*0098*/ 	.word	0xffffffff


	//   ....[8]....
        /*009c*/ 	.word	0xffffffff


	//   ....[9]....
        /*00a0*/ 	.word	0xffffffff


	//   ....[10]....
        /*00a4*/ 	.word	0xffffffff


	//   ....[11]....
        /*00a8*/ 	.word	0xffffffff


	//   ....[12]....
        /*00ac*/ 	.word	0xffffffff


	//   ....[13]....
        /*00b0*/ 	.word	0xffffffff


	//   ....[14]....
        /*00b4*/ 	.word	0xffffffff


	//   ....[15]....
        /*00b8*/ 	.word	0xffffffff


	//   ....[16]....
        /*00bc*/ 	.word	0xffffffff


	//   ....[17]....
        /*00c0*/ 	.word	0xffffffff


	//   ....[18]....
        /*00c4*/ 	.word	0xffffffff


	//   ....[19]....
        /*00c8*/ 	.word	0xffffffff


	//   ....[20]....
        /*00cc*/ 	.word	0xffffffff


	//   ....[21]....
        /*00d0*/ 	.word	0xffffffff


	//   ....[22]....
        /*00d4*/ 	.word	0xffffffff


	//   ....[23]....
        /*00d8*/ 	.word	0xffffffff


	//   ....[24]....
        /*00dc*/ 	.word	0xffffffff


	//   ....[25]....
        /*00e0*/ 	.word	0xffffffff


	//   ....[26]....
        /*00e4*/ 	.word	0xffffffff


	//   ....[27]....
        /*00e8*/ 	.word	0xffffffff


	//   ....[28]....
        /*00ec*/ 	.word	0xffffffff


	//   ....[29]....
        /*00f0*/ 	.word	0xffffffff


	//----- nvinfo : EIATTR_COOP_GROUP_INSTR_OFFSETS
	.align		4
.L_164:
        /*00f4*/ 	.byte	0x04, 0x28
        /*00f6*/ 	.short	(.L_166 - .L_165)


	//   ....[0]....
.L_165:
        /*00f8*/ 	.word	0x000015e0


	//   ....[1]....
        /*00fc*/ 	.word	0x000015f0


	//   ....[2]....
        /*0100*/ 	.word	0x00001660


	//   ....[3]....
        /*0104*/ 	.word	0x00001690


	//   ....[4]....
        /*0108*/ 	.word	0x00001700


	//   ....[5]....
        /*010c*/ 	.word	0x00001720


	//   ....[6]....
        /*0110*/ 	.word	0x00001780


	//   ....[7]....
        /*0114*/ 	.word	0x00001790


	//   ....[8]....
        /*0118*/ 	.word	0x000017e0


	//   ....[9]....
        /*011c*/ 	.word	0x000017f0


	//   ....[10]....
        /*0120*/ 	.word	0x00001a90


	//   ....[11]....
        /*0124*/ 	.word	0x00001aa0


	//   ....[12]....
        /*0128*/ 	.word	0x00001b20


	//   ....[13]....
        /*012c*/ 	.word	0x00001b40


	//   ....[14]....
        /*0130*/ 	.word	0x00001b90


	//   ....[15]....
        /*0134*/ 	.word	0x00001bb0


	//   ....[16]....
        /*0138*/ 	.word	0x00001c20


	//   ....[17]....
        /*013c*/ 	.word	0x00001c30


	//   ....[18]....
        /*0140*/ 	.word	0x00001c80


	//   ....[19]....
        /*0144*/ 	.word	0x00001cb0


	//   ....[20]....
        /*0148*/ 	.word	0x00006020


	//   ....[21]....
        /*014c*/ 	.word	0x00006030


	//   ....[22]....
        /*0150*/ 	.word	0x000060a0


	//   ....[23]....
        /*0154*/ 	.word	0x000060b0


	//   ....[24]....
        /*0158*/ 	.word	0x00006110


	//   ....[25]....
        /*015c*/ 	.word	0x00006120


	//   ....[26]....
        /*0160*/ 	.word	0x00006170


	//   ....[27]....
        /*0164*/ 	.word	0x000061a0


	//   ....[28]....
        /*0168*/ 	.word	0x00006210


	//   ....[29]....
        /*016c*/ 	.word	0x00006230


	//----- nvinfo : EIATTR_VRC_CTA_INIT_COUNT
	.align		4
.L_166:
        /*0170*/ 	.byte	0x02, 0x4a
	.zero		1
	.zero		1


	//----- nvinfo : EIATTR_EXIT_INSTR_OFFSETS
	.align		4
        /*0174*/ 	.byte	0x04, 0x1c
        /*0176*/ 	.short	(.L_168 - .L_167)


	//   ....[0]....
.L_167:
        /*0178*/ 	.word	0x00000080


	//   ....[1]....
        /*017c*/ 	.word	0x000000c0


	//   ....[2]....
        /*0180*/ 	.word	0x00006460


	//   ....[3]....
        /*0184*/ 	.word	0x000064b0


	//----- nvinfo : EIATTR_MAX_THREADS
	.align		4
.L_168:
        /*0188*/ 	.byte	0x04, 0x05
        /*018a*/ 	.short	(.L_170 - .L_169)
.L_169:
        /*018c*/ 	.word	0x00000200
        /*0190*/ 	.word	0x00000001
        /*0194*/ 	.word	0x00000001


	//----- nvinfo : EIATTR_CRS_STACK_SIZE
	.align		4
.L_170:
        /*0198*/ 	.byte	0x04, 0x1e
        /*019a*/ 	.short	(.L_172 - .L_171)
.L_171:
        /*019c*/ 	.word	0x00000000


	//----- nvinfo : EIATTR_CBANK_PARAM_SIZE
	.align		4
.L_172:
        /*01a0*/ 	.byte	0x03, 0x19
        /*01a2*/ 	.short	0x0029


	//----- nvinfo : EIATTR_PARAM_CBANK
	.align		4
        /*01a4*/ 	.byte	0x04, 0x0a
        /*01a6*/ 	.short	(.L_174 - .L_173)
	.align		4
.L_173:
        /*01a8*/ 	.word	index@(.nv.constant0._ZN3cub18CUB_300001_SM_10006detail6reduce28DeviceReduceSingleTileKernelINS2_10policy_hubIdyN4cuda3std3__44plusIdEEE10Policy1000EN6thrust24THRUST_300001_SM_1000_NS17counting_iteratorIiNSD_11use_defaultESF_SF_EEPdyS9_dd13saxpy_functorEEvT0_T1_T2_T3_T4_T6_)
        /*01ac*/ 	.short	0x0380
        /*01ae*/ 	.short	0x0029


	//----- nvinfo : EIATTR_SW_WAR
	.align		4
.L_174:
        /*01b0*/ 	.byte	0x04, 0x36
        /*01b2*/ 	.short	(.L_176 - .L_175)
.L_175:
        /*01b4*/ 	.word	0x00000008
.L_176:


//--------------------- .nv.info._ZN3cub18CUB_300001_SM_10006detail6reduce28DeviceReduceSingleTileKernelINS2_10policy_hubIdjN4cuda3std3__44plusIdEEE10Policy1000EPdSC_iS9_ddNS7_10__identityEEEvT0_T1_T2_T3_T4_T6_ --------------------------
	.section	.nv.info._ZN3cub18CUB_300001_SM_10006detail6reduce28DeviceReduceSingleTileKernelINS2_10policy_hubIdjN4cuda3std3__44plusIdEEE10Policy1000EPdSC_iS9_ddNS7_10__identityEEEvT0_T1_T2_T3_T4_T6_,"",@"SHT_CUDA_INFO"
	.sectionflags	@""
	.align	4


	//----- nvinfo : EIATTR_CUDA_API_VERSION
	.align		4
        /*0000*/ 	.byte	0x04, 0x37
        /*0002*/ 	.short	(.L_178 - .L_177)
.L_177:
        /*0004*/ 	.word	0x00000082


	//----- nvinfo : EIATTR_KPARAM_INFO
	.align		4
.L_178:
        /*0008*/ 	.byte	0x04, 0x17
        /*000a*/ 	.short	(.L_180 - .L_179)
.L_179:
        /*000c*/ 	.word	0x00000000
        /*0010*/ 	.short	0x0005
        /*0012*/ 	.short	0x0020
        /*0014*/ 	.byte	0x00, 0xf0, 0x05, 0x00


	//----- nvinfo : EIATTR_KPARAM_INFO
	.align		4
.L_180:
        /*0018*/ 	.byte	0x04, 0x17
        /*001a*/ 	.short	(.L_182 - .L_181)
.L_181:
        /*001c*/ 	.word	0x00000000
        /*0020*/ 	.short	0x0004
        /*0022*/ 	.short	0x0018
        /*0024*/ 	.byte	0x00, 0xf0, 0x21, 0x00


	//----- nvinfo : EIATTR_KPARAM_INFO
	.align		4
.L_182:
        /*0028*/ 	.byte	0x04, 0x17
        /*002a*/ 	.short	(.L_184 - .L_183)
.L_183:
        /*002c*/ 	.word	0x00000000
        /*0030*/ 	.short	0x0003
        /*0032*/ 	.short	0x0014
        /*0034*/ 	.byte	0x00, 0xf0, 0x05, 0x00


	//----- nvinfo : EIATTR_KPARAM_INFO
	.align		4
.L_184:
        /*0038*/ 	.byte	0x04, 0x17
        /*003a*/ 	.short	(.L_186 - .L_185)
.L_185:
        /*003c*/ 	.word	0x00000000
        /*0040*/ 	.short	0x0002
        /*0042*/ 	.short	0x0010
        /*0044*/ 	.byte	0x00, 0xf0, 0x11, 0x00


	//----- nvinfo : EIATTR_KPARAM_INFO
	.align		4
.L_186:
        /*0048*/ 	.byte	0x04, 0x17
        /*004a*/ 	.short	(.L_188 - .L_187)
.L_187:
        /*004c*/ 	.word	0x00000000
        /*0050*/ 	.short	0x0001
        /*0052*/ 	.short	0x0008
        /*0054*/ 	.byte	0x00, 0xf5, 0x21, 0x00


	//----- nvinfo : EIATTR_KPARAM_INFO
	.align		4
.L_188:
        /*0058*/ 	.byte	0x04, 0x17
        /*005a*/ 	.short	(.L_190 - .L_189)
.L_189:
        /*005c*/ 	.word	0x00000000
        /*0060*/ 	.short	0x0000
        /*0062*/ 	.short	0x0000
        /*0064*/ 	.byte	0x00, 0xf5, 0x21, 0x00


	//----- nvinfo : EIATTR_SPARSE_MMA_MASK
	.align		4
.L_190:
        /*0068*/ 	.byte	0x03, 0x50
        /*006a*/ 	.short	0x0000


	//----- nvinfo : EIATTR_MAXREG_COUNT
	.align		4
        /*006c*/ 	.byte	0x03, 0x1b
        /*006e*/ 	.short	0x0060


	//----- nvinfo : EIATTR_NUM_BARRIERS
	.align		4
        /*0070*/ 	.byte	0x02, 0x4c
        /*0072*/ 	.byte	0x01
	.zero		1


	//----- nvinfo : EIATTR_MERCURY_ISA_VERSION
	.align		4
        /*0074*/ 	.byte	0x03, 0x5f
        /*0076*/ 	.short	0x0101


	//----- nvinfo : EIATTR_COOP_GROUP_MASK_REGIDS
	.align		4
        /*0078*/ 	.byte	0x04, 0x29
        /*007a*/ 	.short	(.L_192 - .L_191)


	//   ....[0]....
.L_191:
        /*007c*/ 	.word	0xffffffff


	//   ....[1]....
        /*0080*/ 	.word	0xffffffff


	//   ....[2]....
        /*0084*/ 	.word	0xffffffff


	//   ....[3]....
        /*0088*/ 	.word	0xffffffff


	//   ....[4]....
        /*008c*/ 	.word	0xffffffff


	//   ....[5]....
        /*0090*/ 	.word	0xffffffff


	//   ....[6]....
        /*0094*/ 	.word	0xffffffff


	//   ....[7]....
        /*0098*/ 	.word	0xffffffff


	//   ....[8]....
        /*009c*/ 	.word	0xffffffff


	//   ....[9]....
        /*00a0*/ 	.word	0xffffffff


	//   ....[10]....
        /*00a4*/ 	.word	0xffffffff


	//   ....[11]....
        /*00a8*/ 	.word	0xffffffff


	//   ....[12]....
        /*00ac*/ 	.word	0xffffffff


	//   ....[13]....
        /*00b0*/ 	.word	0xffffffff


	//   ....[14]....
        /*00b4*/ 	.word	0xffffffff


	//   ....[15]....
        /*00b8*/ 	.word	0xffffffff


	//   ....[16]....
        /*00bc*/ 	.word	0xffffffff


	//   ....[17]....
        /*00c0*/ 	.word	0xffffffff


	//   ....[18]....
        /*00c4*/ 	.word	0xffffffff


	//   ....[19]....
        /*00c8*/ 	.word	0xffffffff


	//   ....[20]....
        /*00cc*/ 	.word	0xffffffff


	//   ....[21]....
        /*00d0*/ 	.word	0xffffffff


	//   ....[22]....
        /*00d4*/ 	.word	0xffffffff


	//   ....[23]....
        /*00d8*/ 	.word	0xffffffff


	//   ....[24]....
        /*00dc*/ 	.word	0xffffffff


	//   ....[25]....
        /*00e0*/ 	.word	0xffffffff


	//   ....[26]....
        /*00e4*/ 	.word	0xffffffff


	//   ....[27]....
        /*00e8*/ 	.word	0xffffffff


	//   ....[28]....
        /*00ec*/ 	.word	0xffffffff


	//   ....[29]....
        /*00f0*/ 	.word	0xffffffff


	//----- nvinfo : EIATTR_COOP_GROUP_INSTR_OFFSETS
	.align		4
.L_192:
        /*00f4*/ 	.byte	0x04, 0x28
        /*00f6*/ 	.short	(.L_194 - .L_193)


	//   ....[0]....
.L_193:
        /*00f8*/ 	.word	0x00000980


	//   ....[1]....
        /*00fc*/ 	.word	0x00000990


	//   ....[2]....
        /*0100*/ 	.word	0x00000a00


	//   ....[3]....
        /*0104*/ 	.word	0x00000a30


	//   ....[4]....
        /*0108*/ 	.word	0x00000aa0


	//   ....[5]....
        /*010c*/ 	.word	0x00000ab0


	//   ....[6]....
        /*0110*/ 	.word	0x00000b00


	//   ....[7]....
        /*0114*/ 	.word	0x00000b10


	//   ....[8]....
        /*0118*/ 	.word	0x00000b60


	//   ....[9]....
        /*011c*/ 	.word	0x00000b80


	//   ....[10]....
        /*0120*/ 	.word	0x00000e90


	//   ....[11]....
        /*0124*/ 	.word	0x00000ea0


	//   ....[12]....
        /*0128*/ 	.word	0x00000f30


	//   ....[13]....
        /*012c*/ 	.word	0x00000f50


	//   ....[14]....
        /*0130*/ 	.word	0x00000fa0


	//   ....[15]....
        /*0134*/ 	.word	0x00000fc0


	//   ....[16]....
        /*0138*/ 	.word	0x00001010


	//   ....[17]....
        /*013c*/ 	.word	0x00001040


	//   ....[18]....
        /*0140*/ 	.word	0x000010a0


	//   ....[19]....
        /*0144*/ 	.word	0x000010d0


	//   ....[20]....
        /*0148*/ 	.word	0x000022b0


	//   ....[21]....
        /*014c*/ 	.word	0x000022c0


	//   ....[22]....
        /*0150*/ 	.word	0x00002330


	//   ....[23]....
        /*0154*/ 	.word	0x00002340


	//   ....[24]....
        /*0158*/ 	.word	0x000023a0


	//   ....[25]....
        /*015c*/ 	.word	0x000023d0


	//   ....[26]....
        /*0160*/ 	.word	0x00002450


	//   ....[27]....
        /*0164*/ 	.word	0x00002460


	//   ....[28]....
        /*0168*/ 	.word	0x000024b0


	//   ....[29]....
        /*016c*/ 	.word	0x000024c0


	//----- nvinfo : EIATTR_VRC_CTA_INIT_COUNT
	.align		4
.L_194:
        /*0170*/ 	.byte	0x02, 0x4a
	.zero		1
	.zero		1


	//----- nvinfo : EIATTR_EXIT_INSTR_OFFSETS
	.align		4
        /*0174*/ 	.byte	0x04, 0x1c
        /*0176*/ 	.short	(.L_196 - .L_195)


	//   ....[0]....
.L_195:
        /*0178*/ 	.word	0x00000080


	//   ....[1]....
        /*017c*/ 	.word	0x000000c0


	//   ....[2]....
        /*0180*/ 	.word	0x00002750


	//   ....[3]....
        /*0184*/ 	.word	0x000027a0


	//----- nvinfo : EIATTR_MAX_THREADS
	.align		4
.L_196:
        /*0188*/ 	.byte	0x04, 0x05
        /*018a*/ 	.short	(.L_198 - .L_197)
.L_197:
        /*018c*/ 	.word	0x00000280
        /*0190*/ 	.word	0x00000001
        /*0194*/ 	.word	0x00000001


	//----- nvinfo : EIATTR_CRS_STACK_SIZE
	.align		4
.L_198:
        /*0198*/ 	.byte	0x04, 0x1e
        /*019a*/ 	.short	(.L_200 - .L_199)
.L_199:
        /*019c*/ 	.word	0x00000000


	//----- nvinfo : EIATTR_CBANK_PARAM_SIZE
	.align		4
.L_200:
        /*01a0*/ 	.byte	0x03, 0x19
        /*01a2*/ 	.short	0x0021


	//----- nvinfo : EIATTR_PARAM_CBANK
	.align		4
        /*01a4*/ 	.byte	0x04, 0x0a
        /*01a6*/ 	.short	(.L_202 - .L_201)
	.align		4
.L_201:
        /*01a8*/ 	.word	index@(.nv.constant0._ZN3cub18CUB_300001_SM_10006detail6reduce28DeviceReduceSingleTileKernelINS2_10policy_hubIdjN4cuda3std3__44plusIdEEE10Policy1000EPdSC_iS9_ddNS7_10__identityEEEvT0_T1_T2_T3_T4_T6_)
        /*01ac*/ 	.short	0x0380
        /*01ae*/ 	.short	0x0021


	//----- nvinfo : EIATTR_SW_WAR
	.align		4
.L_202:
        /*01b0*/ 	.byte	0x04, 0x36
        /*01b2*/ 	.short	(.L_204 - .L_203)
.L_203:
        /*01b4*/ 	.word	0x00000008
.L_204:


//--------------------- .nv.info._ZN3cub18CUB_300001_SM_10006detail6reduce18DeviceReduceKernelINS2_10policy_hubIdjN4cuda3std3__44plusIdEEE10Policy1000EN6thrust24THRUST_300001_SM_1000_NS17counting_iteratorIiNSD_11use_defaultESF_SF_EEjS9_d13saxpy_functorEEvT0_PT3_T1_NS0_13GridEvenShareISL_EET2_T4_ --------------------------
	.section	.nv.info._ZN3cub18CUB_300001_SM_10006detail6reduce18DeviceReduceKernelINS2_10policy_hubIdjN4cuda3std3__44plusIdEEE10Policy1000EN6thrust24THRUST_300001_SM_1000_NS17counting_iteratorIiNSD_11use_defaultESF_SF_EEjS9_d13saxpy_functorEEvT0_PT3_T1_NS0_13GridEvenShareISL_EET2_T4_,"",@"SHT_CUDA_INFO"
	.sectionflags	@""
	.align	4


	//----- nvinfo : EIATTR_CUDA_API_VERSION
	.align		4
        /*0000*/ 	.byte	0x04, 0x37
        /*0002*/ 	.short	(.L_206 - .L_205)
.L_205:
        /*0004*/ 	.word	0x00000082


	//----- nvinfo : EIATTR_KPARAM_INFO
	.align		4
.L_206:
        /*0008*/ 	.byte	0x04, 0x17
        /*000a*/ 	.short	(.L_208 - .L_207)
.L_207:
        /*000c*/ 	.word	0x00000000
        /*0010*/ 	.short	0x0005
        /*0012*/ 	.short	0x003d
        /*0014*/ 	.byte	0x00, 0xf0, 0x05, 0x00


	//----- nvinfo : EIATTR_KPARAM_INFO
	.align		4
.L_208:
        /*0018*/ 	.byte	0x04, 0x17
        /*001a*/ 	.short	(.L_210 - .L_209)
.L_209:
        /*001c*/ 	.word	0x00000000
        /*0020*/ 	.short	0x0004
        /*0022*/ 	.short	0x003c
        /*0024*/ 	.byte	0x00, 0xf0, 0x05, 0x00


	//----- nvinfo : EIATTR_KPARAM_INFO
	.align		4
.L_210:
        /*0028*/ 	.byte	0x04, 0x17
        /*002a*/ 	.short	(.L_212 - .L_211)
.L_211:
        /*002c*/ 	.word	0x00000000
        /*0030*/ 	.short	0x0003
        /*0032*/ 	.short	0x0014
        /*0034*/ 	.byte	0x00, 0xf0, 0xa1, 0x00


	//----- nvinfo : EIATTR_KPARAM_INFO
	.align		4
.L_212:
        /*0038*/ 	.byte	0x04, 0x17
        /*003a*/ 	.short	(.L_214 - .L_213)
.L_213:
        /*003c*/ 	.word	0x00000000
        /*0040*/ 	.short	0x0002
        /*0042*/ 	.short	0x0010
        /*0044*/ 	.byte	0x00, 0xf0, 0x11, 0x00


	//----- nvinfo : EIATTR_KPARAM_INFO
	.align		4
.L_214:
        /*0048*/ 	.byte	0x04, 0x17
        /*004a*/ 	.short	(.L_216 - .L_215)
.L_215:
        /*004c*/ 	.word	0x00000000
        /*0050*/ 	.short	0x0001
        /*0052*/ 	.short	0x0008
        /*0054*/ 	.byte	0x00, 0xf5, 0x21, 0x00


	//----- nvinfo : EIATTR_KPARAM_INFO
	.align		4
.L_216:
        /*0058*/ 	.byte	0x04, 0x17
        /*005a*/ 	.short	(.L_218 - .L_217)
.L_217:
        /*005c*/ 	.word	0x00000000
        /*0060*/ 	.short	0x0000
        /*0062*/ 	.short	0x0000
        /*0064*/ 	.byte	0x00, 0xf0, 0x11, 0x00


	//----- nvinfo : EIATTR_SPARSE_MMA_MASK
	.align		4
.L_218:
        /*0068*/ 	.byte	0x03, 0x50
        /*006a*/ 	.short	0x0000


	//----- nvinfo : EIATTR_MAXREG_COUNT
	.align		4
        /*006c*/ 	.byte	0x03, 0x1b
        /*006e*/ 	.short	0x0060


	//----- nvinfo : EIATTR_NUM_BARRIERS
	.align		4
        /*0070*/ 	.byte	0x02, 0x4c
        /*0072*/ 	.byte	0x01
	.zero		1


	//----- nvinfo : EIATTR_MERCURY_ISA_VERSION
	.align		4
        /*0074*/ 	.byte	0x03, 0x5f
        /*0076*/ 	.short	0x0101


	//----- nvinfo : EIATTR_COOP_GROUP_MASK_REGIDS
	.align		4
        /*0078*/ 	.byte	0x04, 0x29
        /*007a*/ 	.short	(.L_220 - .L_219)


	//   ....[0]....
.L_219:
        /*007c*/ 	.word	0xffffffff


	//   ....[1]....
        /*0080*/ 	.word	0xffffffff


	//   ....[2]....
        /*0084*/ 	.word	0xffffffff


	//   ....[3]....
        /*0088*/ 	.word	0xffffffff


	//   ....[4]....
        /*008c*/ 	.word	0xffffffff


	//   ....[5]....
        /*0090*/ 	.word	0xffffffff


	//   ....[6]....
        /*0094*/ 	.word	0xffffffff


	//   ....[7]....
        /*0098*/ 	.word	0xffffffff


	//   ....[8]....
        /*009c*/ 	.word	0xffffffff


	//   ....[9]....
        /*00a0*/ 	.word	0xffffffff


	//   ....[10]....
        /*00a4*/ 	.word	0xffffffff


	//   ....[11]....
        /*00a8*/ 	.word	0xffffffff


	//   ....[12]....
        /*00ac*/ 	.word	0xffffffff


	//   ....[13]....
        /*00b0*/ 	.word	0xffffffff


	//   ....[14]....
        /*00b4*/ 	.word	0xffffffff


	//   ....[15]....
        /*00b8*/ 	.word	0xffffffff


	//   ....[16]....
        /*00bc*/ 	.word	0xffffffff


	//   ....[17]....
        /*00c0*/ 	.word	0xffffffff


	//   ....[18]....
        /*00c4*/ 	.word	0xffffffff


	//   ....[19]....
        /*00c8*/ 	.word	0xffffffff


	//   ....[20]....
        /*00cc*/ 	.word	0xffffffff


	//   ....[21]....
        /*00d0*/ 	.word	0xffffffff


	//   ....[22]....
        /*00d4*/ 	.word	0xffffffff


	//   ....[23]....
        /*00d8*/ 	.word	0xffffffff


	//   ....[24]....
        /*00dc*/ 	.word	0xffffffff


	//   ....[25]....
        /*00e0*/ 	.word	0xffffffff


	//   ....[26]....
        /*00e4*/ 	.word	0xffffffff


	//   ....[27]....
        /*00e8*/ 	.word	0xffffffff


	//   ....[28]....
        /*00ec*/ 	.word	0xffffffff


	//   ....[29]....
        /*00f0*/ 	.word	0xffffffff


	//----- nvinfo : EIATTR_COOP_GROUP_INSTR_OFFSETS
	.align		4
.L_220:
        /*00f4*/ 	.byte	0x04, 0x28
        /*00f6*/ 	.short	(.L_222 - .L_221)


	//   ....[0]....
.L_221:
        /*00f8*/ 	.word	0x00001640


	//   ....[1]....
        /*00fc*/ 	.word	0x00001650


	//   ....[2]....
        /*0100*/ 	.word	0x000016c0


	//   ....[3]....
        /*0104*/ 	.word	0x000016f0


	//   ....[4]....
        /*0108*/ 	.word	0x00001760


	//   ....[5]....
        /*010c*/ 	.word	0x00001770


	//   ....[6]....
        /*0110*/ 	.word	0x000017c0


	//   ....[7]....
        /*0114*/ 	.word	0x000017e0


	//   ....[8]....
        /*0118*/ 	.word	0x00001840


	//   ....[9]....
        /*011c*/ 	.word	0x00001850


	//   ....[10]....
        /*0120*/ 	.word	0x00001b50


	//   ....[11]....
        /*0124*/ 	.word	0x00001b60


	//   ....[12]....
        /*0128*/ 	.word	0x00001bf0


	//   ....[13]....
        /*012c*/ 	.word	0x00001c10


	//   ....[14]....
        /*0130*/ 	.word	0x00001c60


	//   ....[15]....
        /*0134*/ 	.word	0x00001c80


	//   ....[16]....
        /*0138*/ 	.word	0x00001cd0


	//   ....[17]....
        /*013c*/ 	.word	0x00001cf0


	//   ....[18]....
        /*0140*/ 	.word	0x00001d40


	//   ....[19]....
        /*0144*/ 	.word	0x00001d70


	//   ....[20]....
        /*0148*/ 	.word	0x00006ad0


	//   ....[21]....
        /*014c*/ 	.word	0x00006ae0


	//   ....[22]....
        /*0150*/ 	.word	0x00006b50


	//   ....[23]....
        /*0154*/ 	.word	0x00006b60


	//   ....[24]....
        /*0158*/ 	.word	0x00006bc0


	//   ....[25]....
        /*015c*/ 	.word	0x00006bd0


	//   ....[26]....
        /*0160*/ 	.word	0x00006c20


	//   ....[27]....
        /*0164*/ 	.word	0x00006c50


	//   ....[28]....
        /*0168*/ 	.word	0x00006cd0


	//   ....[29]....
        /*016c*/ 	.word	0x00006ce0


	//----- nvinfo : EIATTR_VRC_CTA_INIT_COUNT
	.align		4
.L_222:
        /*0170*/ 	.byte	0x02, 0x4a
	.zero		1
	.zero		1


	//----- nvinfo : EIATTR_EXIT_INSTR_OFFSETS
	.align		4
        /*0174*/ 	.byte	0x04, 0x1c
        /*0176*/ 	.short	(.L_224 - .L_223)


	//   ....[0]....
.L_223:
        /*0178*/ 	.word	0x00006f90


	//   ....[1]....
        /*017c*/ 	.word	0x00006fe0


	//----- nvinfo : EIATTR_MAX_THREADS
	.align		4
.L_224:
        /*0180*/ 	.byte	0x04, 0x05
        /*0182*/ 	.short	(.L_226 - .L_225)
.L_225:
        /*0184*/ 	.word	0x00000280
        /*0188*/ 	.word	0x00000001
        /*018c*/ 	.word	0x00000001


	//----- nvinfo : EIATTR_CRS_STACK_SIZE
	.align		4
.L_226:
        /*0190*/ 	.byte	0x04, 0x1e
        /*0192*/ 	.short	(.L_228 - .L_227)
.L_227:
        /*0194*/ 	.word	0x00000000


	//----- nvinfo : EIATTR_CBANK_PARAM_SIZE
	.align		4
.L_228:
        /*0198*/ 	.byte	0x03, 0x19
        /*019a*/ 	.short	0x003e


	//----- nvinfo : EIATTR_PARAM_CBANK
	.align		4
        /*019c*/ 	.byte	0x04, 0x0a
        /*019e*/ 	.short	(.L_230 - .L_229)
	.align		4
.L_229:
        /*01a0*/ 	.word	index@(.nv.constant0._ZN3cub18CUB_300001_SM_10006detail6reduce18DeviceReduceKernelINS2_10policy_hubIdjN4cuda3std3__44plusIdEEE10Policy1000EN6thrust24THRUST_300001_SM_1000_NS17counting_iteratorIiNSD_11use_defaultESF_SF_EEjS9_d13saxpy_functorEEvT0_PT3_T1_NS0_13GridEvenShareISL_EET2_T4_)
        /*01a4*/ 	.short	0x0380
        /*01a6*/ 	.short	0x003e


	//----- nvinfo : EIATTR_SW_WAR
	.align		4
.L_230:
        /*01a8*/ 	.byte	0x04, 0x36
        /*01aa*/ 	.short	(.L_232 - .L_231)
.L_231:
        /*01ac*/ 	.word	0x00000008
.L_232:


//--------------------- .nv.info._ZN3cub18CUB_300001_SM_10006detail6reduce28DeviceReduceSingleTileKernelINS2_10policy_hubIdjN4cuda3std3__44plusIdEEE10Policy1000EN6thrust24THRUST_300001_SM_1000_NS17counting_iteratorIiNSD_11use_defaultESF_SF_EEPdjS9_dd13saxpy_functorEEvT0_T1_T2_T3_T4_T6_ --------------------------
	.section	.nv.info._ZN3cub18CUB_300001_SM_10006detail6reduce28DeviceReduceSingleTileKernelINS2_10policy_hubIdjN4cuda3std3__44plusIdEEE10Policy1000EN6thrust24THRUST_300001_SM_1000_NS17counting_iteratorIiNSD_11use_defaultESF_SF_EEPdjS9_dd13saxpy_functorEEvT0_T1_T2_T3_T4_T6_,"",@"SHT_CUDA_INFO"
	.sectionflags	@""
	.align	4


	//----- nvinfo : EIATTR_CUDA_API_VERSION
	.align		4
        /*0000*/ 	.byte	0x04, 0x37
        /*0002*/ 	.short	(.L_234 - .L_233)
.L_233:
        /*0004*/ 	.word	0x00000082


	//----- nvinfo : EIATTR_KPARAM_INFO
	.align		4
.L_234:
        /*0008*/ 	.byte	0x04, 0x17
        /*000a*/ 	.short	(.L_236 - .L_235)
.L_235:
        /*000c*/ 	.word	0x00000000
        /*0010*/ 	.short	0x0005
        /*0012*/ 	.short	0x0020
        /*0014*/ 	.byte	0x00, 0xf0, 0x05, 0x00


	//----- nvinfo : EIATTR_KPARAM_INFO
	.align		4
.L_236:
        /*0018*/ 	.byte	0x04, 0x17
        /*001a*/ 	.short	(.L_238 - .L_237)
.L_237:
        /*001c*/ 	.word	0x00000000
        /*0020*/ 	.short	0x0004
        /*0022*/ 	.short	0x0018
        /*0024*/ 	.byte	0x00, 0xf0, 0x21, 0x00


	//----- nvinfo : EIATTR_KPARAM_INFO
	.align		4
.L_238:
        /*0028*/ 	.byte	0x04, 0x17
        /*002a*/ 	.short	(.L_240 - .L_239)
.L_239:
        /*002c*/ 	.word	0x00000000
        /*0030*/ 	.short	0x0003
        /*0032*/ 	.short	0x0014
        /*0034*/ 	.byte	0x00, 0xf0, 0x05, 0x00


	//----- nvinfo : EIATTR_KPARAM_INFO
	.align		4
.L_240:
        /*0038*/ 	.byte	0x04, 0x17
        /*003a*/ 	.short	(.L_242 - .L_241)
.L_241:
        /*003c*/ 	.word	0x00000000
        /*0040*/ 	.short	0x0002
        /*0042*/ 	.short	0x0010
        /*0044*/ 	.byte	0x00, 0xf0, 0x11, 0x00


	//----- nvinfo : EIATTR_KPARAM_INFO
	.align		4
.L_242:
        /*0048*/ 	.byte	0x04, 0x17
        /*004a*/ 	.short	(.L_244 - .L_243)
.L_243:
        /*004c*/ 	.word	0x00000000
        /*0050*/ 	.short	0x0001
        /*0052*/ 	.short	0x0008
        /*0054*/ 	.byte	0x00, 0xf5, 0x21, 0x00


	//----- nvinfo : EIATTR_KPARAM_INFO
	.align		4
.L_244:
        /*0058*/ 	.byte	0x04, 0x17
        /*005a*/ 	.short	(.L_246 - .L_245)
.L_245:
        /*005c*/ 	.word	0x00000000
        /*0060*/ 	.short	0x0000
        /*0062*/ 	.short	0x0000
        /*0064*/ 	.byte	0x00, 0xf0, 0x11, 0x00


	//----- nvinfo : EIATTR_SPARSE_MMA_MASK
	.align		4
.L_246:
        /*0068*/ 	.byte	0x03, 0x50
        /*006a*/ 	.short	0x0000


	//----- nvinfo : EIATTR_MAXREG_COUNT
	.align		4
        /*006c*/ 	.byte	0x03, 0x1b
        /*006e*/ 	.short	0x0060


	//----- nvinfo : EIATTR_NUM_BARRIERS
	.align		4
        /*0070*/ 	.byte	0x02, 0x4c
        /*0072*/ 	.byte	0x01
	.zero		1


	//----- nvinfo : EIATTR_MERCURY_ISA_VERSION
	.align		4
        /*0074*/ 	.byte	0x03, 0x5f
        /*0076*/ 	.short	0x0101


	//----- nvinfo : EIATTR_COOP_GROUP_MASK_REGIDS
	.align		4
        /*0078*/ 	.byte	0x04, 0x29
        /*007a*/ 	.short	(.L_248 - .L_247)


	//   ....[0]....
.L_247:
        /*007c*/ 	.word	0xffffffff


	//   ....[1]....
        /*0080*/ 	.word	0xffffffff


	//   ....[2]....
        /*0084*/ 	.word	0xffffffff


	//   ....[3]....
        /*0088*/ 	.word	0xffffffff


	//   ....[4]....
        /*008c*/ 	.word	0xffffffff


	//   ....[5]....
        /*0090*/ 	.word	0xffffffff


	//   ....[6]....
        /*0094*/ 	.word	0xffffffff


	//   ....[7]....
        /*0098*/ 	.word	0xffffffff


	//   ....[8]....
        /*009c*/ 	.word	0xffffffff


	//   ....[9]....
        /*00a0*/ 	.word	0xffffffff


	//   ....[10]....
        /*00a4*/ 	.word	0xffffffff


	//   ....[11]....
        /*00a8*/ 	.word	0xffffffff


	//   ....[12]....
        /*00ac*/ 	.word	0xffffffff


	//   ....[13]....
        /*00b0*/ 	.word	0xffffffff


	//   ....[14]....
        /*00b4*/ 	.word	0xffffffff


	//   ....[15]....
        /*00b8*/ 	.word	0xffffffff


	//   ....[16]....
        /*00bc*/ 	.word	0xffffffff


	//   ....[17]....
        /*00c0*/ 	.word	0xffffffff


	//   ....[18]....
        /*00c4*/ 	.word	0xffffffff


	//   ....[19]....
        /*00c8*/ 	.word	0xffffffff


	//   ....[20]....
        /*00cc*/ 	.word	0xffffffff


	//   ....[21]....
        /*00d0*/ 	.word	0xffffffff


	//   ....[22]....
        /*00d4*/ 	.word	0xffffffff


	//   ....[23]....
        /*00d8*/ 	.word	0xffffffff


	//   ....[24]....
        /*00dc*/ 	.word	0xffffffff


	//   ....[25]....
        /*00e0*/ 	.word	0xffffffff


	//   ....[26]....
        /*00e4*/ 	.word	0xffffffff


	//   ....[27]....
        /*00e8*/ 	.word	0xffffffff


	//   ....[28]....
        /*00ec*/ 	.word	0xffffffff


	//   ....[29]....
        /*00f0*/ 	.word	0xffffffff


	//----- nvinfo : EIATTR_COOP_GROUP_INSTR_OFFSETS
	.align		4
.L_248:
        /*00f4*/ 	.byte	0x04, 0x28
        /*00f6*/ 	.short	(.L_250 - .L_249)


	//   ....[0]....
.L_249:
        /*00f8*/ 	.word	0x00001640


	//   ....[1]....
        /*00fc*/ 	.word	0x00001650


	//   ....[2]....
        /*0100*/ 	.word	0x000016c0


	//   ....[3]....
        /*0104*/ 	.word	0x000016f0


	//   ....[4]....
        /*0108*/ 	.word	0x00001760


	//   ....[5]....
        /*010c*/ 	.word	0x00001770


	//   ....[6]....
        /*0110*/ 	.word	0x000017c0


	//   ....[7]....
        /*0114*/ 	.word	0x000017d0


	//   ....[8]....
        /*0118*/ 	.word	0x00001820


	//   ....[9]....
        /*011c*/ 	.word	0x00001840


	//   ....[10]....
        /*0120*/ 	.word	0x00001b50


	//   ....[11]....
        /*0124*/ 	.word	0x00001b60


	//   ....[12]....
        /*0128*/ 	.word	0x00001c00


	//   ....[13]....
        /*012c*/ 	.word	0x00001c10


	//   ....[14]....
        /*0130*/ 	.word	0x00001c60


	//   ....[15]....
        /*0134*/ 	.word	0x00001c80


	//   ....[16]....
        /*0138*/ 	.word	0x00001cd0


	//   ....[17]....
        /*013c*/ 	.word	0x00001cf0


	//   ....[18]....
        /*0140*/ 	.word	0x00001d40


	//   ....[19]....
        /*0144*/ 	.word	0x00001d70


	//   ....[20]....
        /*0148*/ 	.word	0x00006840


	//   ....[21]....
        /*014c*/ 	.word	0x00006850


	//   ....[22]....
        /*0150*/ 	.word	0x000068c0


	//   ....[23]....
        /*0154*/ 	.word	0x000068d0


	//   ....[24]....
        /*0158*/ 	.word	0x00006930


	//   ....[25]....
        /*015c*/ 	.word	0x00006940


	//   ....[26]....
        /*0160*/ 	.word	0x00006990


	//   ....[27]....
        /*0164*/ 	.word	0x000069c0


	//   ....[28]....
        /*0168*/ 	.word	0x00006a40


	//   ....[29]....
        /*016c*/ 	.word	0x00006a50


	//----- nvinfo : EIATTR_VRC_CTA_INIT_COUNT
	.align		4
.L_250:
        /*0170*/ 	.byte	0x02, 0x4a
	.zero		1
	.zero		1


	//----- nvinfo : EIATTR_EXIT_INSTR_OFFSETS
	.align		4
        /*0174*/ 	.byte	0x04, 0x1c
        /*0176*/ 	.short	(.L_252 - .L_251)


	//   ....[0]....
.L_251:
        /*0178*/ 	.word	0x00000070


	//   ....[1]....
        /*017c*/ 	.word	0x000000b0


	//   ....[2]....
        /*0180*/ 	.word	0x00006ce0


	//   ....[3]....
        /*0184*/ 	.word	0x00006d30


	//----- nvinfo : EIATTR_MAX_THREADS
	.align		4
.L_252:
        /*0188*/ 	.byte	0x04, 0x05
        /*018a*/ 	.short	(.L_254 - .L_253)
.L_253:
        /*018c*/ 	.word	0x00000280
        /*0190*/ 	.word	0x00000001
        /*0194*/ 	.word	0x00000001


	//----- nvinfo : EIATTR_CRS_STACK_SIZE
	.align		4
.L_254:
        /*0198*/ 	.byte	0x04, 0x1e
        /*019a*/ 	.short	(.L_256 - .L_255)
.L_255:
        /*019c*/ 	.word	0x00000000


	//----- nvinfo : EIATTR_CBANK_PARAM_SIZE
	.align		4
.L_256:
        /*01a0*/ 	.byte	0x03, 0x19
        /*01a2*/ 	.short	0x0021


	//----- nvinfo : EIATTR_PARAM_CBANK
	.align		4
        /*01a4*/ 	.byte	0x04, 0x0a
        /*01a6*/ 	.short	(.L_258 - .L_257)
	.align		4
.L_257:
        /*01a8*/ 	.word	index@(.nv.constant0._ZN3cub18CUB_300001_SM_10006detail6reduce28DeviceReduceSingleTileKernelINS2_10policy_hubIdjN4cuda3std3__44plusIdEEE10Policy1000EN6thrust24THRUST_300001_SM_1000_NS17counting_iteratorIiNSD_11use_defaultESF_SF_EEPdjS9_dd13saxpy_functorEEvT0_T1_T2_T3_T4_T6_)
        /*01ac*/ 	.short	0x0380
        /*01ae*/ 	.short	0x0021


	//----- nvinfo : EIATTR_SW_WAR
	.align		4
.L_258:
        /*01b0*/ 	.byte	0x04, 0x36
        /*01b2*/ 	.short	(.L_260 - .L_259)
.L_259:
        /*01b4*/ 	.word	0x00000008
.L_260:


//--------------------- .nv.info._ZN3cub18CUB_300001_SM_10006detail11EmptyKernelIvEEvv --------------------------
	.section	.nv.info._ZN3cub18CUB_300001_SM_10006detail11EmptyKernelIvEEvv,"",@"SHT_CUDA_INFO"
	.sectionflags	@""
	.align	4


	//----- nvinfo : EIATTR_CUDA_API_VERSION
	.align		4
        /*0000*/ 	.byte	0x04, 0x37
        /*0002*/ 	.short	(.L_262 - .L_261)
.L_261:
        /*0004*/ 	.word	0x00000082


	//----- nvinfo : EIATTR_SPARSE_MMA_MASK
	.align		4
.L_262:
        /*0008*/ 	.byte	0x03, 0x50
        /*000a*/ 	.short	0x0000


	//----- nvinfo : EIATTR_MAXREG_COUNT
	.align		4
        /*000c*/ 	.byte	0x03, 0x1b
        /*000e*/ 	.short	0x00ff


	//----- nvinfo : EIATTR_MERCURY_ISA_VERSION
	.align		4
        /*0010*/ 	.byte	0x03, 0x5f
        /*0012*/ 	.short	0x0101


	//----- nvinfo : EIATTR_VRC_CTA_INIT_COUNT
	.align		4
        /*0014*/ 	.byte	0x02, 0x4a
	.zero		1
	.zero		1


	//----- nvinfo : EIATTR_EXIT_INSTR_OFFSETS
	.align		4
        /*0018*/ 	.byte	0x04, 0x1c
        /*001a*/ 	.short	(.L_264 - .L_263)


	//   ....[0]....
.L_263:
        /*001c*/ 	.word	0x00000010


	//----- nvinfo : EIATTR_SW_WAR
	.align		4
.L_264:
        /*0020*/ 	.byte	0x04, 0x36
        /*0022*/ 	.short	(.L_266 - .L_265)
.L_265:
        /*0024*/ 	.word	0x00000008
.L_266:


//--------------------- .nv.callgraph             --------------------------
	.section	.nv.callgraph,"",@"SHT_CUDA_CALLGRAPH"
	.align	4
	.sectionentsize	8
	.align		4
        /*0000*/ 	.word	0x00000000
	.align		4
        /*0004*/ 	.word	0xffffffff
	.align		4
        /*0008*/ 	.word	0x00000000
	.align		4
        /*000c*/ 	.word	0xfffffffe
	.align		4
        /*0010*/ 	.word	0x00000000
	.align		4
        /*0014*/ 	.word	0xfffffffd
	.align		4
        /*0018*/ 	.word	0x00000000
	.align		4
        /*001c*/ 	.word	0xfffffffc


//--------------------- .nv.constant4             --------------------------
	.section	.nv.constant4,"a",@progbits
	.align	8
	.align		8
.nv.constant4:
        /*0000*/ 	.dword	_ZN30_INTERNAL_96198d31_4_k_cu_main4cuda3std3__45__cpo5beginE
	.align		8
        /*0008*/ 	.dword	_ZN30_INTERNAL_96198d31_4_k_cu_main4cuda3std3__45__cpo3endE
	.align		8
        /*0010*/ 	.dword	_ZN30_INTERNAL_96198d31_4_k_cu_main4cuda3std3__45__cpo6cbeginE
	.align		8
        /*0018*/ 	.dword	_ZN30_INTERNAL_96198d31_4_k_cu_main4cuda3std3__45__cpo4cendE
	.align		8
        /*0020*/ 	.dword	_ZN30_INTERNAL_96198d31_4_k_cu_main4cuda3std3__45__cpo6rbeginE
	.align		8
        /*0028*/ 	.dword	_ZN30_INTERNAL_96198d31_4_k_cu_main4cuda3std3__45__cpo4rendE
	.align		8
        /*0030*/ 	.dword	_ZN30_INTERNAL_96198d31_4_k_cu_main4cuda3std3__45__cpo7crbeginE
	.align		8
        /*0038*/ 	.dword	_ZN30_INTERNAL_96198d31_4_k_cu_main4cuda3std3__45__cpo5crendE
	.align		8
        /*0040*/ 	.dword	_ZN30_INTERNAL_96198d31_4_k_cu_main4cuda3std3__432_GLOBAL__N__96198d31_4_k_cu_main6ignoreE
	.align		8
        /*0048*/ 	.dword	_ZN30_INTERNAL_96198d31_4_k_cu_main4cuda3std3__419piecewise_constructE
	.align		8
        /*0050*/ 	.dword	_ZN30_INTERNAL_96198d31_4_k_cu_main4cuda3std3__48in_placeE
	.align		8
        /*0058*/ 	.dword	_ZN30_INTERNAL_96198d31_4_k_cu_main4cuda3std3__420unreachable_sentinelE
	.align		8
        /*0060*/ 	.dword	_ZN30_INTERNAL_96198d31_4_k_cu_main4cuda3std3__47nulloptE
	.align		8
        /*0068*/ 	.dword	_ZN30_INTERNAL_96198d31_4_k_cu_main4cuda3std3__48unexpectE
	.align		8
        /*0070*/ 	.dword	_ZN30_INTERNAL_96198d31_4_k_cu_main4cuda3std6ranges3__45__cpo4swapE
	.align		8
        /*0078*/ 	.dword	_ZN30_INTERNAL_96198d31_4_k_cu_main4cuda3std6ranges3__45__cpo9iter_moveE
	.align		8
        /*0080*/ 	.dword	_ZN30_INTERNAL_96198d31_4_k_cu_main4cuda3std6ranges3__45__cpo5beginE
	.align		8
        /*0088*/ 	.dword	_ZN30_INTERNAL_96198d31_4_k_cu_main4cuda3std6ranges3__45__cpo3endE
	.align		8
        /*0090*/ 	.dword	_ZN30_INTERNAL_96198d31_4_k_cu_main4cuda3std6ranges3__45__cpo6cbeginE
	.align		8
        /*0098*/ 	.dword	_ZN30_INTERNAL_96198d31_4_k_cu_main4cuda3std6ranges3__45__cpo4cendE
	.align		8
        /*00a0*/ 	.dword	_ZN30_INTERNAL_96198d31_4_k_cu_main4cuda3std6ranges3__45__cpo7advanceE
	.align		8
        /*00a8*/ 	.dword	_ZN30_INTERNAL_96198d31_4_k_cu_main4cuda3std6ranges3__45__cpo9iter_swapE
	.align		8
        /*00b0*/ 	.dword	_ZN30_INTERNAL_96198d31_4_k_cu_main4cuda3std6ranges3__45__cpo4nextE
	.align		8
        /*00b8*/ 	.dword	_ZN30_INTERNAL_96198d31_4_k_cu_main4cuda3std6ranges3__45__cpo4prevE
	.align		8
        /*00c0*/ 	.dword	_ZN30_INTERNAL_96198d31_4_k_cu_main4cuda3std6ranges3__45__cpo4dataE
	.align		8
        /*00c8*/ 	.dword	_ZN30_INTERNAL_96198d31_4_k_cu_main4cuda3std6ranges3__45__cpo5cdataE
	.align		8
        /*00d0*/ 	.dword	_ZN30_INTERNAL_96198d31_4_k_cu_main4cuda3std6ranges3__45__cpo4sizeE
	.align		8
        /*00d8*/ 	.dword	_ZN30_INTERNAL_96198d31_4_k_cu_main4cuda3std6ranges3__45__cpo5ssizeE
	.align		8
        /*00e0*/ 	.dword	_ZN30_INTERNAL_96198d31_4_k_cu_main4cuda3std6ranges3__45__cpo8distanceE
	.align		8
        /*00e8*/ 	.dword	_ZN30_INTERNAL_96198d31_4_k_cu_main6thrust24THRUST_300001_SM_1000_NS8cuda_cub3parE
	.align		8
        /*00f0*/ 	.dword	_ZN30_INTERNAL_96198d31_4_k_cu_main6thrust24THRUST_300001_SM_1000_NS8cuda_cub10par_nosyncE
	.align		8
        /*00f8*/ 	.dword	_ZN30_INTERNAL_96198d31_4_k_cu_main6thrust24THRUST_300001_SM_1000_NS6system6detail10sequential3seqE
	.align		8
        /*0100*/ 	.dword	_ZN30_INTERNAL_96198d31_4_k_cu_main6thrust24THRUST_300001_SM_1000_NS12placeholders2_1E
	.align		8
        /*0108*/ 	.dword	_ZN30_INTERNAL_96198d31_4_k_cu_main6thrust24THRUST_300001_SM_1000_NS12placeholders2_2E
	.align		8
        /*0110*/ 	.dword	_ZN30_INTERNAL_96198d31_4_k_cu_main6thrust24THRUST_300001_SM_1000_NS12placeholders2_3E
	.align		8
        /*0118*/ 	.dword	_ZN30_INTERNAL_96198d31_4_k_cu_main6thrust24THRUST_300001_SM_1000_NS12placeholders2_4E
	.align		8
        /*0120*/ 	.dword	_ZN30_INTERNAL_96198d31_4_k_cu_main6thrust24THRUST_300001_SM_1000_NS12placeholders2_5E
	.align		8
        /*0128*/ 	.dword	_ZN30_INTERNAL_96198d31_4_k_cu_main6thrust24THRUST_300001_SM_1000_NS12placeholders2_6E
	.align		8
        /*0130*/ 	.dword	_ZN30_INTERNAL_96198d31_4_k_cu_main6thrust24THRUST_300001_SM_1000_NS12placeholders2_7E
	.align		8
        /*0138*/ 	.dword	_ZN30_INTERNAL_96198d31_4_k_cu_main6thrust24THRUST_300001_SM_1000_NS12placeholders2_8E
	.align		8
        /*0140*/ 	.dword	_ZN30_INTERNAL_96198d31_4_k_cu_main6thrust24THRUST_300001_SM_1000_NS12placeholders2_9E
	.align		8
        /*0148*/ 	.dword	_ZN30_INTERNAL_96198d31_4_k_cu_main6thrust24THRUST_300001_SM_1000_NS12placeholders3_10E
	.align		8
        /*0150*/ 	.dword	_ZN30_INTERNAL_96198d31_4_k_cu_main6thrust24THRUST_300001_SM_1000_NS3seqE


//--------------------- .text._ZN3cub18CUB_300001_SM_10006detail6reduce28DeviceReduceSingleTileKernelINS2_10policy_hubIdyN4cuda3std3__44plusIdEEE10Policy1000EPdSC_iS9_ddNS7_10__identityEEEvT0_T1_T2_T3_T4_T6_ --------------------------
	.section	.text._ZN3cub18CUB_300001_SM_10006detail6reduce28DeviceReduceSingleTileKernelINS2_10policy_hubIdyN4cuda3std3__44plusIdEEE10Policy1000EPdSC_iS9_ddNS7_10__identityEEEvT0_T1_T2_T3_T4_T6_,"ax",@progbits
	.align	128
        .global         _ZN3cub18CUB_300001_SM_10006detail6reduce28DeviceReduceSingleTileKernelINS2_10policy_hubIdyN4cuda3std3__44plusIdEEE10Policy1000EPdSC_iS9_ddNS7_10__identityEEEvT0_T1_T2_T3_T4_T6_
        .type           _ZN3cub18CUB_300001_SM_10006detail6reduce28DeviceReduceSingleTileKernelINS2_10policy_hubIdyN4cuda3std3__44plusIdEEE10Policy1000EPdSC_iS9_ddNS7_10__identityEEEvT0_T1_T2_T3_T4_T6_,@function
        .size           _ZN3cub18CUB_300001_SM_10006detail6reduce28DeviceReduceSingleTileKernelINS2_10policy_hubIdyN4cuda3std3__44plusIdEEE10Policy1000EPdSC_iS9_ddNS7_10__identityEEEvT0_T1_T2_T3_T4_T6_,(.L_x_587 - _ZN3cub18CUB_300001_SM_10006detail6reduce28DeviceReduceSingleTileKernelINS2_10policy_hubIdyN4cuda3std3__44plusIdEEE10Policy1000EPdSC_iS9_ddNS7_10__identityEEEvT0_T1_T2_T3_T4_T6_)
        .other          _ZN3cub18CUB_300001_SM_10006detail6reduce28DeviceReduceSingleTileKernelINS2_10policy_hubIdyN4cuda3std3__44plusIdEEE10Policy1000EPdSC_iS9_ddNS7_10__identityEEEvT0_T1_T2_T3_T4_T6_,@"STO_CUDA_ENTRY STV_DEFAULT"
_ZN3cub18CUB_300001_SM_10006detail6reduce28DeviceReduceSingleTileKernelINS2_10policy_hubIdyN4cuda3std3__44plusIdEEE10Policy1000EPdSC_iS9_ddNS7_10__identityEEEvT0_T1_T2_T3_T4_T6_:
.text._ZN3cub18CUB_300001_SM_10006detail6reduce28DeviceReduceSingleTileKernelINS2_10policy_hubIdyN4cuda3std3__44plusIdEEE10Policy1000EPdSC_iS9_ddNS7_10__identityEEEvT0_T1_T2_T3_T4_T6_:
[----:B------:R-:W-:Y:S01]  /*0000*/  LDC R1, c[0x0][0x37c] ;  /* 0x0000df00ff017b82 */ /* 0x000fe20000000800 */
[----:B------:R-:W0:Y:S01]  /*0010*/  LDCU UR4, c[0x0][0x390] ;  /* 0x00007200ff0477ac */ /* 0x000e220008000800 */
[----:B------:R-:W1:Y:S01]  /*0020*/  LDCU.64 UR6, c[0x0][0x358] ;  /* 0x00006b00ff0677ac */ /* 0x000e620008000a00 */
[----:B0-----:R-:W-:-:S05]  /*0030*/  IMAD.U32 R4, RZ, RZ, UR4 ;  /* 0x00000004ff047e24 */ /* 0x001fca000f8e00ff */
[----:B------:R-:W-:-:S13]  /*0040*/  ISETP.NE.AND P0, PT, R4, RZ, PT ;  /* 0x000000ff0400720c */ /* 0x000fda0003f05270 */
[----:B-1----:R-:W-:Y:S05]  /*0050*/  @P0 BRA `(.L_x_0) ;  /* 0x00000000001c0947 */ /* 0x002fea0003800000 */
[----:B------:R-:W0:Y:S02]  /*0060*/  S2R R0, SR_TID.X ;  /* 0x0000000000007919 */ /* 0x000e240000002100 */
[----:B0-----:R-:W-:-:S13]  /*0070*/  ISETP.NE.AND P0, PT, R0, RZ, PT ;  /* 0x000000ff0000720c */ /* 0x001fda0003f05270 */
[----:B------:R-:W-:Y:S05]  /*0080*/  @P0 EXIT ;  /* 0x000000000000094d */ /* 0x000fea0003800000 */
[----:B------:R-:W0:Y:S08]  /*0090*/  LDC.64 R2, c[0x0][0x388] ;  /* 0x0000e200ff027b82 */ /* 0x000e300000000a00 */
[----:B------:R-:W0:Y:S02]  /*00a0*/  LDC.64 R4, c[0x0][0x398] ;  /* 0x0000e600ff047b82 */ /* 0x000e240000000a00 */
[----:B0-----:R-:W-:Y:S01]  /*00b0*/  STG.E.64 desc[UR6][R2.64], R4 ;  /* 0x0000000402007986 */ /* 0x001fe2000c101b06 */
[----:B------:R-:W-:Y:S05]  /*00c0*/  EXIT ;  /* 0x000000000000794d */ /* 0x000fea0003800000 */
.L_x_0:
[----:B------:R-:W-:Y:S01]  /*00d0*/  ISETP.GT.AND P0, PT, R4, 0xdff, PT ;  /* 0x00000dff0400780c */ /* 0x000fe20003f04270 */
[----:B------:R-:W-:-:S12]  /*00e0*/  BSSY.RECONVERGENT B0, `(.L_x_1) ;  /* 0x0000242000007945 */ /* 0x000fd80003800200 */
[----:B------:R-:W-:Y:S05]  /*00f0*/  @P0 BRA `(.L_x_2) ;  /* 0x0000001400180947 */ /* 0x000fea0003800000 */
[----:B------:R-:W0:Y:S01]  /*0100*/  S2R R5, SR_TID.X ;  /* 0x0000000000057919 */ /* 0x000e220000002100 */
[----:B------:R-:W-:Y:S01]  /*0110*/  BSSY.RECONVERGENT B1, `(.L_x_3) ;  /* 0x0000009000017945 */ /* 0x000fe20003800200 */
[----:B------:R-:W-:Y:S02]  /*0120*/  CS2R R2, SRZ ;  /* 0x0000000000027805 */ /* 0x000fe4000001ff00 */
[----:B0-----:R-:W-:Y:S01]  /*0130*/  ISETP.GE.AND P0, PT, R5, R4, PT ;  /* 0x000000040500720c */ /* 0x001fe20003f06270 */
[----:B------:R-:W-:-:S12]  /*0140*/  IMAD.MOV.U32 R7, RZ, RZ, R5 ;  /* 0x000000ffff077224 */ /* 0x000fd800078e0005 */
[----:B------:R-:W-:Y:S05]  /*0150*/  @P0 BRA `(.L_x_4) ;  /* 0x0000000000100947 */ /* 0x000fea0003800000 */
[----:B------:R-:W0:Y:S02]  /*0160*/  LDC.64 R2, c[0x0][0x380] ;  /* 0x0000e000ff027b82 */ /* 0x000e240000000a00 */
[----:B0-----:R-:W-:-:S06]  /*0170*/  IMAD.WIDE.U32 R2, R5, 0x8, R2 ;  /* 0x0000000805027825 */ /* 0x001fcc00078e0002 */
[----:B------:R-:W5:Y:S01]  /*0180*/  LDG.E.64.CONSTANT R2, desc[UR6][R2.64] ;  /* 0x0000000602027981 */ /* 0x000f62000c1e9b00 */
[----:B------:R-:W-:-:S07]  /*0190*/  VIADD R7, R5, 0x200 ;  /* 0x0000020005077836 */ /* 0x000fce0000000000 */
.L_x_4:
[----:B------:R-:W-:Y:S05]  /*01a0*/  BSYNC.RECONVERGENT B1 ;  /* 0x0000000000017941 */ /* 0x000fea0003800200 */
.L_x_3:
[----:B------:R-:W-:Y:S01]  /*01b0*/  ISETP.GE.AND P0, PT, R7, R4, PT ;  /* 0x000000040700720c */ /* 0x000fe20003f06270 */
[----:B------:R-:W-:-:S12]  /*01c0*/  BSSY.RECONVERGENT B1, `(.L_x_5) ;  /* 0x0000076000017945 */ /* 0x000fd80003800200 */
[----:B------:R-:W-:Y:S05]  /*01d0*/  @P0 BRA `(.L_x_6) ;  /* 0x0000000400d00947 */ /* 0x000fea0003800000 */
[----:B------:R-:W-:Y:S01]  /*01e0*/  LOP3.LUT R9, RZ, R7, RZ, 0x33, !PT ;  /* 0x00000007ff097212 */ /* 0x000fe200078e33ff */
[----:B------:R-:W-:Y:S04]  /*01f0*/  BSSY.RECONVERGENT B2, `(.L_x_7) ;  /* 0x0000017000027945 */ /* 0x000fe80003800200 */
[----:B------:R-:W-:-:S05]  /*0200*/  IMAD.IADD R0, R9, 0x1, R4 ;  /* 0x0000000109007824 */ /* 0x000fca00078e0204 */
[C---:B------:R-:W-:Y:S02]  /*0210*/  LOP3.LUT R6, R0.reuse, 0x600, RZ, 0xc0, !PT ;  /* 0x0000060000067812 */ /* 0x040fe400078ec0ff */
[----:B------:R-:W-:Y:S02]  /*0220*/  ISETP.GE.U32.AND P0, PT, R0, 0x600, PT ;  /* 0x000006000000780c */ /* 0x000fe40003f06070 */
[----:B------:R-:W-:-:S13]  /*0230*/  ISETP.NE.AND P1, PT, R6, 0x600, PT ;  /* 0x000006000600780c */ /* 0x000fda0003f25270 */
[----:B------:R-:W-:Y:S05]  /*0240*/  @!P1 BRA `(.L_x_8) ;  /* 0x0000000000449947 */ /* 0x000fea0003800000 */
[----:B------:R-:W0:Y:S01]  /*0250*/  LDC.64 R8, c[0x0][0x380] ;  /* 0x0000e000ff087b82 */ /* 0x000e220000000a00 */
[----:B------:R-:W-:-:S04]  /*0260*/  LEA.HI R0, R0, 0x1, RZ, 0x17 ;  /* 0x0000000100007811 */ /* 0x000fc800078fb8ff */
[----:B------:R-:W-:-:S05]  /*0270*/  LOP3.LUT R0, R0, 0x3, RZ, 0xc0, !PT ;  /* 0x0000000300007812 */ /* 0x000fca00078ec0ff */
[----:B------:R-:W-:Y:S02]  /*0280*/  IMAD.MOV R0, RZ, RZ, -R0 ;  /* 0x000000ffff007224 */ /* 0x000fe400078e0a00 */
[----:B0-----:R-:W-:-:S04]  /*0290*/  IMAD.WIDE.U32 R8, R7, 0x8, R8 ;  /* 0x0000000807087825 */ /* 0x001fc800078e0008 */
[----:B------:R-:W-:Y:S02]  /*02a0*/  IMAD.MOV.U32 R6, RZ, RZ, R8 ;  /* 0x000000ffff067224 */ /* 0x000fe400078e0008 */
[----:B------:R-:W-:-:S07]  /*02b0*/  IMAD.MOV.U32 R11, RZ, RZ, R9 ;  /* 0x000000ffff0b7224 */ /* 0x000fce00078e0009 */
.L_x_9:
[----:B------:R-:W-:Y:S02]  /*02c0*/  IMAD.MOV.U32 R8, RZ, RZ, R6 ;  /* 0x000000ffff087224 */ /* 0x000fe400078e0006 */
[----:B------:R-:W-:-:S06]  /*02d0*/  IMAD.MOV.U32 R9, RZ, RZ, R11 ;  /* 0x000000ffff097224 */ /* 0x000fcc00078e000b */
[----:B------:R-:W2:Y:S01]  /*02e0*/  LDG.E.64.CONSTANT R8, desc[UR6][R8.64] ;  /* 0x0000000608087981 */ /* 0x000ea2000c1e9b00 */
[----:B------:R-:W-:Y:S01]  /*02f0*/  VIADD R0, R0, 0x1 ;  /* 0x0000000100007836 */ /* 0x000fe20000000000 */
[----:B------:R-:W-:Y:S01]  /*0300*/  IADD3 R6, P2, PT, R6, 0x1000, RZ ;  /* 0x0000100006067810 */ /* 0x000fe20007f5e0ff */
[----:B------:R-:W-:-:S03]  /*0310*/  VIADD R7, R7, 0x200 ;  /* 0x0000020007077836 */ /* 0x000fc60000000000 */
[----:B------:R-:W-:Y:S01]  /*0320*/  ISETP.NE.AND P1, PT, R0, RZ, PT ;  /* 0x000000ff0000720c */ /* 0x000fe20003f25270 */
[----:B------:R-:W-:Y:S01]  /*0330*/  IMAD.X R11, RZ, RZ, R11, P2 ;  /* 0x000000ffff0b7224 */ /* 0x000fe200010e060b */
[----:B--2--5:R-:W-:-:S11]  /*0340*/  DADD R2, R8, R2 ;  /* 0x0000000008027229 */ /* 0x024fd60000000002 */
[----:B------:R-:W-:Y:S05]  /*0350*/  @P1 BRA `(.L_x_9) ;  /* 0xfffffffc00d81947 */ /* 0x000fea000383ffff */
.L_x_8:
[----:B------:R-:W-:Y:S05]  /*0360*/  BSYNC.RECONVERGENT B2 ;  /* 0x0000000000027941 */ /* 0x000fea0003800200 */
.L_x_7:
[----:B------:R-:W-:Y:S05]  /*0370*/  @!P0 BRA `(.L_x_6) ;  /* 0x0000000400688947 */ /* 0x000fea0003800000 */
[----:B------:R-:W-:Y:S01]  /*0380*/  IMAD.IADD R0, R4, 0x1, -R7 ;  /* 0x0000000104007824 */ /* 0x000fe200078e0a07 */
[----:B------:R-:W-:Y:S01]  /*0390*/  BSSY.RECONVERGENT B2, `(.L_x_10) ;  /* 0x0000031000027945 */ /* 0x000fe20003800200 */
[----:B------:R-:W-:-:S03]  /*03a0*/  PLOP3.LUT P0, PT, PT, PT, PT, 0x80, 0x8 ;  /* 0x000000000008781c */ /* 0x000fc60003f0f070 */
[----:B------:R-:W-:-:S13]  /*03b0*/  ISETP.GT.AND P1, PT, R0, 0x1800, PT ;  /* 0x000018000000780c */ /* 0x000fda0003f24270 */
[----:B------:R-:W-:Y:S05]  /*03c0*/  @!P1 BRA `(.L_x_11) ;  /* 0x0000000000b49947 */ /* 0x000fea0003800000 */
[----:B------:R-:W-:Y:S01]  /*03d0*/  PLOP3.LUT P0, PT, PT, PT, PT, 0x8, 0x80 ;  /* 0x000000000080781c */ /* 0x000fe20003f0e170 */
[----:B------:R-:W-:-:S12]  /*03e0*/  VIADD R0, R4, 0xffffe800 ;  /* 0xffffe80004007836 */ /* 0x000fd80000000000 */
.L_x_12:
[----:B------:R-:W0:Y:S02]  /*03f0*/  LDC.64 R32, c[0x0][0x380] ;  /* 0x0000e000ff207b82 */ /* 0x000e240000000a00 */
[----:B0-----:R-:W-:-:S05]  /*0400*/  IMAD.WIDE R14, R7, 0x8, R32 ;  /* 0x00000008070e7825 */ /* 0x001fca00078e0220 */
[----:B------:R-:W2:Y:S04]  /*0410*/  LDG.E.64.CONSTANT R8, desc[UR6][R14.64] ;  /* 0x000000060e087981 */ /* 0x000ea8000c1e9b00 */
[----:B------:R-:W3:Y:S04]  /*0420*/  LDG.E.64.CONSTANT R10, desc[UR6][R14.64+0x1000] ;  /* 0x001000060e0a7981 */ /* 0x000ee8000c1e9b00 */
[----:B------:R-:W4:Y:S01]  /*0430*/  LDG.E.64.CONSTANT R12, desc[UR6][R14.64+0x2000] ;  /* 0x002000060e0c7981 */ /* 0x000f22000c1e9b00 */
[----:B------:R-:W-:-:S03]  /*0440*/  VIADD R41, R7, 0x800 ;  /* 0x0000080007297836 */ /* 0x000fc60000000000 */
[----:B------:R-:W4:Y:S01]  /*0450*/  LDG.E.64.CONSTANT R30, desc[UR6][R14.64+0x3000] ;  /* 0x003000060e1e7981 */ /* 0x000f22000c1e9b00 */
[----:B------:R-:W-:-:S05]  /*0460*/  IMAD.WIDE R40, R41, 0x8, R32 ;  /* 0x0000000829287825 */ /* 0x000fca00078e0220 */
[----:B------:R-:W4:Y:S04]  /*0470*/  LDG.E.64.CONSTANT R28, desc[UR6][R40.64] ;  /* 0x00000006281c7981 */ /* 0x000f28000c1e9b00 */
[----:B------:R-:W4:Y:S04]  /*0480*/  LDG.E.64.CONSTANT R26, desc[UR6][R40.64+0x1000] ;  /* 0x00100006281a7981 */ /* 0x000f28000c1e9b00 */
        /* <DEDUP_REMOVED lines=12> */
[----:B------:R-:W4:Y:S04]  /*0550*/  LDG.E.64.CONSTANT R34, desc[UR6][R44.64+0x2000] ;  /* 0x002000062c227981 */ /* 0x000f28000c1e9b00 */
[----:B------:R-:W4:Y:S01]  /*0560*/  LDG.E.64.CONSTANT R32, desc[UR6][R44.64+0x3000] ;  /* 0x003000062c207981 */ /* 0x000f22000c1e9b00 */
[----:B------:R-:W-:-:S05]  /*0570*/  VIADD R7, R7, 0x2000 ;  /* 0x0000200007077836 */ /* 0x000fca0000000000 */
[----:B------:R-:W-:Y:S01]  /*0580*/  ISETP.GE.AND P1, PT, R7, R0, PT ;  /* 0x000000000700720c */ /* 0x000fe20003f26270 */
[----:B--2--5:R-:W-:-:S08]  /*0590*/  DADD R8, R8, R2 ;  /* 0x0000000008087229 */ /* 0x024fd00000000002 */
[----:B---3--:R-:W-:-:S08]  /*05a0*/  DADD R8, R8, R10 ;  /* 0x0000000008087229 */ /* 0x008fd0000000000a */
[----:B----4-:R-:W-:-:S08]  /*05b0*/  DADD R8, R8, R12 ;  /* 0x0000000008087229 */ /* 0x010fd0000000000c */
[----:B------:R-:W-:-:S08]  /*05c0*/  DADD R8, R8, R30 ;  /* 0x0000000008087229 */ /* 0x000fd0000000001e */
        /* <DEDUP_REMOVED lines=11> */
[----:B------:R-:W-:Y:S01]  /*0680*/  DADD R2, R8, R32 ;  /* 0x0000000008027229 */ /* 0x000fe20000000020 */
[----:B------:R-:W-:Y:S10]  /*0690*/  @!P1 BRA `(.L_x_12) ;  /* 0xfffffffc00549947 */ /* 0x000ff4000383ffff */
.L_x_11:
[----:B------:R-:W-:Y:S05]  /*06a0*/  BSYNC.RECONVERGENT B2 ;  /* 0x0000000000027941 */ /* 0x000fea0003800200 */
.L_x_10:
[----:B------:R-:W-:Y:S01]  /*06b0*/  IMAD.IADD R0, R4, 0x1, -R7 ;  /* 0x0000000104007824 */ /* 0x000fe200078e0a07 */
[----:B------:R-:W-:Y:S04]  /*06c0*/  BSSY.RECONVERGENT B2, `(.L_x_13) ;  /* 0x0000019000027945 */ /* 0x000fe80003800200 */
[----:B------:R-:W-:-:S13]  /*06d0*/  ISETP.GT.AND P1, PT, R0, 0x800, PT ;  /* 0x000008000000780c */ /* 0x000fda0003f24270 */
[----:B------:R-:W-:Y:S05]  /*06e0*/  @!P1 BRA `(.L_x_14) ;  /* 0x0000000000589947 */ /* 0x000fea0003800000 */
        /* <DEDUP_REMOVED lines=12> */
[----:B------:R-:W-:Y:S01]  /*07b0*/  PLOP3.LUT P0, PT, PT, PT, PT, 0x8, 0x80 ;  /* 0x000000000080781c */ /* 0x000fe20003f0e170 */
[----:B------:R-:W-:Y:S01]  /*07c0*/  VIADD R7, R7, 0x1000 ;  /* 0x0000100007077836 */ /* 0x000fe20000000000 */
[----:B--2--5:R-:W-:-:S08]  /*07d0*/  DADD R10, R2, R10 ;  /* 0x00000000020a7229 */ /* 0x024fd0000000000a */
[----:B---3--:R-:W-:-:S08]  /*07e0*/  DADD R10, R10, R12 ;  /* 0x000000000a0a7229 */ /* 0x008fd0000000000c */
[----:B----4-:R-:W-:-:S08]  /*07f0*/  DADD R10, R10, R14 ;  /* 0x000000000a0a7229 */ /* 0x010fd0000000000e */
[----:B------:R-:W-:-:S08]  /*0800*/  DADD R10, R10, R16 ;  /* 0x000000000a0a7229 */ /* 0x000fd00000000010 */
[----:B------:R-:W-:-:S08]  /*0810*/  DADD R10, R10, R20 ;  /* 0x000000000a0a7229 */ /* 0x000fd00000000014 */
[----:B------:R-:W-:-:S08]  /*0820*/  DADD R10, R10, R22 ;  /* 0x000000000a0a7229 */ /* 0x000fd00000000016 */
[----:B------:R-:W-:-:S08]  /*0830*/  DADD R10, R10, R24 ;  /* 0x000000000a0a7229 */ /* 0x000fd00000000018 */
[----:B------:R-:W-:-:S11]  /*0840*/  DADD R2, R10, R26 ;  /* 0x000000000a027229 */ /* 0x000fd6000000001a */
.L_x_14:
[----:B------:R-:W-:Y:S05]  /*0850*/  BSYNC.RECONVERGENT B2 ;  /* 0x0000000000027941 */ /* 0x000fea0003800200 */
.L_x_13:
[----:B------:R-:W-:-:S13]  /*0860*/  ISETP.LT.OR P0, PT, R7, R4, P0 ;  /* 0x000000040700720c */ /* 0x000fda0000701670 */
[----:B------:R-:W-:Y:S05]  /*0870*/  @!P0 BRA `(.L_x_6) ;  /* 0x0000000000288947 */ /* 0x000fea0003800000 */
[----:B------:R-:W0:Y:S02]  /*0880*/  LDC.64 R8, c[0x0][0x380] ;  /* 0x0000e000ff087b82 */ /* 0x000e240000000a00 */
[----:B0-----:R-:W-:-:S05]  /*0890*/  IMAD.WIDE R6, R7, 0x8, R8 ;  /* 0x0000000807067825 */ /* 0x001fca00078e0208 */
[----:B------:R-:W2:Y:S04]  /*08a0*/  LDG.E.64.CONSTANT R8, desc[UR6][R6.64] ;  /* 0x0000000606087981 */ /* 0x000ea8000c1e9b00 */
[----:B------:R-:W3:Y:S04]  /*08b0*/  LDG.E.64.CONSTANT R10, desc[UR6][R6.64+0x1000] ;  /* 0x00100006060a7981 */ /* 0x000ee8000c1e9b00 */
[----:B------:R-:W4:Y:S04]  /*08c0*/  LDG.E.64.CONSTANT R12, desc[UR6][R6.64+0x2000] ;  /* 0x00200006060c7981 */ /* 0x000f28000c1e9b00 */
[----:B------:R-:W4:Y:S01]  /*08d0*/  LDG.E.64.CONSTANT R14, desc[UR6][R6.64+0x3000] ;  /* 0x00300006060e7981 */ /* 0x000f22000c1e9b00 */
[----:B--2--5:R-:W-:-:S08]  /*08e0*/  DADD R8, R2, R8 ;  /* 0x0000000002087229 */ /* 0x024fd00000000008 */
[----:B---3--:R-:W-:-:S08]  /*08f0*/  DADD R8, R8, R10 ;  /* 0x0000000008087229 */ /* 0x008fd0000000000a */
[----:B----4-:R-:W-:-:S08]  /*0900*/  DADD R8, R8, R12 ;  /* 0x0000000008087229 */ /* 0x010fd0000000000c */
[----:B------:R-:W-:-:S11]  /*0910*/  DADD R2, R8, R14 ;  /* 0x0000000008027229 */ /* 0x000fd6000000000e */
.L_x_6:
[----:B------:R-:W-:Y:S05]  /*0920*/  BSYNC.RECONVERGENT B1 ;  /* 0x0000000000017941 */ /* 0x000fea0003800200 */
.L_x_5:
[----:B------:R-:W-:-:S13]  /*0930*/  ISETP.GE.AND P0, PT, R4, 0x200, PT ;  /* 0x000002000400780c */ /* 0x000fda0003f06270 */
[----:B------:R-:W-:Y:S05]  /*0940*/  @!P0 BRA `(.L_x_15) ;  /* 0x0000000400148947 */ /* 0x000fea0003800000 */
[----:B------:R-:W0:Y:S01]  /*0950*/  S2R R12, SR_LANEID ;  /* 0x00000000000c7919 */ /* 0x000e220000000000 */
[----:B-----5:R-:W-:Y:S04]  /*0960*/  SHFL.DOWN PT, R6, R2, 0x1, 0x1f ;  /* 0x08201f0002067f89 */ /* 0x020fe800000e0000 */
[----:B------:R-:W1:Y:S02]  /*0970*/  SHFL.DOWN PT, R7, R3, 0x1, 0x1f ;  /* 0x08201f0003077f89 */ /* 0x000e6400000e0000 */
[----:B-1----:R-:W-:Y:S01]  /*0980*/  DADD R6, R6, R2 ;  /* 0x0000000006067229 */ /* 0x002fe20000000002 */
[C---:B0-----:R-:W-:Y:S02]  /*0990*/  ISETP.GT.AND P0, PT, R12.reuse, 0x1e, PT ;  /* 0x0000001e0c00780c */ /* 0x041fe40003f04270 */
[----:B------:R-:W-:-:S07]  /*09a0*/  ISETP.NE.AND P1, PT, R12, RZ, PT ;  /* 0x000000ff0c00720c */ /* 0x000fce0003f25270 */
[----:B------:R-:W-:Y:S02]  /*09b0*/  FSEL R8, R2, R6, P0 ;  /* 0x0000000602087208 */ /* 0x000fe40000000000 */
[----:B------:R-:W-:Y:S02]  /*09c0*/  FSEL R9, R3, R7, P0 ;  /* 0x0000000703097208 */ /* 0x000fe40000000000 */
[----:B------:R-:W-:Y:S01]  /*09d0*/  ISETP.GT.AND P0, PT, R12, 0x1d, PT ;  /* 0x0000001d0c00780c */ /* 0x000fe20003f04270 */
[----:B------:R-:W-:Y:S01]  /*09e0*/  SHFL.DOWN PT, R6, R8, 0x2, 0x1f ;  /* 0x08401f0008067f89 */ /* 0x000fe200000e0000 */
[----:B------:R-:W-:Y:S02]  /*09f0*/  @!P1 MOV R4, 0x400 ;  /* 0x0000040000049802 */ /* 0x000fe40000000f00 */
[----:B------:R-:W-:Y:S01]  /*0a00*/  @!P1 SHF.R.U32.HI R0, RZ, 0x2, R5 ;  /* 0x00000002ff009819 */ /* 0x000fe20000011605 */
[----:B------:R-:W0:Y:S03]  /*0a10*/  SHFL.DOWN PT, R7, R9, 0x2, 0x1f ;  /* 0x08401f0009077f89 */ /* 0x000e2600000e0000 */
[----:B------:R-:W-:Y:S01]  /*0a20*/  @!P1 LOP3.LUT R0, R0, 0xf8, RZ, 0xc0, !PT ;  /* 0x000000f800009812 */ /* 0x000fe200078ec0ff */
[----:B0-----:R-:W-:-:S10]  /*0a30*/  DADD R6, R6, R8 ;  /* 0x0000000006067229 */ /* 0x001fd40000000008 */
[----:B------:R-:W-:Y:S02]  /*0a40*/  FSEL R6, R8, R6, P0 ;  /* 0x0000000608067208 */ /* 0x000fe40000000000 */
[----:B------:R-:W-:Y:S02]  /*0a50*/  FSEL R7, R9, R7, P0 ;  /* 0x0000000709077208 */ /* 0x000fe40000000000 */
[----:B------:R-:W-:Y:S01]  /*0a60*/  ISETP.GT.AND P0, PT, R12, 0x1b, PT ;  /* 0x0000001b0c00780c */ /* 0x000fe20003f04270 */
[----:B------:R-:W-:Y:S04]  /*0a70*/  SHFL.DOWN PT, R2, R6, 0x4, 0x1f ;  /* 0x08801f0006027f89 */ /* 0x000fe800000e0000 */
[----:B------:R-:W0:Y:S01]  /*0a80*/  SHFL.DOWN PT, R3, R7, 0x4, 0x1f ;  /* 0x08801f0007037f89 */ /* 0x000e2200000e0000 */
[----:B------:R-:W1:Y:S01]  /*0a90*/  @!P1 S2R R9, SR_CgaCtaId ;  /* 0x0000000000099919 */ /* 0x000e620000008800 */
[----:B0-----:R-:W-:-:S10]  /*0aa0*/  DADD R2, R2, R6 ;  /* 0x0000000002027229 */ /* 0x001fd40000000006 */
[----:B------:R-:W-:Y:S02]  /*0ab0*/  FSEL R10, R6, R2, P0 ;  /* 0x00000002060a7208 */ /* 0x000fe40000000000 */
[----:B------:R-:W-:Y:S02]  /*0ac0*/  FSEL R11, R7, R3, P0 ;  /* 0x00000003070b7208 */ /* 0x000fe40000000000 */
[----:B------:R-:W-:Y:S01]  /*0ad0*/  ISETP.GT.AND P0, PT, R12, 0x17, PT ;  /* 0x000000170c00780c */ /* 0x000fe20003f04270 */
[----:B------:R-:W-:Y:S04]  /*0ae0*/  SHFL.DOWN PT, R2, R10, 0x8, 0x1f ;  /* 0x09001f000a027f89 */ /* 0x000fe800000e0000 */
[----:B------:R-:W0:Y:S02]  /*0af0*/  SHFL.DOWN PT, R3, R11, 0x8, 0x1f ;  /* 0x09001f000b037f89 */ /* 0x000e2400000e0000 */
[----:B0-----:R-:W-:-:S10]  /*0b00*/  DADD R2, R2, R10 ;  /* 0x0000000002027229 */ /* 0x001fd4000000000a */
[----:B------:R-:W-:Y:S02]  /*0b10*/  FSEL R6, R10, R2, P0 ;  /* 0x000000020a067208 */ /* 0x000fe40000000000 */
[----:B------:R-:W-:Y:S02]  /*0b20*/  FSEL R7, R11, R3, P0 ;  /* 0x000000030b077208 */ /* 0x000fe40000000000 */
[----:B-1----:R-:W-:Y:S01]  /*0b30*/  @!P1 LEA R11, R9, R4, 0x18 ;  /* 0x00000004090b9211 */ /* 0x002fe200078ec0ff */
[----:B------:R-:W-:Y:S01]  /*0b40*/  SHFL.DOWN PT, R2, R6, 0x10, 0x1f ;  /* 0x0a001f0006027f89 */ /* 0x000fe200000e0000 */
[----:B------:R-:W-:-:S03]  /*0b50*/  ISETP.NE.AND P0, PT, R5, RZ, PT ;  /* 0x000000ff0500720c */ /* 0x000fc60003f05270 */
[----:B------:R-:W0:Y:S01]  /*0b60*/  SHFL.DOWN PT, R3, R7, 0x10, 0x1f ;  /* 0x0a001f0007037f89 */ /* 0x000e2200000e0000 */
[----:B------:R-:W-:Y:S01]  /*0b70*/  @!P1 IMAD.IADD R11, R0, 0x1, R11 ;  /* 0x00000001000b9824 */ /* 0x000fe200078e020b */
[----:B0-----:R-:W-:-:S07]  /*0b80*/  DADD R8, R2, R6 ;  /* 0x0000000002087229 */ /* 0x001fce0000000006 */
[----:B------:R1:W-:Y:S01]  /*0b90*/  @!P1 STS.64 [R11+0x10], R8 ;  /* 0x000010080b009388 */ /* 0x0003e20000000a00 */
[----:B------:R-:W-:Y:S01]  /*0ba0*/  BAR.SYNC.DEFER_BLOCKING 0x0 ;  /* 0x0000000000007b1d */ /* 0x000fe20000010000 */
[----:B------:R-:W-:-:S04]  /*0bb0*/  ISETP.GT.AND P1, PT, R12, 0xf, PT ;  /* 0x0000000f0c00780c */ /* 0x000fc80003f24270 */
[----:B------:R-:W-:Y:S02]  /*0bc0*/  FSEL R2, R6, R8, P1 ;  /* 0x0000000806027208 */ /* 0x000fe40000800000 */
[----:B------:R-:W-:Y:S01]  /*0bd0*/  FSEL R3, R7, R9, P1 ;  /* 0x0000000907037208 */ /* 0x000fe20000800000 */
[----:B------:R-:W-:Y:S06]  /*0be0*/  @P0 BRA `(.L_x_16) ;  /* 0x0000001800440947 */ /* 0x000fec0003800000 */
[----:B------:R-:W0:Y:S01]  /*0bf0*/  S2UR UR5, SR_CgaCtaId ;  /* 0x00000000000579c3 */ /* 0x000e220000008800 */
[----:B------:R-:W-:Y:S02]  /*0c00*/  UMOV UR4, 0x400 ;  /* 0x0000040000047882 */ /* 0x000fe40000000000 */
[----:B0-----:R-:W-:-:S09]  /*0c10*/  ULEA UR4, UR5, UR4, 0x18 ;  /* 0x0000000405047291 */ /* 0x001fd2000f8ec0ff */
[----:B------:R-:W0:Y:S04]  /*0c20*/  LDS.64 R4, [UR4+0x18] ;  /* 0x00001804ff047984 */ /* 0x000e280008000a00 */
[----:B-1----:R-:W1:Y:S04]  /*0c30*/  LDS.128 R8, [UR4+0x20] ;  /* 0x00002004ff087984 */ /* 0x002e680008000c00 */
[----:B------:R-:W2:Y:S01]  /*0c40*/  LDS.128 R12, [UR4+0x30] ;  /* 0x00003004ff0c7984 */ /* 0x000ea20008000c00 */
[----:B0-----:R-:W-:-:S03]  /*0c50*/  DADD R2, R2, R4 ;  /* 0x0000000002027229 */ /* 0x001fc60000000004 */
[----:B------:R-:W0:Y:S05]  /*0c60*/  LDS.128 R4, [UR4+0x40] ;  /* 0x00004004ff047984 */ /* 0x000e2a0008000c00 */
[----:B-1----:R-:W-:-:S08]  /*0c70*/  DADD R2, R2, R8 ;  /* 0x0000000002027229 */ /* 0x002fd00000000008 */
[----:B------:R-:W-:Y:S01]  /*0c80*/  DADD R2, R2, R10 ;  /* 0x0000000002027229 */ /* 0x000fe2000000000a */
[----:B------:R-:W1:Y:S07]  /*0c90*/  LDS.128 R8, [UR4+0x50] ;  /* 0x00005004ff087984 */ /* 0x000e6e0008000c00 */
[----:B--2---:R-:W-:-:S08]  /*0ca0*/  DADD R2, R2, R12 ;  /* 0x0000000002027229 */ /* 0x004fd0000000000c */
[----:B------:R-:W-:Y:S01]  /*0cb0*/  DADD R2, R2, R14 ;  /* 0x0000000002027229 */ /* 0x000fe2000000000e */
[----:B------:R-:W2:Y:S07]  /*0cc0*/  LDS.128 R12, [UR4+0x60] ;  /* 0x00006004ff0c7984 */ /* 0x000eae0008000c00 */
[----:B0-----:R-:W-:-:S08]  /*0cd0*/  DADD R2, R2, R4 ;  /* 0x0000000002027229 */ /* 0x001fd00000000004 */
[----:B------:R-:W-:Y:S01]  /*0ce0*/  DADD R2, R2, R6 ;  /* 0x0000000002027229 */ /* 0x000fe20000000006 */
[----:B------:R-:W0:Y:S07]  /*0cf0*/  LDS.128 R4, [UR4+0x70] ;  /* 0x00007004ff047984 */ /* 0x000e2e0008000c00 */
[----:B-1----:R-:W-:-:S08]  /*0d00*/  DADD R2, R2, R8 ;  /* 0x0000000002027229 */ /* 0x002fd00000000008 */
[----:B------:R-:W-:Y:S01]  /*0d10*/  DADD R2, R2, R10 ;  /* 0x0000000002027229 */ /* 0x000fe2000000000a */
[----:B------:R-:W1:Y:S07]  /*0d20*/  LDS.128 R8, [UR4+0x80] ;  /* 0x00008004ff087984 */ /* 0x000e6e0008000c00 */
[----:B--2---:R-:W-:-:S08]  /*0d30*/  DADD R2, R2, R12 ;  /* 0x0000000002027229 */ /* 0x004fd0000000000c */
[----:B------:R-:W-:-:S08]  /*0d40*/  DADD R2, R2, R14 ;  /* 0x0000000002027229 */ /* 0x000fd0000000000e */
[----:B0-----:R-:W-:-:S08]  /*0d50*/  DADD R2, R2, R4 ;  /* 0x0000000002027229 */ /* 0x001fd00000000004 */
[----:B------:R-:W-:-:S08]  /*0d60*/  DADD R2, R2, R6 ;  /* 0x0000000002027229 */ /* 0x000fd00000000006 */
[----:B-1----:R-:W-:-:S08]  /*0d70*/  DADD R2, R2, R8 ;  /* 0x0000000002027229 */ /* 0x002fd00000000008 */
[----:B------:R-:W-:Y:S01]  /*0d80*/  DADD R2, R2, R10 ;  /* 0x0000000002027229 */ /* 0x000fe2000000000a */
[----:B------:R-:W-:Y:S10]  /*0d90*/  BRA `(.L_x_16) ;  /* 0x0000001400d87947 */ /* 0x000ff40003800000 */
.L_x_15:
[----:B------:R-:W-:Y:S01]  /*0da0*/  LOP3.LUT R0, R5, 0x3e0, RZ, 0xc0, !PT ;  /* 0x000003e005007812 */ /* 0x000fe200078ec0ff */
[----:B------:R-:W0:Y:S03]  /*0db0*/  S2R R10, SR_LANEID ;  /* 0x00000000000a7919 */ /* 0x000e260000000000 */
[----:B------:R-:W-:Y:S01]  /*0dc0*/  LOP3.LUT R9, RZ, R0, RZ, 0x33, !PT ;  /* 0x00000000ff097212 */ /* 0x000fe200078e33ff */
[----:B------:R-:W-:-:S04]  /*0dd0*/  VIADD R7, R0, 0x20 ;  /* 0x0000002000077836 */ /* 0x000fc80000000000 */
[----:B------:R-:W-:Y:S01]  /*0de0*/  IMAD.IADD R9, R9, 0x1, R4 ;  /* 0x0000000109097824 */ /* 0x000fe200078e0204 */
[----:B------:R-:W-:-:S04]  /*0df0*/  ISETP.GT.AND P0, PT, R7, R4, PT ;  /* 0x000000040700720c */ /* 0x000fc80003f04270 */
[----:B------:R-:W-:-:S05]  /*0e00*/  SEL R11, R9, 0x1f, P0 ;  /* 0x0000001f090b7807 */ /* 0x000fca0000000000 */
[----:B-----5:R-:W-:Y:S04]  /*0e10*/  SHFL.DOWN PT, R6, R2, 0x1, R11 ;  /* 0x0820000002067989 */ /* 0x020fe800000e000b */
[----:B------:R-:W1:Y:S01]  /*0e20*/  SHFL.DOWN PT, R7, R3, 0x1, R11 ;  /* 0x0820000003077989 */ /* 0x000e6200000e000b */
[C---:B0-----:R-:W-:Y:S01]  /*0e30*/  ISETP.GE.AND P0, PT, R10.reuse, R11, PT ;  /* 0x0000000b0a00720c */ /* 0x041fe20003f06270 */
[C---:B------:R-:W-:Y:S01]  /*0e40*/  VIADD R0, R10.reuse, 0x2 ;  /* 0x000000020a007836 */ /* 0x040fe20000000000 */
[----:B------:R-:W-:Y:S01]  /*0e50*/  ISETP.NE.AND P1, PT, R10, RZ, PT ;  /* 0x000000ff0a00720c */ /* 0x000fe20003f25270 */
[----:B-1----:R-:W-:-:S12]  /*0e60*/  DADD R6, R6, R2 ;  /* 0x0000000006067229 */ /* 0x002fd80000000002 */
[----:B------:R-:W0:Y:S01]  /*0e70*/  @!P1 S2R R12, SR_CgaCtaId ;  /* 0x00000000000c9919 */ /* 0x000e220000008800 */
[----:B------:R-:W-:Y:S02]  /*0e80*/  FSEL R8, R6, R2, !P0 ;  /* 0x0000000206087208 */ /* 0x000fe40004000000 */
[----:B------:R-:W-:Y:S02]  /*0e90*/  FSEL R9, R7, R3, !P0 ;  /* 0x0000000307097208 */ /* 0x000fe40004000000 */
[----:B------:R-:W-:Y:S01]  /*0ea0*/  ISETP.GT.AND P0, PT, R0, R11, PT ;  /* 0x0000000b0000720c */ /* 0x000fe20003f04270 */
[----:B------:R-:W-:Y:S01]  /*0eb0*/  SHFL.DOWN PT, R6, R8, 0x2, R11 ;  /* 0x0840000008067989 */ /* 0x000fe200000e000b */
[----:B------:R-:W-:-:S03]  /*0ec0*/  VIADD R0, R10, 0x4 ;  /* 0x000000040a007836 */ /* 0x000fc60000000000 */
[----:B------:R-:W1:Y:S02]  /*0ed0*/  SHFL.DOWN PT, R7, R9, 0x2, R11 ;  /* 0x0840000009077989 */ /* 0x000e6400000e000b */
[----:B-1----:R-:W-:-:S10]  /*0ee0*/  DADD R6, R6, R8 ;  /* 0x0000000006067229 */ /* 0x002fd40000000008 */
[----:B------:R-:W-:Y:S02]  /*0ef0*/  FSEL R6, R8, R6, P0 ;  /* 0x0000000608067208 */ /* 0x000fe40000000000 */
[----:B------:R-:W-:Y:S02]  /*0f00*/  FSEL R7, R9, R7, P0 ;  /* 0x0000000709077208 */ /* 0x000fe40000000000 */
        /* <DEDUP_REMOVED lines=16> */
[----:B------:R-:W-:Y:S02]  /*1010*/  @!P1 MOV R9, 0x400 ;  /* 0x0000040000099802 */ /* 0x000fe40000000f00 */
[----:B------:R-:W-:Y:S01]  /*1020*/  @!P1 SHF.R.U32.HI R8, RZ, 0x2, R5 ;  /* 0x00000002ff089819 */ /* 0x000fe20000011605 */
[----:B------:R-:W1:Y:S01]  /*1030*/  SHFL.DOWN PT, R3, R7, 0x10, R11 ;  /* 0x0a00000007037989 */ /* 0x000e6200000e000b */
[----:B0-----:R-:W-:-:S02]  /*1040*/  @!P1 LEA R9, R12, R9, 0x18 ;  /* 0x000000090c099211 */ /* 0x001fc400078ec0ff */
[----:B------:R-:W-:-:S05]  /*1050*/  @!P1 LOP3.LUT R8, R8, 0xf8, RZ, 0xc0, !PT ;  /* 0x000000f808089812 */ /* 0x000fca00078ec0ff */
[----:B------:R-:W-:Y:S01]  /*1060*/  @!P1 IMAD.IADD R9, R8, 0x1, R9 ;  /* 0x0000000108099824 */ /* 0x000fe200078e0209 */
[----:B-1----:R-:W-:-:S10]  /*1070*/  DADD R2, R2, R6 ;  /* 0x0000000002027229 */ /* 0x002fd40000000006 */
[----:B------:R-:W-:Y:S02]  /*1080*/  FSEL R2, R6, R2, P0 ;  /* 0x0000000206027208 */ /* 0x000fe40000000000 */
[----:B------:R-:W-:Y:S02]  /*1090*/  FSEL R3, R7, R3, P0 ;  /* 0x0000000307037208 */ /* 0x000fe40000000000 */
[----:B------:R-:W-:-:S03]  /*10a0*/  ISETP.NE.AND P0, PT, R5, RZ, PT ;  /* 0x000000ff0500720c */ /* 0x000fc60003f05270 */
[----:B------:R0:W-:Y:S01]  /*10b0*/  @!P1 STS.64 [R9+0x10], R2 ;  /* 0x0000100209009388 */ /* 0x0001e20000000a00 */
[----:B------:R-:W-:Y:S09]  /*10c0*/  BAR.SYNC.DEFER_BLOCKING 0x0 ;  /* 0x0000000000007b1d */ /* 0x000ff20000010000 */
[----:B------:R-:W-:Y:S05]  /*10d0*/  @P0 BRA `(.L_x_16) ;  /* 0x0000001400080947 */ /* 0x000fea0003800000 */
[----:B------:R-:W1:Y:S01]  /*10e0*/  S2UR UR5, SR_CgaCtaId ;  /* 0x00000000000579c3 */ /* 0x000e620000008800 */
[----:B------:R-:W-:Y:S01]  /*10f0*/  UMOV UR4, 0x400 ;  /* 0x0000040000047882 */ /* 0x000fe20000000000 */
[----:B------:R-:W-:Y:S01]  /*1100*/  ISETP.GT.AND P1, PT, R4, 0x20, PT ;  /* 0x000000200400780c */ /* 0x000fe20003f24270 */
[----:B-1----:R-:W-:-:S09]  /*1110*/  ULEA UR4, UR5, UR4, 0x18 ;  /* 0x0000000405047291 */ /* 0x002fd2000f8ec0ff */
[----:B------:R-:W1:Y:S04]  /*1120*/  LDS.64 R6, [UR4+0x18] ;  /* 0x00001804ff067984 */ /* 0x000e680008000a00 */
[----:B------:R-:W2:Y:S04]  /*1130*/  LDS.128 R12, [UR4+0x20] ;  /* 0x00002004ff0c7984 */ /* 0x000ea80008000c00 */
[----:B0-----:R-:W0:Y:S01]  /*1140*/  LDS.128 R8, [UR4+0x30] ;  /* 0x00003004ff087984 */ /* 0x001e220008000c00 */
[----:B-1----:R-:W-:-:S10]  /*1150*/  DADD R6, R2, R6 ;  /* 0x0000000002067229 */ /* 0x002fd40000000006 */
[----:B------:R-:W-:Y:S02]  /*1160*/  FSEL R2, R6, R2, P1 ;  /* 0x0000000206027208 */ /* 0x000fe40000800000 */
[----:B------:R-:W-:Y:S02]  /*1170*/  FSEL R3, R7, R3, P1 ;  /* 0x0000000307037208 */ /* 0x000fe40000800000 */
[----:B------:R-:W-:-:S04]  /*1180*/  ISETP.GT.AND P1, PT, R4, 0x40, PT ;  /* 0x000000400400780c */ /* 0x000fc80003f24270 */
[----:B--2---:R-:W-:-:S10]  /*1190*/  DADD R12, R12, R2 ;  /* 0x000000000c0c7229 */ /* 0x004fd40000000002 */
[----:B------:R-:W-:Y:S02]  /*11a0*/  FSEL R2, R12, R2, P1 ;  /* 0x000000020c027208 */ /* 0x000fe40000800000 */
[----:B------:R-:W-:Y:S02]  /*11b0*/  FSEL R3, R13, R3, P1 ;  /* 0x000000030d037208 */ /* 0x000fe40000800000 */
[----:B------:R-:W-:-:S04]  /*11c0*/  ISETP.GT.AND P1, PT, R4, 0x60, PT ;  /* 0x000000600400780c */ /* 0x000fc80003f24270 */
[----:B------:R-:W-:-:S10]  /*11d0*/  DADD R14, R2, R14 ;  /* 0x00000000020e7229 */ /* 0x000fd4000000000e */
[----:B------:R-:W-:Y:S02]  /*11e0*/  FSEL R2, R14, R2, P1 ;  /* 0x000000020e027208 */ /* 0x000fe40000800000 */
[----:B------:R-:W-:Y:S02]  /*11f0*/  FSEL R3, R15, R3, P1 ;  /* 0x000000030f037208 */ /* 0x000fe40000800000 */
[----:B------:R-:W1:Y:S01]  /*1200*/  LDS.128 R12, [UR4+0x40] ;  /* 0x00004004ff0c7984 */ /* 0x000e620008000c00 */
[----:B------:R-:W-:-:S03]  /*1210*/  ISETP.GT.AND P1, PT, R4, 0x80, PT ;  /* 0x000000800400780c */ /* 0x000fc60003f24270 */
[----:B0-----:R-:W-:-:S10]  /*1220*/  DADD R8, R8, R2 ;  /* 0x0000000008087229 */ /* 0x001fd40000000002 */
[----:B------:R-:W-:Y:S02]  /*1230*/  FSEL R2, R8, R2, P1 ;  /* 0x0000000208027208 */ /* 0x000fe40000800000 */
[----:B------:R-:W-:Y:S02]  /*1240*/  FSEL R3, R9, R3, P1 ;  /* 0x0000000309037208 */ /* 0x000fe40000800000 */
[----:B------:R-:W-:-:S04]  /*1250*/  ISETP.GT.AND P1, PT, R4, 0xa0, PT ;  /* 0x000000a00400780c */ /* 0x000fc80003f24270 */
[----:B------:R-:W-:-:S10]  /*1260*/  DADD R10, R2, R10 ;  /* 0x00000000020a7229 */ /* 0x000fd4000000000a */
[----:B------:R-:W-:Y:S02]  /*1270*/  FSEL R2, R10, R2, P1 ;  /* 0x000000020a027208 */ /* 0x000fe40000800000 */
[----:B------:R-:W-:Y:S02]  /*1280*/  FSEL R3, R11, R3, P1 ;  /* 0x000000030b037208 */ /* 0x000fe40000800000 */
[----:B------:R-:W0:Y:S01]  /*1290*/  LDS.128 R8, [UR4+0x50] ;  /* 0x00005004ff087984 */ /* 0x000e220008000c00 */
[----:B------:R-:W-:-:S03]  /*12a0*/  ISETP.GT.AND P1, PT, R4, 0xc0, PT ;  /* 0x000000c00400780c */ /* 0x000fc60003f24270 */
[----:B-1----:R-:W-:-:S10]  /*12b0*/  DADD R12, R12, R2 ;  /* 0x000000000c0c7229 */ /* 0x002fd40000000002 */
        /* <DEDUP_REMOVED lines=33> */
[----:B------:R-:W-:-:S04]  /*14d0*/  ISETP.GT.AND P1, PT, R4, 0x1c0, PT ;  /* 0x000001c00400780c */ /* 0x000fc80003f24270 */
[----:B-1----:R-:W-:-:S10]  /*14e0*/  DADD R12, R12, R2 ;  /* 0x000000000c0c7229 */ /* 0x002fd40000000002 */
[----:B------:R-:W-:Y:S02]  /*14f0*/  FSEL R2, R12, R2, P1 ;  /* 0x000000020c027208 */ /* 0x000fe40000800000 */
[----:B------:R-:W-:Y:S02]  /*1500*/  FSEL R3, R13, R3, P1 ;  /* 0x000000030d037208 */ /* 0x000fe40000800000 */
[----:B------:R-:W-:-:S04]  /*1510*/  ISETP.GT.AND P1, PT, R4, 0x1e0, PT ;  /* 0x000001e00400780c */ /* 0x000fc80003f24270 */
[----:B------:R-:W-:-:S10]  /*1520*/  DADD R14, R2, R14 ;  /* 0x00000000020e7229 */ /* 0x000fd4000000000e */
[----:B------:R-:W-:Y:S02]  /*1530*/  FSEL R2, R14, R2, P1 ;  /* 0x000000020e027208 */ /* 0x000fe40000800000 */
[----:B------:R-:W-:Y:S01]  /*1540*/  FSEL R3, R15, R3, P1 ;  /* 0x000000030f037208 */ /* 0x000fe20000800000 */
[----:B------:R-:W-:Y:S06]  /*1550*/  BRA `(.L_x_16) ;  /* 0x0000000c00e87947 */ /* 0x000fec0003800000 */
.L_x_2:
[----:B------:R-:W0:Y:S01]  /*1560*/  S2R R41, SR_TID.X ;  /* 0x0000000000297919 */ /* 0x000e220000002100 */
[----:B------:R-:W1:Y:S02]  /*1570*/  LDCU.64 UR4, c[0x0][0x380] ;  /* 0x00007000ff0477ac */ /* 0x000e640008000a00 */
[----:B-1----:R-:W-:Y:S02]  /*1580*/  IMAD.U32 R2, RZ, RZ, UR4 ;  /* 0x00000004ff027e24 */ /* 0x002fe4000f8e00ff */
[----:B------:R-:W-:Y:S02]  /*1590*/  IMAD.U32 R3, RZ, RZ, UR5 ;  /* 0x00000005ff037e24 */ /* 0x000fe4000f8e00ff */
[----:B0-----:R-:W-:-:S05]  /*15a0*/  IMAD.WIDE.U32 R18, R41, 0x8, R2 ;  /* 0x0000000829127825 */ /* 0x001fca00078e0002 */
[----:B------:R-:W2:Y:S04]  /*15b0*/  LDG.E.64.CONSTANT R20, desc[UR6][R18.64] ;  /* 0x0000000612147981 */ /* 0x000ea8000c1e9b00 */
[----:B------:R-:W2:Y:S04]  /*15c0*/  LDG.E.64.CONSTANT R6, desc[UR6][R18.64+0x1000] ;  /* 0x0010000612067981 */ /* 0x000ea8000c1e9b00 */
[----:B------:R-:W3:Y:S04]  /*15d0*/  LDG.E.64.CONSTANT R8, desc[UR6][R18.64+0x2000] ;  /* 0x0020000612087981 */ /* 0x000ee8000c1e9b00 */
[----:B------:R-:W4:Y:S04]  /*15e0*/  LDG.E.64.CONSTANT R10, desc[UR6][R18.64+0x3000] ;  /* 0x00300006120a7981 */ /* 0x000f28000c1e9b00 */
[----:B------:R-:W5:Y:S04]  /*15f0*/  LDG.E.64.CONSTANT R12, desc[UR6][R18.64+0x4000] ;  /* 0x00400006120c7981 */ /* 0x000f68000c1e9b00 */
[----:B------:R-:W5:Y:S04]  /*1600*/  LDG.E.64.CONSTANT R14, desc[UR6][R18.64+0x5000] ;  /* 0x00500006120e7981 */ /* 0x000f68000c1e9b00 */
[----:B------:R-:W5:Y:S01]  /*1610*/  LDG.E.64.CONSTANT R16, desc[UR6][R18.64+0x6000] ;  /* 0x0060000612107981 */ /* 0x000f62000c1e9b00 */
[----:B------:R-:W-:Y:S01]  /*1620*/  ISETP.GE.U32.AND P0, PT, R4, 0x1c00, PT ;  /* 0x00001c000400780c */ /* 0x000fe20003f06070 */
[----:B------:R-:W-:Y:S01]  /*1630*/  UMOV UR4, 0xe00 ;  /* 0x00000e0000047882 */ /* 0x000fe20000000000 */
[----:B--2---:R-:W-:-:S08]  /*1640*/  DADD R6, R20, R6 ;  /* 0x0000000014067229 */ /* 0x004fd00000000006 */
[----:B---3--:R-:W-:-:S08]  /*1650*/  DADD R6, R8, R6 ;  /* 0x0000000008067229 */ /* 0x008fd00000000006 */
[----:B----4-:R-:W-:-:S08]  /*1660*/  DADD R6, R10, R6 ;  /* 0x000000000a067229 */ /* 0x010fd00000000006 */
[----:B-----5:R-:W-:-:S08]  /*1670*/  DADD R6, R12, R6 ;  /* 0x000000000c067229 */ /* 0x020fd00000000006 */
[----:B------:R-:W-:-:S08]  /*1680*/  DADD R6, R14, R6 ;  /* 0x000000000e067229 */ /* 0x000fd00000000006 */
[----:B------:R-:W-:Y:S01]  /*1690*/  DADD R6, R16, R6 ;  /* 0x0000000010067229 */ /* 0x000fe20000000006 */
[----:B------:R-:W-:Y:S10]  /*16a0*/  @!P0 BRA `(.L_x_17) ;  /* 0x00000000006c8947 */ /* 0x000ff40003800000 */
[----:B------:R-:W0:Y:S01]  /*16b0*/  LDC R22, c[0x0][0x390] ;  /* 0x0000e400ff167b82 */ /* 0x000e220000000800 */
[----:B------:R-:W-:Y:S01]  /*16c0*/  VIADD R23, R4, 0xfffff200 ;  /* 0xfffff20004177836 */ /* 0x000fe20000000000 */
[----:B------:R-:W-:-:S06]  /*16d0*/  UMOV UR4, 0xe00 ;  /* 0x00000e0000047882 */ /* 0x000fcc0000000000 */
[----:B------:R-:W1:Y:S02]  /*16e0*/  LDC.64 R2, c[0x0][0x380] ;  /* 0x0000e000ff027b82 */ /* 0x000e640000000a00 */
.L_x_19:
[----:B------:R-:W-:-:S04]  /*16f0*/  VIADD R9, R41, UR4 ;  /* 0x0000000429097c36 */ /* 0x000fc80008000000 */
[----:B-1----:R-:W-:-:S05]  /*1700*/  IMAD.WIDE.U32 R8, R9, 0x8, R2 ;  /* 0x0000000809087825 */ /* 0x002fca00078e0002 */
[----:B------:R-:W2:Y:S04]  /*1710*/  LDG.E.64.CONSTANT R4, desc[UR6][R8.64] ;  /* 0x0000000608047981 */ /* 0x000ea8000c1e9b00 */
[----:B------:R-:W3:Y:S04]  /*1720*/  LDG.E.64.CONSTANT R10, desc[UR6][R8.64+0x1000] ;  /* 0x00100006080a7981 */ /* 0x000ee8000c1e9b00 */
[----:B------:R-:W4:Y:S04]  /*1730*/  LDG.E.64.CONSTANT R12, desc[UR6][R8.64+0x2000] ;  /* 0x00200006080c7981 */ /* 0x000f28000c1e9b00 */
[----:B------:R-:W5:Y:S04]  /*1740*/  LDG.E.64.CONSTANT R14, desc[UR6][R8.64+0x3000] ;  /* 0x00300006080e7981 */ /* 0x000f68000c1e9b00 */
[----:B------:R-:W5:Y:S04]  /*1750*/  LDG.E.64.CONSTANT R16, desc[UR6][R8.64+0x4000] ;  /* 0x0040000608107981 */ /* 0x000f68000c1e9b00 */
[----:B------:R-:W5:Y:S04]  /*1760*/  LDG.E.64.CONSTANT R18, desc[UR6][R8.64+0x5000] ;  /* 0x0050000608127981 */ /* 0x000f68000c1e9b00 */
[----:B------:R-:W5:Y:S01]  /*1770*/  LDG.E.64.CONSTANT R20, desc[UR6][R8.64+0x6000] ;  /* 0x0060000608147981 */ /* 0x000f62000c1e9b00 */
[----:B--2---:R-:W-:-:S08]  /*1780*/  DADD R4, R4, R6 ;  /* 0x0000000004047229 */ /* 0x004fd00000000006 */
[----:B---3--:R-:W-:-:S08]  /*1790*/  DADD R4, R10, R4 ;  /* 0x000000000a047229 */ /* 0x008fd00000000004 */
[----:B----4-:R-:W-:-:S08]  /*17a0*/  DADD R4, R12, R4 ;  /* 0x000000000c047229 */ /* 0x010fd00000000004 */
[----:B-----5:R-:W-:-:S08]  /*17b0*/  DADD R4, R14, R4 ;  /* 0x000000000e047229 */ /* 0x020fd00000000004 */
[----:B------:R-:W-:Y:S01]  /*17c0*/  DADD R16, R16, R4 ;  /* 0x0000000010107229 */ /* 0x000fe20000000004 */
[----:B0-----:R-:W-:-:S04]  /*17d0*/  IMAD.MOV.U32 R4, RZ, RZ, R22 ;  /* 0x000000ffff047224 */ /* 0x001fc800078e0016 */
[----:B------:R-:W-:-:S03]  /*17e0*/  VIADD R0, R4, -UR4 ;  /* 0x8000000404007c36 */ /* 0x000fc60008000000 */
[----:B------:R-:W-:Y:S02]  /*17f0*/  DADD R16, R18, R16 ;  /* 0x0000000012107229 */ /* 0x000fe40000000010 */
[----:B------:R-:W-:-:S06]  /*1800*/  ISETP.GE.AND P0, PT, R0, 0xe00, PT ;  /* 0x00000e000000780c */ /* 0x000fcc0003f06270 */
[----:B------:R-:W-:-:S07]  /*1810*/  DADD R6, R20, R16 ;  /* 0x0000000014067229 */ /* 0x000fce0000000010 */
[----:B------:R-:W-:Y:S05]  /*1820*/  @!P0 BRA `(.L_x_18) ;  /* 0x00000008001c8947 */ /* 0x000fea0003800000 */
[----:B------:R-:W-:-:S06]  /*1830*/  UIADD3 UR4, UPT, UPT, UR4, 0xe00, URZ ;  /* 0x00000e0004047890 */ /* 0x000fcc000fffe0ff */
[----:B------:R-:W-:-:S13]  /*1840*/  ISETP.LT.AND P0, PT, R23, UR4, PT ;  /* 0x0000000417007c0c */ /* 0x000fda000bf01270 */
[----:B------:R-:W-:Y:S05]  /*1850*/  @!P0 BRA `(.L_x_19) ;  /* 0xfffffffc00a48947 */ /* 0x000fea000383ffff */
.L_x_17:
[----:B------:R-:W-:-:S13]  /*1860*/  ISETP.LE.AND P0, PT, R4, UR4, PT ;  /* 0x0000000404007c0c */ /* 0x000fda000bf03270 */
[----:B------:R-:W-:Y:S05]  /*1870*/  @P0 BRA `(.L_x_18) ;  /* 0x0000000800080947 */ /* 0x000fea0003800000 */
[----:B------:R-:W-:Y:S01]  /*1880*/  VIADD R0, R4, -UR4 ;  /* 0x8000000404007c36 */ /* 0x000fe20008000000 */
[----:B------:R-:W-:Y:S04]  /*1890*/  BSSY.RECONVERGENT B1, `(.L_x_18) ;  /* 0x0000080000017945 */ /* 0x000fe80003800200 */
[----:B------:R-:W-:-:S13]  /*18a0*/  ISETP.GE.AND P0, PT, R41, R0, PT ;  /* 0x000000002900720c */ /* 0x000fda0003f06270 */
[----:B------:R-:W-:Y:S05]  /*18b0*/  @P0 BRA `(.L_x_20) ;  /* 0x0000000400f40947 */ /* 0x000fea0003800000 */
[----:B------:R-:W-:Y:S01]  /*18c0*/  LOP3.LUT R5, RZ, R41, RZ, 0x33, !PT ;  /* 0x00000029ff057212 */ /* 0x000fe200078e33ff */
[----:B------:R-:W-:Y:S01]  /*18d0*/  BSSY.RECONVERGENT B2, `(.L_x_21) ;  /* 0x0000014000027945 */ /* 0x000fe20003800200 */
[----:B------:R-:W-:Y:S02]  /*18e0*/  IMAD.MOV.U32 R45, RZ, RZ, R41 ;  /* 0x000000ffff2d7224 */ /* 0x000fe400078e0029 */
[----:B------:R-:W-:-:S04]  /*18f0*/  IADD3 R4, PT, PT, R4, -UR4, R5 ;  /* 0x8000000404047c10 */ /* 0x000fc8000fffe005 */
[C---:B------:R-:W-:Y:S02]  /*1900*/  LOP3.LUT R5, R4.reuse, 0x600, RZ, 0xc0, !PT ;  /* 0x0000060004057812 */ /* 0x040fe400078ec0ff */
[----:B------:R-:W-:Y:S02]  /*1910*/  ISETP.GE.U32.AND P1, PT, R4, 0x600, PT ;  /* 0x000006000400780c */ /* 0x000fe40003f26070 */
[----:B------:R-:W-:-:S13]  /*1920*/  ISETP.NE.AND P0, PT, R5, 0x600, PT ;  /* 0x000006000500780c */ /* 0x000fda0003f05270 */
[----:B------:R-:W-:Y:S05]  /*1930*/  @!P0 BRA `(.L_x_22) ;  /* 0x0000000000348947 */ /* 0x000fea0003800000 */
[----:B------:R-:W-:Y:S01]  /*1940*/  LEA.HI R4, R4, 0x1, RZ, 0x17 ;  /* 0x0000000104047811 */ /* 0x000fe200078fb8ff */
[----:B------:R-:W-:Y:S02]  /*1950*/  VIADD R9, R41, UR4 ;  /* 0x0000000429097c36 */ /* 0x000fe40008000000 */
[----:B------:R-:W-:Y:S01]  /*1960*/  IMAD.MOV.U32 R45, RZ, RZ, R41 ;  /* 0x000000ffff2d7224 */ /* 0x000fe200078e0029 */
[----:B------:R-:W-:-:S05]  /*1970*/  LOP3.LUT R4, R4, 0x3, RZ, 0xc0, !PT ;  /* 0x0000000304047812 */ /* 0x000fca00078ec0ff */
[----:B------:R-:W-:-:S07]  /*1980*/  IMAD.MOV R8, RZ, RZ, -R4 ;  /* 0x000000ffff087224 */ /* 0x000fce00078e0a04 */
.L_x_23:
[----:B------:R-:W-:-:S06]  /*1990*/  IMAD.WIDE.U32 R4, R9, 0x8, R2 ;  /* 0x0000000809047825 */ /* 0x000fcc00078e0002 */
[----:B------:R-:W2:Y:S01]  /*19a0*/  LDG.E.64.CONSTANT R4, desc[UR6][R4.64] ;  /* 0x0000000604047981 */ /* 0x000ea2000c1e9b00 */
[----:B------:R-:W-:Y:S02]  /*19b0*/  VIADD R8, R8, 0x1 ;  /* 0x0000000108087836 */ /* 0x000fe40000000000 */
[----:B------:R-:W-:Y:S02]  /*19c0*/  VIADD R45, R45, 0x200 ;  /* 0x000002002d2d7836 */ /* 0x000fe40000000000 */
[----:B------:R-:W-:Y:S01]  /*19d0*/  VIADD R9, R9, 0x200 ;  /* 0x0000020009097836 */ /* 0x000fe20000000000 */
[----:B------:R-:W-:Y:S01]  /*19e0*/  ISETP.NE.AND P0, PT, R8, RZ, PT ;  /* 0x000000ff0800720c */ /* 0x000fe20003f05270 */
[----:B--2---:R-:W-:-:S12]  /*19f0*/  DADD R6, R4, R6 ;  /* 0x0000000004067229 */ /* 0x004fd80000000006 */
[----:B------:R-:W-:Y:S05]  /*1a00*/  @P0 BRA `(.L_x_23) ;  /* 0xfffffffc00e00947 */ /* 0x000fea000383ffff */
.L_x_22:
[----:B------:R-:W-:Y:S05]  /*1a10*/  BSYNC.RECONVERGENT B2 ;  /* 0x0000000000027941 */ /* 0x000fea0003800200 */
.L_x_21:
[----:B------:R-:W-:Y:S05]  /*1a20*/  @!P1 BRA `(.L_x_20) ;  /* 0x0000000400989947 */ /* 0x000fea0003800000 */
[----:B------:R-:W0:Y:S01]  /*1a30*/  LDCU.64 UR8, c[0x0][0x380] ;  /* 0x00007000ff0877ac */ /* 0x000e220008000a00 */
[----:B------:R-:W-:Y:S01]  /*1a40*/  IMAD.IADD R9, R0, 0x1, -R45 ;  /* 0x0000000100097824 */ /* 0x000fe200078e0a2d */
[C---:B------:R-:W-:Y:S01]  /*1a50*/  IADD3 R5, P0, PT, R45.reuse, UR4, RZ ;  /* 0x000000042d057c10 */ /* 0x040fe2000ff1e0ff */
[----:B------:R-:W-:Y:S01]  /*1a60*/  BSSY.RECONVERGENT B2, `(.L_x_24) ;  /* 0x0000039000027945 */ /* 0x000fe20003800200 */
[----:B------:R-:W-:Y:S02]  /*1a70*/  VIADD R43, R45, UR4 ;  /* 0x000000042d2b7c36 */ /* 0x000fe40008000000 */
[----:B------:R-:W-:Y:S01]  /*1a80*/  ISETP.GT.AND P1, PT, R9, 0x1800, PT ;  /* 0x000018000900780c */ /* 0x000fe20003f24270 */
[----:B------:R-:W-:Y:S01]  /*1a90*/  IMAD.X R8, RZ, RZ, RZ, P0 ;  /* 0x000000ffff087224 */ /* 0x000fe200000e06ff */
[----:B0-----:R-:W-:-:S04]  /*1aa0*/  LEA R4, P0, R5, UR8, 0x3 ;  /* 0x0000000805047c11 */ /* 0x001fc8000f8018ff */
[----:B------:R-:W-:Y:S02]  /*1ab0*/  LEA.HI.X R5, R5, UR9, R8, 0x3, P0 ;  /* 0x0000000905057c11 */ /* 0x000fe400080f1c08 */
[----:B------:R-:W-:-:S05]  /*1ac0*/  IADD3 R4, P0, PT, R4, 0x2000, RZ ;  /* 0x0000200004047810 */ /* 0x000fca0007f1e0ff */
[----:B------:R-:W-:Y:S01]  /*1ad0*/  IMAD.X R5, RZ, RZ, R5, P0 ;  /* 0x000000ffff057224 */ /* 0x000fe200000e0605 */
[----:B------:R-:W-:Y:S01]  /*1ae0*/  PLOP3.LUT P0, PT, PT, PT, PT, 0x80, 0x8 ;  /* 0x000000000008781c */ /* 0x000fe20003f0f070 */
[----:B------:R-:W-:-:S12]  /*1af0*/  @!P1 BRA `(.L_x_25) ;  /* 0x0000000000bc9947 */ /* 0x000fd80003800000 */
[----:B------:R-:W-:Y:S01]  /*1b00*/  PLOP3.LUT P0, PT, PT, PT, PT, 0x8, 0x80 ;  /* 0x000000000080781c */ /* 0x000fe20003f0e170 */
[----:B------:R-:W-:-:S12]  /*1b10*/  VIADD R40, R0, 0xffffe800 ;  /* 0xffffe80000287836 */ /* 0x000fd80000000000 */
.L_x_26:
[C---:B------:R-:W-:Y:S01]  /*1b20*/  IMAD.WIDE.U32 R38, R43.reuse, 0x8, R2 ;  /* 0x000000082b267825 */ /* 0x040fe200078e0002 */
[----:B------:R-:W2:Y:S04]  /*1b30*/  LDG.E.64.CONSTANT R8, desc[UR6][R4.64+-0x1000] ;  /* 0xfff0000604087981 */ /* 0x000ea8000c1e9b00 */
[----:B------:R-:W3:Y:S04]  /*1b40*/  LDG.E.64.CONSTANT R10, desc[UR6][R4.64] ;  /* 0x00000006040a7981 */ /* 0x000ee8000c1e9b00 */
[----:B------:R-:W4:Y:S01]  /*1b50*/  LDG.E.64.CONSTANT R38, desc[UR6][R38.64] ;  /* 0x0000000626267981 */ /* 0x000f22000c1e9b00 */
[----:B------:R-:W-:-:S03]  /*1b60*/  VIADD R15, R43, 0x800 ;  /* 0x000008002b0f7836 */ /* 0x000fc60000000000 */
[----:B------:R-:W5:Y:S01]  /*1b70*/  LDG.E.64.CONSTANT R12, desc[UR6][R4.64+0x1000] ;  /* 0x00100006040c7981 */ /* 0x000f62000c1e9b00 */
[----:B------:R-:W-:-:S03]  /*1b80*/  IMAD.WIDE.U32 R14, R15, 0x8, R2 ;  /* 0x000000080f0e7825 */ /* 0x000fc600078e0002 */
[----:B------:R-:W5:Y:S04]  /*1b90*/  LDG.E.64.CONSTANT R16, desc[UR6][R4.64+0x3000] ;  /* 0x0030000604107981 */ /* 0x000f68000c1e9b00 */
[----:B------:R-:W5:Y:S04]  /*1ba0*/  LDG.E.64.CONSTANT R14, desc[UR6][R14.64] ;  /* 0x000000060e0e7981 */ /* 0x000f68000c1e9b00 */
[----:B------:R-:W5:Y:S01]  /*1bb0*/  LDG.E.64.CONSTANT R18, desc[UR6][R4.64+0x4000] ;  /* 0x0040000604127981 */ /* 0x000f62000c1e9b00 */
        /* <DEDUP_REMOVED lines=11> */
[----:B------:R-:W5:Y:S04]  /*1c70*/  LDG.E.64.CONSTANT R34, desc[UR6][R4.64+0xc000] ;  /* 0x00c0000604227981 */ /* 0x000f68000c1e9b00 */
[----:B------:R0:W5:Y:S01]  /*1c80*/  LDG.E.64.CONSTANT R36, desc[UR6][R4.64+0xd000] ;  /* 0x00d0000604247981 */ /* 0x000162000c1e9b00 */
[----:B------:R-:W-:-:S05]  /*1c90*/  VIADD R45, R45, 0x2000 ;  /* 0x000020002d2d7836 */ /* 0x000fca0000000000 */
[----:B------:R-:W-:Y:S02]  /*1ca0*/  ISETP.GE.AND P1, PT, R45, R40, PT ;  /* 0x000000282d00720c */ /* 0x000fe40003f26270 */
[----:B0-----:R-:W-:Y:S01]  /*1cb0*/  IADD3 R4, P2, PT, R4, 0x10000, RZ ;  /* 0x0001000004047810 */ /* 0x001fe20007f5e0ff */
[----:B------:R-:W-:-:S04]  /*1cc0*/  VIADD R43, R43, 0x2000 ;  /* 0x000020002b2b7836 */ /* 0x000fc80000000000 */
[----:B------:R-:W-:Y:S01]  /*1cd0*/  IMAD.X R5, RZ, RZ, R5, P2 ;  /* 0x000000ffff057224 */ /* 0x000fe200010e0605 */
[----:B----4-:R-:W-:-:S08]  /*1ce0*/  DADD R38, R38, R6 ;  /* 0x0000000026267229 */ /* 0x010fd00000000006 */
[----:B--2---:R-:W-:-:S08]  /*1cf0*/  DADD R8, R38, R8 ;  /* 0x0000000026087229 */ /* 0x004fd00000000008 */
[----:B---3--:R-:W-:-:S08]  /*1d00*/  DADD R8, R8, R10 ;  /* 0x0000000008087229 */ /* 0x008fd0000000000a */
[----:B-----5:R-:W-:-:S08]  /*1d10*/  DADD R8, R8, R12 ;  /* 0x0000000008087229 */ /* 0x020fd0000000000c */
        /* <DEDUP_REMOVED lines=13> */
.L_x_25:
[----:B------:R-:W-:Y:S05]  /*1df0*/  BSYNC.RECONVERGENT B2 ;  /* 0x0000000000027941 */ /* 0x000fea0003800200 */
.L_x_24:
[----:B------:R-:W-:Y:S01]  /*1e00*/  IMAD.IADD R8, R0, 0x1, -R45 ;  /* 0x0000000100087824 */ /* 0x000fe200078e0a2d */
[----:B------:R-:W-:Y:S04]  /*1e10*/  BSSY.RECONVERGENT B2, `(.L_x_27) ;  /* 0x000001c000027945 */ /* 0x000fe80003800200 */
[----:B------:R-:W-:-:S13]  /*1e20*/  ISETP.GT.AND P1, PT, R8, 0x800, PT ;  /* 0x000008000800780c */ /* 0x000fda0003f24270 */
[----:B------:R-:W-:Y:S05]  /*1e30*/  @!P1 BRA `(.L_x_28) ;  /* 0x0000000000649947 */ /* 0x000fea0003800000 */
        /* <DEDUP_REMOVED lines=9> */
[----:B------:R-:W5:Y:S04]  /*1ed0*/  LDG.E.64.CONSTANT R22, desc[UR6][R4.64+0x4000] ;  /* 0x0040000604167981 */ /* 0x000f68000c1e9b00 */
[----:B------:R0:W5:Y:S01]  /*1ee0*/  LDG.E.64.CONSTANT R8, desc[UR6][R4.64+0x5000] ;  /* 0x0050000604087981 */ /* 0x000162000c1e9b00 */
[----:B------:R-:W-:Y:S01]  /*1ef0*/  PLOP3.LUT P0, PT, PT, PT, PT, 0x8, 0x80 ;  /* 0x000000000080781c */ /* 0x000fe20003f0e170 */
[----:B------:R-:W-:-:S02]  /*1f00*/  VIADD R45, R45, 0x1000 ;  /* 0x000010002d2d7836 */ /* 0x000fc40000000000 */
[----:B------:R-:W-:Y:S01]  /*1f10*/  VIADD R43, R43, 0x1000 ;  /* 0x000010002b2b7836 */ /* 0x000fe20000000000 */
[----:B----4-:R-:W-:-:S08]  /*1f20*/  DADD R6, R6, R10 ;  /* 0x0000000006067229 */ /* 0x010fd0000000000a */
[----:B--2---:R-:W-:-:S08]  /*1f30*/  DADD R6, R6, R12 ;  /* 0x0000000006067229 */ /* 0x004fd0000000000c */
[----:B---3--:R-:W-:-:S08]  /*1f40*/  DADD R6, R6, R14 ;  /* 0x0000000006067229 */ /* 0x008fd0000000000e */
[----:B-----5:R-:W-:-:S08]  /*1f50*/  DADD R6, R6, R16 ;  /* 0x0000000006067229 */ /* 0x020fd00000000010 */
[----:B------:R-:W-:-:S08]  /*1f60*/  DADD R6, R6, R18 ;  /* 0x0000000006067229 */ /* 0x000fd00000000012 */
[----:B------:R-:W-:Y:S01]  /*1f70*/  DADD R6, R6, R20 ;  /* 0x0000000006067229 */ /* 0x000fe20000000014 */
[----:B------:R-:W-:-:S07]  /*1f80*/  IADD3 R10, P1, PT, R4, 0x8000, RZ ;  /* 0x00008000040a7810 */ /* 0x000fce0007f3e0ff */
[----:B------:R-:W-:Y:S01]  /*1f90*/  DADD R6, R6, R22 ;  /* 0x0000000006067229 */ /* 0x000fe20000000016 */
[----:B0-----:R-:W-:Y:S02]  /*1fa0*/  IMAD.X R5, RZ, RZ, R5, P1 ;  /* 0x000000ffff057224 */ /* 0x001fe400008e0605 */
[----:B------:R-:W-:-:S05]  /*1fb0*/  IMAD.MOV.U32 R4, RZ, RZ, R10 ;  /* 0x000000ffff047224 */ /* 0x000fca00078e000a */
[----:B------:R-:W-:-:S11]  /*1fc0*/  DADD R6, R6, R8 ;  /* 0x0000000006067229 */ /* 0x000fd60000000008 */
.L_x_28:
[----:B------:R-:W-:Y:S05]  /*1fd0*/  BSYNC.RECONVERGENT B2 ;  /* 0x0000000000027941 */ /* 0x000fea0003800200 */
.L_x_27:
[----:B------:R-:W-:-:S13]  /*1fe0*/  ISETP.LT.OR P0, PT, R45, R0, P0 ;  /* 0x000000002d00720c */ /* 0x000fda0000701670 */
[----:B------:R-:W-:Y:S05]  /*1ff0*/  @!P0 BRA `(.L_x_20) ;  /* 0x0000000000248947 */ /* 0x000fea0003800000 */
[----:B------:R-:W-:Y:S01]  /*2000*/  IMAD.WIDE.U32 R2, R43, 0x8, R2 ;  /* 0x000000082b027825 */ /* 0x000fe200078e0002 */
[----:B------:R-:W2:Y:S04]  /*2010*/  LDG.E.64.CONSTANT R8, desc[UR6][R4.64+-0x1000] ;  /* 0xfff0000604087981 */ /* 0x000ea8000c1e9b00 */
[----:B------:R-:W3:Y:S04]  /*2020*/  LDG.E.64.CONSTANT R10, desc[UR6][R4.64] ;  /* 0x00000006040a7981 */ /* 0x000ee8000c1e9b00 */
[----:B------:R-:W4:Y:S04]  /*2030*/  LDG.E.64.CONSTANT R2, desc[UR6][R2.64] ;  /* 0x0000000602027981 */ /* 0x000f28000c1e9b00 */
[----:B------:R-:W5:Y:S01]  /*2040*/  LDG.E.64.CONSTANT R12, desc[UR6][R4.64+0x1000] ;  /* 0x00100006040c7981 */ /* 0x000f62000c1e9b00 */
[----:B----4-:R-:W-:-:S08]  /*2050*/  DADD R6, R6, R2 ;  /* 0x0000000006067229 */ /* 0x010fd00000000002 */
[----:B--2---:R-:W-:-:S08]  /*2060*/  DADD R6, R6, R8 ;  /* 0x0000000006067229 */ /* 0x004fd00000000008 */
[----:B---3--:R-:W-:-:S08]  /*2070*/  DADD R6, R6, R10 ;  /* 0x0000000006067229 */ /* 0x008fd0000000000a */
[----:B-----5:R-:W-:-:S11]  /*2080*/  DADD R6, R6, R12 ;  /* 0x0000000006067229 */ /* 0x020fd6000000000c */
.L_x_20:
[----:B------:R-:W-:Y:S05]  /*2090*/  BSYNC.RECONVERGENT B1 ;  /* 0x0000000000017941 */ /* 0x000fea0003800200 */
.L_x_18:
[----:B------:R-:W0:Y:S01]  /*20a0*/  S2R R0, SR_LANEID ;  /* 0x0000000000007919 */ /* 0x000e220000000000 */
[----:B------:R-:W-:Y:S04]  /*20b0*/  SHFL.DOWN PT, R2, R6, 0x1, 0x1f ;  /* 0x08201f0006027f89 */ /* 0x000fe800000e0000 */
[----:B------:R-:W1:Y:S02]  /*20c0*/  SHFL.DOWN PT, R3, R7, 0x1, 0x1f ;  /* 0x08201f0007037f89 */ /* 0x000e6400000e0000 */
[----:B-1----:R-:W-:Y:S01]  /*20d0*/  DADD R2, R2, R6 ;  /* 0x0000000002027229 */ /* 0x002fe20000000006 */
[C---:B0-----:R-:W-:Y:S02]  /*20e0*/  ISETP.GT.AND P0, PT, R0.reuse, 0x1e, PT ;  /* 0x0000001e0000780c */ /* 0x041fe40003f04270 */
[----:B------:R-:W-:-:S07]  /*20f0*/  ISETP.NE.AND P1, PT, R0, RZ, PT ;  /* 0x000000ff0000720c */ /* 0x000fce0003f25270 */
        /* <DEDUP_REMOVED lines=15> */
[----:B------:R-:W-:Y:S01]  /*21f0*/  ISETP.GT.AND P0, PT, R0, 0x17, PT ;  /* 0x000000170000780c */ /* 0x000fe20003f04270 */
[----:B------:R-:W-:Y:S01]  /*2200*/  SHFL.DOWN PT, R2, R6, 0x8, 0x1f ;  /* 0x09001f0006027f89 */ /* 0x000fe200000e0000 */
[----:B------:R-:W-:-:S03]  /*2210*/  @!P1 MOV R8, 0x400 ;  /* 0x0000040000089802 */ /* 0x000fc60000000f00 */
[----:B------:R-:W0:Y:S01]  /*2220*/  SHFL.DOWN PT, R3, R7, 0x8, 0x1f ;  /* 0x09001f0007037f89 */ /* 0x000e2200000e0000 */
[----:B-1----:R-:W-:Y:S01]  /*2230*/  @!P1 LEA R11, R11, R8, 0x18 ;  /* 0x000000080b0b9211 */ /* 0x002fe200078ec0ff */
[----:B0-----:R-:W-:-:S10]  /*2240*/  DADD R2, R2, R6 ;  /* 0x0000000002027229 */ /* 0x001fd40000000006 */
[----:B------:R-:W-:Y:S02]  /*2250*/  FSEL R4, R6, R2, P0 ;  /* 0x0000000206047208 */ /* 0x000fe40000000000 */
[----:B------:R-:W-:Y:S02]  /*2260*/  FSEL R5, R7, R3, P0 ;  /* 0x0000000307057208 */ /* 0x000fe40000000000 */
[----:B------:R-:W-:Y:S01]  /*2270*/  @!P1 SHF.R.U32.HI R6, RZ, 0x2, R41 ;  /* 0x00000002ff069819 */ /* 0x000fe20000011629 */
[----:B------:R-:W-:Y:S01]  /*2280*/  SHFL.DOWN PT, R2, R4, 0x10, 0x1f ;  /* 0x0a001f0004027f89 */ /* 0x000fe200000e0000 */
[----:B------:R-:W-:Y:S02]  /*2290*/  ISETP.NE.AND P0, PT, R41, RZ, PT ;  /* 0x000000ff2900720c */ /* 0x000fe40003f05270 */
[----:B------:R-:W-:Y:S01]  /*22a0*/  @!P1 LOP3.LUT R6, R6, 0xf8, RZ, 0xc0, !PT ;  /* 0x000000f806069812 */ /* 0x000fe200078ec0ff */
[----:B------:R-:W0:Y:S04]  /*22b0*/  SHFL.DOWN PT, R3, R5, 0x10, 0x1f ;  /* 0x0a001f0005037f89 */ /* 0x000e2800000e0000 */
[----:B------:R-:W-:Y:S01]  /*22c0*/  @!P1 IMAD.IADD R11, R6, 0x1, R11 ;  /* 0x00000001060b9824 */ /* 0x000fe200078e020b */
[----:B0-----:R-:W-:-:S07]  /*22d0*/  DADD R2, R2, R4 ;  /* 0x0000000002027229 */ /* 0x001fce0000000004 */
[----:B------:R0:W-:Y:S01]  /*22e0*/  @!P1 STS.64 [R11+0x10], R2 ;  /* 0x000010020b009388 */ /* 0x0001e20000000a00 */
[----:B------:R-:W-:Y:S01]  /*22f0*/  BAR.SYNC.DEFER_BLOCKING 0x0 ;  /* 0x0000000000007b1d */ /* 0x000fe20000010000 */
[----:B------:R-:W-:-:S04]  /*2300*/  ISETP.GT.AND P1, PT, R0, 0xf, PT ;  /* 0x0000000f0000780c */ /* 0x000fc80003f24270 */
[----:B------:R-:W-:Y:S02]  /*2310*/  FSEL R0, R4, R2, P1 ;  /* 0x0000000204007208 */ /* 0x000fe40000800000 */
[----:B------:R-:W-:-:S03]  /*2320*/  FSEL R5, R5, R3, P1 ;  /* 0x0000000305057208 */ /* 0x000fc60000800000 */
[----:B0-----:R-:W-:Y:S02]  /*2330*/  IMAD.MOV.U32 R2, RZ, RZ, R0 ;  /* 0x000000ffff027224 */ /* 0x001fe400078e0000 */
[----:B------:R-:W-:Y:S01]  /*2340*/  IMAD.MOV.U32 R3, RZ, RZ, R5 ;  /* 0x000000ffff037224 */ /* 0x000fe200078e0005 */
[----:B------:R-:W-:Y:S06]  /*2350*/  @P0 BRA `(.L_x_16) ;  /* 0x0000000000680947 */ /* 0x000fec0003800000 */
[----:B------:R-:W0:Y:S01]  /*2360*/  S2UR UR5, SR_CgaCtaId ;  /* 0x00000000000579c3 */ /* 0x000e220000008800 */
[----:B------:R-:W-:Y:S02]  /*2370*/  UMOV UR4, 0x400 ;  /* 0x0000040000047882 */ /* 0x000fe40000000000 */
[----:B0-----:R-:W-:-:S09]  /*2380*/  ULEA UR4, UR5, UR4, 0x18 ;  /* 0x0000000405047291 */ /* 0x001fd2000f8ec0ff */
[----:B------:R-:W0:Y:S04]  /*2390*/  LDS.64 R4, [UR4+0x18] ;  /* 0x00001804ff047984 */ /* 0x000e280008000a00 */
[----:B------:R-:W1:Y:S04]  /*23a0*/  LDS.128 R8, [UR4+0x20] ;  /* 0x00002004ff087984 */ /* 0x000e680008000c00 */
        /* <DEDUP_REMOVED lines=20> */
[----:B------:R-:W-:-:S11]  /*24f0*/  DADD R2, R2, R10 ;  /* 0x0000000002027229 */ /* 0x000fd6000000000a */
.L_x_16:
[----:B------:R-:W-:Y:S05]  /*2500*/  BSYNC.RECONVERGENT B0 ;  /* 0x0000000000007941 */ /* 0x000fea0003800200 */
.L_x_1:
[----:B------:R-:W-:Y:S05]  /*2510*/  @P0 EXIT ;  /* 0x000000000000094d */ /* 0x000fea0003800000 */
[----:B------:R-:W0:Y:S01]  /*2520*/  LDCU.64 UR4, c[0x0][0x398] ;  /* 0x00007300ff0477ac */ /* 0x000e220008000a00 */
[----:B------:R-:W2:Y:S01]  /*2530*/  LDC.64 R4, c[0x0][0x388] ;  /* 0x0000e200ff047b82 */ /* 0x000ea20000000a00 */
[----:B0-----:R-:W-:-:S07]  /*2540*/  DADD R2, R2, UR4 ;  /* 0x0000000402027e29 */ /* 0x001fce0008000000 */
[----:B--2---:R-:W-:Y:S01]  /*2550*/  STG.E.64 desc[UR6][R4.64], R2 ;  /* 0x0000000204007986 */ /* 0x004fe2000c101b06 */
[----:B------:R-:W-:Y:S05]  /*2560*/  EXIT ;  /* 0x000000000000794d */ /* 0x000fea0003800000 */
.L_x_29:
[----:B------:R-:W-:-:S00]  /*2570*/  BRA `(.L_x_29) ;  /* 0xfffffffc00fc7947 */ /* 0x000fc0000383ffff */
[----:B------:R-:W-:-:S00]  /*2580*/  NOP ;  /* 0x0000000000007918 */ /* 0x000fc00000000000 */
[----:B------:R-:W-:-:S00]  /*2590*/  NOP ;  /* 0x0000000000007918 */ /* 0x000fc00000000000 */
[----:B------:R-:W-:-:S00]  /*25a0*/  NOP ;  /* 0x0000000000007918 */ /* 0x000fc00000000000 */
[----:B------:R-:W-:-:S00]  /*25b0*/  NOP ;  /* 0x0000000000007918 */ /* 0x000fc00000000000 */
[----:B------:R-:W-:-:S00]  /*25c0*/  NOP ;  /* 0x0000000000007918 */ /* 0x000fc00000000000 */
[----:B------:R-:W-:-:S00]  /*25d0*/  NOP ;  /* 0x0000000000007918 */ /* 0x000fc00000000000 */
[----:B------:R-:W-:-:S00]  /*25e0*/  NOP ;  /* 0x0000000000007918 */ /* 0x000fc00000000000 */
[----:B------:R-:W-:-:S00]  /*25f0*/  NOP ;  /* 0x0000000000007918 */ /* 0x000fc00000000000 */
.L_x_587:


//--------------------- .text._ZN3cub18CUB_300001_SM_10006detail6reduce18DeviceReduceKernelINS2_10policy_hubIdyN4cuda3std3__44plusIdEEE10Policy1000EN6thrust24THRUST_300001_SM_1000_NS17counting_iteratorIiNSD_11use_defaultESF_SF_EEyS9_d13saxpy_functorEEvT0_PT3_T1_NS0_13GridEvenShareISL_EET2_T4_ --------------------------
	.section	.text._ZN3cub18CUB_300001_SM_10006detail6reduce18DeviceReduceKernelINS2_10policy_hubIdyN4cuda3std3__44plusIdEEE10Policy1000EN6thrust24THRUST_300001_SM_1000_NS17counting_iteratorIiNSD_11use_defaultESF_SF_EEyS9_d13saxpy_functorEEvT0_PT3_T1_NS0_13GridEvenShareISL_EET2_T4_,"ax",@progbits
	.align	128
        .global         _ZN3cub18CUB_300001_SM_10006detail6reduce18DeviceReduceKernelINS2_10policy_hubIdyN4cuda3std3__44plusIdEEE10Policy1000EN6thrust24THRUST_300001_SM_1000_NS17counting_iteratorIiNSD_11use_defaultESF_SF_EEyS9_d13saxpy_functorEEvT0_PT3_T1_NS0_13GridEvenShareISL_EET2_T4_
        .type           _ZN3cub18CUB_300001_SM_10006detail6reduce18DeviceReduceKernelINS2_10policy_hubIdyN4cuda3std3__44plusIdEEE10Policy1000EN6thrust24THRUST_300001_SM_1000_NS17counting_iteratorIiNSD_11use_defaultESF_SF_EEyS9_d13saxpy_functorEEvT0_PT3_T1_NS0_13GridEvenShareISL_EET2_T4_,@function
        .size           _ZN3cub18CUB_300001_SM_10006detail6reduce18DeviceReduceKernelINS2_10policy_hubIdyN4cuda3std3__44plusIdEEE10Policy1000EN6thrust24THRUST_300001_SM_1000_NS17counting_iteratorIiNSD_11use_defaultESF_SF_EEyS9_d13saxpy_functorEEvT0_PT3_T1_NS0_13GridEvenShareISL_EET2_T4_,(.L_x_583 - _ZN3cub18CUB_300001_SM_10006detail6reduce18DeviceReduceKernelINS2_10policy_hubIdyN4cuda3std3__44plusIdEEE10Policy1000EN6thrust24THRUST_300001_SM_1000_NS17counting_iteratorIiNSD_11use_defaultESF_SF_EEyS9_d13saxpy_functorEEvT0_PT3_T1_NS0_13GridEvenShareISL_EET2_T4_)
        .other          _ZN3cub18CUB_300001_SM_10006detail6reduce18DeviceReduceKernelINS2_10policy_hubIdyN4cuda3std3__44plusIdEEE10Policy1000EN6thrust24THRUST_300001_SM_1000_NS17counting_iteratorIiNSD_11use_defaultESF_SF_EEyS9_d13saxpy_functorEEvT0_PT3_T1_NS0_13GridEvenShareISL_EET2_T4_,@"STO_CUDA_ENTRY STV_DEFAULT"
_ZN3cub18CUB_300001_SM_10006detail6reduce18DeviceReduceKernelINS2_10policy_hubIdyN4cuda3std3__44plusIdEEE10Policy1000EN6thrust24THRUST_300001_SM_1000_NS17counting_iteratorIiNSD_11use_defaultESF_SF_EEyS9_d13saxpy_functorEEvT0_PT3_T1_NS0_13GridEvenShareISL_EET2_T4_:
.text._ZN3cub18CUB_300001_SM_10006detail6reduce18DeviceReduceKernelINS2_10policy_hubIdyN4cuda3std3__44plusIdEEE10Policy1000EN6thrust24THRUST_300001_SM_1000_NS17counting_iteratorIiNSD_11use_defaultESF_SF_EEyS9_d13saxpy_functorEEvT0_PT3_T1_NS0_13GridEvenShareISL_EET2_T4_:
[----:B------:R-:W-:Y:S08]  /*0000*/  LDC R1, c[0x0][0x37c] ;  /* 0x0000df00ff017b82 */ /* 0x000ff00000000800 */
[----:B------:R-:W0:Y:S01]  /*0010*/  S2UR UR13, SR_CTAID.X ;  /* 0x00000000000d79c3 */ /* 0x000e220000002500 */
[----:B------:R-:W1:Y:S01]  /*0020*/  LDCU.64 UR6, c[0x0][0x3b8] ;  /* 0x00007700ff0677ac */ /* 0x000e620008000a00 */
[----:B------:R-:W-:Y:S01]  /*0030*/  BSSY.RECONVERGENT B0, `(.L_x_30) ;  /* 0x00006a0000007945 */ /* 0x000fe20003800200 */
[----:B0-----:R-:W-:-:S04]  /*0040*/  UIMAD UR12, UR13, 0xe00, URZ ;  /* 0x00000e000d0c78a4 */ /* 0x001fc8000f8e02ff */
[----:B-1----:R-:W-:-:S04]  /*0050*/  UIADD3 UR5, UP0, UPT, -UR12, UR6, URZ ;  /* 0x000000060c057290 */ /* 0x002fc8000ff1e1ff */
[----:B------:R-:W-:Y:S02]  /*0060*/  UIADD3.X UR4, UPT, UPT, UR7, -0x1, URZ, UP0, !UPT ;  /* 0xffffffff07047890 */ /* 0x000fe400087fe4ff */
[----:B------:R-:W-:-:S04]  /*0070*/  UISETP.GT.U32.AND UP0, UPT, UR5, 0xdff, UPT ;  /* 0x00000dff0500788c */ /* 0x000fc8000bf04070 */
[----:B------:R-:W-:-:S09]  /*0080*/  UISETP.GT.U32.AND.EX UP0, UPT, UR4, URZ, UPT, UP0 ;  /* 0x000000ff0400728c */ /* 0x000fd2000bf04100 */
[----:B------:R-:W-:Y:S05]  /*0090*/  BRA.U UP0, `(.L_x_31) ;  /* 0x0000002100c47547 */ /* 0x000fea000b800000 */
[----:B------:R-:W0:Y:S01]  /*00a0*/  S2R R8, SR_TID.X ;  /* 0x0000000000087919 */ /* 0x000e220000002100 */
[----:B------:R-:W-:Y:S01]  /*00b0*/  UIADD3 UR4, UPT, UPT, -UR12, UR6, URZ ;  /* 0x000000060c047290 */ /* 0x000fe2000fffe1ff */
[----:B------:R-:W-:Y:S01]  /*00c0*/  BSSY.RECONVERGENT B2, `(.L_x_32) ;  /* 0x000003b000027945 */ /* 0x000fe20003800200 */
[----:B------:R-:W-:-:S04]  /*00d0*/  CS2R R2, SRZ ;  /* 0x0000000000027805 */ /* 0x000fc8000001ff00 */
[----:B0-----:R-:W-:Y:S01]  /*00e0*/  ISETP.GE.AND P0, PT, R8, UR4, PT ;  /* 0x0000000408007c0c */ /* 0x001fe2000bf06270 */
[----:B------:R-:W-:-:S12]  /*00f0*/  IMAD.MOV.U32 R6, RZ, RZ, R8 ;  /* 0x000000ffff067224 */ /* 0x000fd800078e0008 */
[----:B------:R-:W-:Y:S05]  /*0100*/  @P0 BRA `(.L_x_33) ;  /* 0x0000000000d80947 */ /* 0x000fea0003800000 */
[----:B------:R-:W0:Y:S01]  /*0110*/  MUFU.RCP64H R5, 1.00000000000000000000e+09 ;  /* 0x41cdcd6500057908 */ /* 0x000e220000001800 */
[----:B------:R-:W1:Y:S01]  /*0120*/  LDCU UR5, c[0x0][0x380] ;  /* 0x00007000ff0577ac */ /* 0x000e620008000800 */
[----:B------:R-:W-:Y:S01]  /*0130*/  IMAD.MOV.U32 R10, RZ, RZ, 0x0 ;  /* 0x00000000ff0a7424 */ /* 0x000fe200078e00ff */
[----:B------:R-:W-:Y:S01]  /*0140*/  BSSY.RECONVERGENT B3, `(.L_x_34) ;  /* 0x0000019000037945 */ /* 0x000fe20003800200 */
[----:B------:R-:W-:Y:S02]  /*0150*/  IMAD.MOV.U32 R11, RZ, RZ, 0x41cdcd65 ;  /* 0x41cdcd65ff0b7424 */ /* 0x000fe400078e00ff */
[----:B------:R-:W-:-:S06]  /*0160*/  IMAD.MOV.U32 R4, RZ, RZ, 0x1 ;  /* 0x00000001ff047424 */ /* 0x000fcc00078e00ff */
[----:B0-----:R-:W-:Y:S01]  /*0170*/  DFMA R2, R4, -R10, 1 ;  /* 0x3ff000000402742b */ /* 0x001fe2000000080a */
[----:B-1----:R-:W-:-:S04]  /*0180*/  MOV R9, UR5 ;  /* 0x0000000500097c02 */ /* 0x002fc80008000f00 */
[----:B------:R-:W-:-:S03]  /*0190*/  IADD3 R0, PT, PT, R9, UR12, R8 ;  /* 0x0000000c09007c10 */ /* 0x000fc6000fffe008 */
[----:B------:R-:W-:Y:S02]  /*01a0*/  DFMA R6, R2, R2, R2 ;  /* 0x000000020206722b */ /* 0x000fe40000000002 */
[----:B------:R-:W0:Y:S06]  /*01b0*/  I2F.F64 R2, R0 ;  /* 0x0000000000027312 */ /* 0x000e2c0000201c00 */
[----:B------:R-:W-:-:S08]  /*01c0*/  DFMA R6, R4, R6, R4 ;  /* 0x000000060406722b */ /* 0x000fd00000000004 */
[----:B------:R-:W-:Y:S02]  /*01d0*/  DFMA R4, R6, -R10, 1 ;  /* 0x3ff000000604742b */ /* 0x000fe4000000080a */
[----:B0-----:R-:W-:-:S06]  /*01e0*/  DADD R2, R2, 0.5 ;  /* 0x3fe0000002027429 */ /* 0x001fcc0000000000 */
[----:B------:R-:W-:-:S04]  /*01f0*/  DFMA R4, R6, R4, R6 ;  /* 0x000000040604722b */ /* 0x000fc80000000006 */
[----:B------:R-:W-:-:S04]  /*0200*/  FSETP.GEU.AND P1, PT, |R3|, 6.5827683646048100446e-37, PT ;  /* 0x036000000300780b */ /* 0x000fc80003f2e200 */
[----:B------:R-:W-:-:S08]  /*0210*/  DMUL R26, R2, R4 ;  /* 0x00000004021a7228 */ /* 0x000fd00000000000 */
[----:B------:R-:W-:-:S08]  /*0220*/  DFMA R6, R26, -1.00000000000000000000e+09, R2 ;  /* 0xc1cdcd651a06782b */ /* 0x000fd00000000002 */
[----:B------:R-:W-:-:S10]  /*0230*/  DFMA R26, R4, R6, R26 ;  /* 0x00000006041a722b */ /* 0x000fd4000000001a */
[----:B------:R-:W-:-:S05]  /*0240*/  FFMA R4, RZ, 25.725290298461914062, R27 ;  /* 0x41cdcd65ff047823 */ /* 0x000fca000000001b */
[----:B------:R-:W-:-:S13]  /*0250*/  FSETP.GT.AND P0, PT, |R4|, 1.469367938527859385e-39, PT ;  /* 0x001000000400780b */ /* 0x000fda0003f04200 */
[----:B------:R-:W-:Y:S05]  /*0260*/  @P0 BRA P1, `(.L_x_35) ;  /* 0x0000000000180947 */ /* 0x000fea0000800000 */
[----:B------:R-:W-:Y:S01]  /*0270*/  IMAD.MOV.U32 R23, RZ, RZ, R2 ;  /* 0x000000ffff177224 */ /* 0x000fe200078e0002 */
[----:B------:R-:W-:Y:S01]  /*0280*/  MOV R0, 0x2d0 ;  /* 0x000002d000007802 */ /* 0x000fe20000000f00 */
[----:B------:R-:W-:Y:S02]  /*0290*/  IMAD.MOV.U32 R22, RZ, RZ, R3 ;  /* 0x000000ffff167224 */ /* 0x000fe400078e0003 */
[----:B------:R-:W-:Y:S02]  /*02a0*/  IMAD.MOV.U32 R17, RZ, RZ, RZ ;  /* 0x000000ffff117224 */ /* 0x000fe400078e00ff */
[----:B------:R-:W-:-:S07]  /*02b0*/  IMAD.MOV.U32 R16, RZ, RZ, 0x41cdcd65 ;  /* 0x41cdcd65ff107424 */ /* 0x000fce00078e00ff */
[----:B------:R-:W-:Y:S05]  /*02c0*/  CALL.REL.NOINC `($__internal_0_$__cuda_sm20_div_rn_f64_full) ;  /* 0x0000006400fc7944 */ /* 0x000fea0003c00000 */
.L_x_35:
[----:B------:R-:W-:Y:S05]  /*02d0*/  BSYNC.RECONVERGENT B3 ;  /* 0x0000000000037941 */ /* 0x000fea0003800200 */
.L_x_34:
[----:B------:R-:W-:Y:S01]  /*02e0*/  DFMA R6, R26, R26, 1 ;  /* 0x3ff000001a06742b */ /* 0x000fe2000000001a */
[----:B------:R-:W-:Y:S01]  /*02f0*/  MOV R2, 0x1 ;  /* 0x0000000100027802 */ /* 0x000fe20000000f00 */
[----:B------:R-:W-:Y:S04]  /*0300*/  BSSY.RECONVERGENT B3, `(.L_x_36) ;  /* 0x0000013000037945 */ /* 0x000fe80003800200 */
[----:B------:R-:W0:Y:S02]  /*0310*/  MUFU.RCP64H R3, R7 ;  /* 0x0000000700037308 */ /* 0x000e240000001800 */
[----:B0-----:R-:W-:-:S08]  /*0320*/  DFMA R4, -R6, R2, 1 ;  /* 0x3ff000000604742b */ /* 0x001fd00000000102 */
[----:B------:R-:W-:-:S08]  /*0330*/  DFMA R4, R4, R4, R4 ;  /* 0x000000040404722b */ /* 0x000fd00000000004 */
[----:B------:R-:W-:-:S08]  /*0340*/  DFMA R4, R2, R4, R2 ;  /* 0x000000040204722b */ /* 0x000fd00000000002 */
[----:B------:R-:W-:-:S08]  /*0350*/  DFMA R2, -R6, R4, 1 ;  /* 0x3ff000000602742b */ /* 0x000fd00000000104 */
[----:B------:R-:W-:-:S08]  /*0360*/  DFMA R2, R4, R2, R4 ;  /* 0x000000020402722b */ /* 0x000fd00000000004 */
[----:B------:R-:W-:-:S08]  /*0370*/  DMUL R26, R2, 4 ;  /* 0x40100000021a7828 */ /* 0x000fd00000000000 */
[----:B------:R-:W-:-:S08]  /*0380*/  DFMA R4, -R6, R26, 4 ;  /* 0x401000000604742b */ /* 0x000fd0000000011a */
[----:B------:R-:W-:-:S10]  /*0390*/  DFMA R26, R2, R4, R26 ;  /* 0x00000004021a722b */ /* 0x000fd4000000001a */
[----:B------:R-:W-:-:S05]  /*03a0*/  FFMA R0, RZ, R7, R27 ;  /* 0x00000007ff007223 */ /* 0x000fca000000001b */
[----:B------:R-:W-:-:S13]  /*03b0*/  FSETP.GT.AND P0, PT, |R0|, 1.469367938527859385e-39, PT ;  /* 0x001000000000780b */ /* 0x000fda0003f04200 */
[----:B------:R-:W-:Y:S05]  /*03c0*/  @P0 BRA `(.L_x_37) ;  /* 0x0000000000180947 */ /* 0x000fea0003800000 */
[----:B------:R-:W-:Y:S01]  /*03d0*/  IMAD.MOV.U32 R17, RZ, RZ, R6 ;  /* 0x000000ffff117224 */ /* 0x000fe200078e0006 */
[----:B------:R-:W-:Y:S01]  /*03e0*/  MOV R0, 0x430 ;  /* 0x0000043000007802 */ /* 0x000fe20000000f00 */
[----:B------:R-:W-:Y:S02]  /*03f0*/  IMAD.MOV.U32 R16, RZ, RZ, R7 ;  /* 0x000000ffff107224 */ /* 0x000fe400078e0007 */
[----:B------:R-:W-:Y:S02]  /*0400*/  IMAD.MOV.U32 R23, RZ, RZ, RZ ;  /* 0x000000ffff177224 */ /* 0x000fe400078e00ff */
[----:B------:R-:W-:-:S07]  /*0410*/  IMAD.MOV.U32 R22, RZ, RZ, 0x40100000 ;  /* 0x40100000ff167424 */ /* 0x000fce00078e00ff */
[----:B------:R-:W-:Y:S05]  /*0420*/  CALL.REL.NOINC `($__internal_0_$__cuda_sm20_div_rn_f64_full) ;  /* 0x0000006400a47944 */ /* 0x000fea0003c00000 */
.L_x_37:
[----:B------:R-:W-:Y:S05]  /*0430*/  BSYNC.RECONVERGENT B3 ;  /* 0x0000000000037941 */ /* 0x000fea0003800200 */
.L_x_36:
[----:B------:R-:W-:Y:S01]  /*0440*/  MOV R2, R26 ;  /* 0x0000001a00027202 */ /* 0x000fe20000000f00 */
[----:B------:R-:W-:Y:S02]  /*0450*/  IMAD.MOV.U32 R3, RZ, RZ, R27 ;  /* 0x000000ffff037224 */ /* 0x000fe400078e001b */
[----:B------:R-:W-:-:S07]  /*0460*/  VIADD R6, R8, 0x200 ;  /* 0x0000020008067836 */ /* 0x000fce0000000000 */
.L_x_33:
[----:B------:R-:W-:Y:S05]  /*0470*/  BSYNC.RECONVERGENT B2 ;  /* 0x0000000000027941 */ /* 0x000fea0003800200 */
.L_x_32:
[----:B------:R-:W-:Y:S01]  /*0480*/  ISETP.GE.AND P0, PT, R6, UR4, PT ;  /* 0x0000000406007c0c */ /* 0x000fe2000bf06270 */
[----:B------:R-:W-:-:S12]  /*0490*/  BSSY.RECONVERGENT B2, `(.L_x_38) ;  /* 0x000011f000027945 */ /* 0x000fd80003800200 */
[----:B------:R-:W-:Y:S05]  /*04a0*/  @P0 BRA `(.L_x_39) ;  /* 0x0000001000740947 */ /* 0x000fea0003800000 */
[----:B------:R-:W0:Y:S01]  /*04b0*/  LDCU UR5, c[0x0][0x3b8] ;  /* 0x00007700ff0577ac */ /* 0x000e220008000800 */
[----:B------:R-:W-:Y:S01]  /*04c0*/  LOP3.LUT R7, RZ, R6, RZ, 0x33, !PT ;  /* 0x00000006ff077212 */ /* 0x000fe200078e33ff */
[----:B------:R-:W-:Y:S01]  /*04d0*/  BSSY.RECONVERGENT B3, `(.L_x_40) ;  /* 0x0000042000037945 */ /* 0x000fe20003800200 */
[----:B0-----:R-:W-:-:S05]  /*04e0*/  IMAD.U32 R0, RZ, RZ, UR5 ;  /* 0x00000005ff007e24 */ /* 0x001fca000f8e00ff */
[----:B------:R-:W-:-:S04]  /*04f0*/  IADD3 R7, PT, PT, R0, -UR12, R7 ;  /* 0x8000000c00077c10 */ /* 0x000fc8000fffe007 */
[----:B------:R-:W-:-:S04]  /*0500*/  LOP3.LUT R0, R7, 0x600, RZ, 0xc0, !PT ;  /* 0x0000060007007812 */ /* 0x000fc800078ec0ff */
[----:B------:R-:W-:-:S13]  /*0510*/  ISETP.NE.AND P0, PT, R0, 0x600, PT ;  /* 0x000006000000780c */ /* 0x000fda0003f05270 */
[----:B------:R-:W-:Y:S05]  /*0520*/  @!P0 BRA `(.L_x_41) ;  /* 0x0000000000f08947 */ /* 0x000fea0003800000 */
[----:B------:R-:W0:Y:S01]  /*0530*/  LDCU UR5, c[0x0][0x380] ;  /* 0x00007000ff0577ac */ /* 0x000e220008000800 */
[----:B------:R-:W-:-:S04]  /*0540*/  LEA.HI R0, R7, 0x1, RZ, 0x17 ;  /* 0x0000000107007811 */ /* 0x000fc800078fb8ff */
[----:B------:R-:W-:-:S04]  /*0550*/  LOP3.LUT R0, R0, 0x3, RZ, 0xc0, !PT ;  /* 0x0000000300007812 */ /* 0x000fc800078ec0ff */
[----:B------:R-:W-:Y:S01]  /*0560*/  IADD3 R5, PT, PT, -R0, RZ, RZ ;  /* 0x000000ff00057210 */ /* 0x000fe20007ffe1ff */
[----:B0-----:R-:W-:-:S05]  /*0570*/  IMAD.U32 R9, RZ, RZ, UR5 ;  /* 0x00000005ff097e24 */ /* 0x001fca000f8e00ff */
[----:B------:R-:W-:-:S07]  /*0580*/  IADD3 R4, PT, PT, R9, UR12, R6 ;  /* 0x0000000c09047c10 */ /* 0x000fce000fffe006 */
.L_x_46:
[----:B------:R-:W0:Y:S01]  /*0590*/  MUFU.RCP64H R13, 1.00000000000000000000e+09 ;  /* 0x41cdcd65000d7908 */ /* 0x000e220000001800 */
[----:B------:R-:W-:Y:S01]  /*05a0*/  IMAD.MOV.U32 R14, RZ, RZ, 0x0 ;  /* 0x00000000ff0e7424 */ /* 0x000fe200078e00ff */
[----:B------:R-:W-:Y:S01]  /*05b0*/  BSSY.RECONVERGENT B4, `(.L_x_42) ;  /* 0x0000019000047945 */ /* 0x000fe20003800200 */
[----:B------:R-:W-:Y:S02]  /*05c0*/  IMAD.MOV.U32 R15, RZ, RZ, 0x41cdcd65 ;  /* 0x41cdcd65ff0f7424 */ /* 0x000fe400078e00ff */
[----:B------:R-:W-:Y:S02]  /*05d0*/  IMAD.MOV.U32 R12, RZ, RZ, 0x1 ;  /* 0x00000001ff0c7424 */ /* 0x000fe400078e00ff */
[----:B------:R-:W-:-:S05]  /*05e0*/  VIADD R5, R5, 0x1 ;  /* 0x0000000105057836 */ /* 0x000fca0000000000 */
[----:B------:R-:W-:Y:S01]  /*05f0*/  ISETP.NE.AND P1, PT, R5, RZ, PT ;  /* 0x000000ff0500720c */ /* 0x000fe20003f25270 */
[----:B0-----:R-:W-:-:S08]  /*0600*/  DFMA R10, R12, -R14, 1 ;  /* 0x3ff000000c0a742b */ /* 0x001fd0000000080e */
        /* <DEDUP_REMOVED lines=13> */
[----:B------:R-:W-:Y:S01]  /*06e0*/  MOV R23, R12 ;  /* 0x0000000c00177202 */ /* 0x000fe20000000f00 */
[----:B------:R-:W-:Y:S01]  /*06f0*/  IMAD.MOV.U32 R22, RZ, RZ, R13 ;  /* 0x000000ffff167224 */ /* 0x000fe200078e000d */
[----:B------:R-:W-:Y:S01]  /*0700*/  MOV R0, 0x740 ;  /* 0x0000074000007802 */ /* 0x000fe20000000f00 */
[----:B------:R-:W-:Y:S02]  /*0710*/  IMAD.MOV.U32 R17, RZ, RZ, RZ ;  /* 0x000000ffff117224 */ /* 0x000fe400078e00ff */
[----:B------:R-:W-:-:S07]  /*0720*/  IMAD.MOV.U32 R16, RZ, RZ, 0x41cdcd65 ;  /* 0x41cdcd65ff107424 */ /* 0x000fce00078e00ff */
[----:B------:R-:W-:Y:S05]  /*0730*/  CALL.REL.NOINC `($__internal_0_$__cuda_sm20_div_rn_f64_full) ;  /* 0x0000006000e07944 */ /* 0x000fea0003c00000 */
.L_x_43:
[----:B------:R-:W-:Y:S05]  /*0740*/  BSYNC.RECONVERGENT B4 ;  /* 0x0000000000047941 */ /* 0x000fea0003800200 */
.L_x_42:
[----:B------:R-:W-:Y:S01]  /*0750*/  DFMA R14, R26, R26, 1 ;  /* 0x3ff000001a0e742b */ /* 0x000fe2000000001a */
[----:B------:R-:W-:Y:S01]  /*0760*/  IMAD.MOV.U32 R10, RZ, RZ, 0x1 ;  /* 0x00000001ff0a7424 */ /* 0x000fe200078e00ff */
        /* <DEDUP_REMOVED lines=13> */
[----:B------:R-:W-:Y:S01]  /*0840*/  MOV R17, R14 ;  /* 0x0000000e00117202 */ /* 0x000fe20000000f00 */
[----:B------:R-:W-:Y:S01]  /*0850*/  IMAD.MOV.U32 R16, RZ, RZ, R15 ;  /* 0x000000ffff107224 */ /* 0x000fe200078e000f */
[----:B------:R-:W-:Y:S01]  /*0860*/  MOV R0, 0x8a0 ;  /* 0x000008a000007802 */ /* 0x000fe20000000f00 */
[----:B------:R-:W-:Y:S02]  /*0870*/  IMAD.MOV.U32 R23, RZ, RZ, RZ ;  /* 0x000000ffff177224 */ /* 0x000fe400078e00ff */
[----:B------:R-:W-:-:S07]  /*0880*/  IMAD.MOV.U32 R22, RZ, RZ, 0x40100000 ;  /* 0x40100000ff167424 */ /* 0x000fce00078e00ff */
[----:B------:R-:W-:Y:S05]  /*0890*/  CALL.REL.NOINC `($__internal_0_$__cuda_sm20_div_rn_f64_full) ;  /* 0x0000006000887944 */ /* 0x000fea0003c00000 */
.L_x_45:
[----:B------:R-:W-:Y:S05]  /*08a0*/  BSYNC.RECONVERGENT B4 ;  /* 0x0000000000047941 */ /* 0x000fea0003800200 */
.L_x_44:
[----:B------:R-:W-:Y:S01]  /*08b0*/  DADD R2, R26, R2 ;  /* 0x000000001a027229 */ /* 0x000fe20000000002 */
[----:B------:R-:W-:Y:S01]  /*08c0*/  VIADD R6, R6, 0x200 ;  /* 0x0000020006067836 */ /* 0x000fe20000000000 */
[----:B------:R-:W-:Y:S01]  /*08d0*/  IADD3 R4, PT, PT, R4, 0x200, RZ ;  /* 0x0000020004047810 */ /* 0x000fe20007ffe0ff */
[----:B------:R-:W-:Y:S08]  /*08e0*/  @P1 BRA `(.L_x_46) ;  /* 0xfffffffc00281947 */ /* 0x000ff0000383ffff */
.L_x_41:
[----:B------:R-:W-:Y:S05]  /*08f0*/  BSYNC.RECONVERGENT B3 ;  /* 0x0000000000037941 */ /* 0x000fea0003800200 */
.L_x_40:
[----:B------:R-:W-:-:S13]  /*0900*/  ISETP.GE.U32.AND P0, PT, R7, 0x600, PT ;  /* 0x000006000700780c */ /* 0x000fda0003f06070 */
[----:B------:R-:W-:Y:S05]  /*0910*/  @!P0 BRA `(.L_x_39) ;  /* 0x0000000c00588947 */ /* 0x000fea0003800000 */
[----:B------:R-:W0:Y:S01]  /*0920*/  LDCU UR5, c[0x0][0x380] ;  /* 0x00007000ff0577ac */ /* 0x000e220008000800 */
[----:B------:R-:W-:Y:S02]  /*0930*/  VIADD R5, R6, 0x400 ;  /* 0x0000040006057836 */ /* 0x000fe40000000000 */
[----:B0-----:R-:W-:-:S05]  /*0940*/  IMAD.U32 R7, RZ, RZ, UR5 ;  /* 0x00000005ff077e24 */ /* 0x001fca000f8e00ff */
[----:B------:R-:W-:-:S07]  /*0950*/  IADD3 R4, PT, PT, R7, UR12, R6 ;  /* 0x0000000c07047c10 */ /* 0x000fce000fffe006 */
.L_x_63:
[----:B------:R-:W0:Y:S01]  /*0960*/  MUFU.RCP64H R11, 1.00000000000000000000e+09 ;  /* 0x41cdcd65000b7908 */ /* 0x000e220000001800 */
[----:B------:R-:W-:Y:S01]  /*0970*/  IMAD.MOV.U32 R12, RZ, RZ, 0x0 ;  /* 0x00000000ff0c7424 */ /* 0x000fe200078e00ff */
[----:B------:R-:W-:Y:S01]  /*0980*/  MOV R10, 0x1 ;  /* 0x00000001000a7802 */ /* 0x000fe20000000f00 */
[----:B------:R-:W-:Y:S01]  /*0990*/  IMAD.MOV.U32 R13, RZ, RZ, 0x41cdcd65 ;  /* 0x41cdcd65ff0d7424 */ /* 0x000fe200078e00ff */
[----:B------:R-:W-:Y:S05]  /*09a0*/  BSSY.RECONVERGENT B3, `(.L_x_47) ;  /* 0x0000015000037945 */ /* 0x000fea0003800200 */
        /* <DEDUP_REMOVED lines=20> */
.L_x_48:
[----:B------:R-:W-:Y:S05]  /*0af0*/  BSYNC.RECONVERGENT B3 ;  /* 0x0000000000037941 */ /* 0x000fea0003800200 */
.L_x_47:
        /* <DEDUP_REMOVED lines=21> */
.L_x_50:
[----:B------:R-:W-:Y:S05]  /*0c50*/  BSYNC.RECONVERGENT B3 ;  /* 0x0000000000037941 */ /* 0x000fea0003800200 */
.L_x_49:
[----:B------:R-:W0:Y:S01]  /*0c60*/  MUFU.RCP64H R11, 1.00000000000000000000e+09 ;  /* 0x41cdcd65000b7908 */ /* 0x000e220000001800 */
[----:B------:R-:W-:Y:S01]  /*0c70*/  MOV R12, 0x0 ;  /* 0x00000000000c7802 */ /* 0x000fe20000000f00 */
[----:B------:R-:W-:Y:S01]  /*0c80*/  IMAD.MOV.U32 R13, RZ, RZ, 0x41cdcd65 ;  /* 0x41cdcd65ff0d7424 */ /* 0x000fe200078e00ff */
[----:B------:R-:W-:Y:S01]  /*0c90*/  BSSY.RECONVERGENT B3, `(.L_x_51) ;  /* 0x000001a000037945 */ /* 0x000fe20003800200 */
[----:B------:R-:W-:Y:S01]  /*0ca0*/  IMAD.MOV.U32 R10, RZ, RZ, 0x1 ;  /* 0x00000001ff0a7424 */ /* 0x000fe200078e00ff */
[----:B------:R-:W-:Y:S01]  /*0cb0*/  DADD R2, R26, R2 ;  /* 0x000000001a027229 */ /* 0x000fe20000000002 */
[----:B------:R-:W-:-:S04]  /*0cc0*/  VIADD R0, R4, 0x200 ;  /* 0x0000020004007836 */ /* 0x000fc80000000000 */
        /* <DEDUP_REMOVED lines=15> */
[----:B------:R-:W-:Y:S01]  /*0dc0*/  MOV R22, R13 ;  /* 0x0000000d00167202 */ /* 0x000fe20000000f00 */
[----:B------:R-:W-:Y:S01]  /*0dd0*/  IMAD.MOV.U32 R17, RZ, RZ, RZ ;  /* 0x000000ffff117224 */ /* 0x000fe200078e00ff */
[----:B------:R-:W-:Y:S01]  /*0de0*/  MOV R0, 0xe10 ;  /* 0x00000e1000007802 */ /* 0x000fe20000000f00 */
[----:B------:R-:W-:-:S07]  /*0df0*/  IMAD.MOV.U32 R16, RZ, RZ, 0x41cdcd65 ;  /* 0x41cdcd65ff107424 */ /* 0x000fce00078e00ff */
[----:B------:R-:W-:Y:S05]  /*0e00*/  CALL.REL.NOINC `($__internal_0_$__cuda_sm20_div_rn_f64_full) ;  /* 0x0000005c002c7944 */ /* 0x000fea0003c00000 */
[----:B------:R-:W-:Y:S02]  /*0e10*/  IMAD.MOV.U32 R6, RZ, RZ, R26 ;  /* 0x000000ffff067224 */ /* 0x000fe400078e001a */
[----:B------:R-:W-:-:S07]  /*0e20*/  IMAD.MOV.U32 R7, RZ, RZ, R27 ;  /* 0x000000ffff077224 */ /* 0x000fce00078e001b */
.L_x_52:
[----:B------:R-:W-:Y:S05]  /*0e30*/  BSYNC.RECONVERGENT B3 ;  /* 0x0000000000037941 */ /* 0x000fea0003800200 */
.L_x_51:
[----:B------:R-:W-:Y:S01]  /*0e40*/  DFMA R12, R6, R6, 1 ;  /* 0x3ff00000060c742b */ /* 0x000fe20000000006 */
[----:B------:R-:W-:Y:S01]  /*0e50*/  BSSY.RECONVERGENT B3, `(.L_x_53) ;  /* 0x0000014000037945 */ /* 0x000fe20003800200 */
[----:B------:R-:W-:-:S04]  /*0e60*/  MOV R6, 0x1 ;  /* 0x0000000100067802 */ /* 0x000fc80000000f00 */
        /* <DEDUP_REMOVED lines=18> */
.L_x_54:
[----:B------:R-:W-:Y:S05]  /*0f90*/  BSYNC.RECONVERGENT B3 ;  /* 0x0000000000037941 */ /* 0x000fea0003800200 */
.L_x_53:
        /* <DEDUP_REMOVED lines=29> */
.L_x_56:
[----:B------:R-:W-:Y:S05]  /*1170*/  BSYNC.RECONVERGENT B3 ;  /* 0x0000000000037941 */ /* 0x000fea0003800200 */
.L_x_55:
        /* <DEDUP_REMOVED lines=21> */
.L_x_58:
[----:B------:R-:W-:Y:S05]  /*12d0*/  BSYNC.RECONVERGENT B3 ;  /* 0x0000000000037941 */ /* 0x000fea0003800200 */
.L_x_57:
        /* <DEDUP_REMOVED lines=29> */
.L_x_60:
[----:B------:R-:W-:Y:S05]  /*14b0*/  BSYNC.RECONVERGENT B3 ;  /* 0x0000000000037941 */ /* 0x000fea0003800200 */
.L_x_59:
        /* <DEDUP_REMOVED lines=21> */
.L_x_62:
[----:B------:R-:W-:Y:S05]  /*1610*/  BSYNC.RECONVERGENT B3 ;  /* 0x0000000000037941 */ /* 0x000fea0003800200 */
.L_x_61:
[C---:B------:R-:W-:Y:S01]  /*1620*/  IADD3 R0, PT, PT, R5.reuse, 0x400, RZ ;  /* 0x0000040005007810 */ /* 0x040fe20007ffe0ff */
[----:B------:R-:W-:Y:S01]  /*1630*/  DADD R2, R2, R26 ;  /* 0x0000000002027229 */ /* 0x000fe2000000001a */
[----:B------:R-:W-:Y:S02]  /*1640*/  VIADD R5, R5, 0x800 ;  /* 0x0000080005057836 */ /* 0x000fe40000000000 */
[----:B------:R-:W-:Y:S01]  /*1650*/  ISETP.GE.AND P0, PT, R0, UR4, PT ;  /* 0x0000000400007c0c */ /* 0x000fe2000bf06270 */
[----:B------:R-:W-:-:S12]  /*1660*/  VIADD R4, R4, 0x800 ;  /* 0x0000080004047836 */ /* 0x000fd80000000000 */
[----:B------:R-:W-:Y:S05]  /*1670*/  @!P0 BRA `(.L_x_63) ;  /* 0xfffffff000b88947 */ /* 0x000fea000383ffff */
.L_x_39:
[----:B------:R-:W-:Y:S05]  /*1680*/  BSYNC.RECONVERGENT B2 ;  /* 0x0000000000027941 */ /* 0x000fea0003800200 */
.L_x_38:
[----:B------:R-:W-:-:S09]  /*1690*/  UISETP.GE.AND UP0, UPT, UR4, 0x200, UPT ;  /* 0x000002000400788c */ /* 0x000fd2000bf06270 */
[----:B------:R-:W-:Y:S05]  /*16a0*/  BRA.U !UP0, `(.L_x_64) ;  /* 0x0000000508147547 */ /* 0x000fea000b800000 */
        /* <DEDUP_REMOVED lines=16> */
[----:B------:R-:W-:Y:S01]  /*17b0*/  SHFL.DOWN PT, R2, R4, 0x4, 0x1f ;  /* 0x08801f0004027f89 */ /* 0x000fe200000e0000 */
[----:B------:R-:W-:Y:S02]  /*17c0*/  @!P1 MOV R7, 0x400 ;  /* 0x0000040000079802 */ /* 0x000fe40000000f00 */
[----:B------:R-:W-:Y:S01]  /*17d0*/  @!P1 SHF.R.U32.HI R6, RZ, 0x2, R8 ;  /* 0x00000002ff069819 */ /* 0x000fe20000011608 */
[----:B------:R-:W0:Y:S01]  /*17e0*/  SHFL.DOWN PT, R3, R5, 0x4, 0x1f ;  /* 0x08801f0005037f89 */ /* 0x000e2200000e0000 */
[----:B-1----:R-:W-:-:S02]  /*17f0*/  @!P1 LEA R7, R12, R7, 0x18 ;  /* 0x000000070c079211 */ /* 0x002fc400078ec0ff */
[----:B------:R-:W-:-:S05]  /*1800*/  @!P1 LOP3.LUT R6, R6, 0xf8, RZ, 0xc0, !PT ;  /* 0x000000f806069812 */ /* 0x000fca00078ec0ff */
[----:B------:R-:W-:Y:S01]  /*1810*/  @!P1 IMAD.IADD R7, R6, 0x1, R7 ;  /* 0x0000000106079824 */ /* 0x000fe200078e0207 */
        /* <DEDUP_REMOVED lines=9> */
[----:B------:R-:W-:Y:S01]  /*18b0*/  ISETP.NE.AND P0, PT, R8, RZ, PT ;  /* 0x000000ff0800720c */ /* 0x000fe20003f05270 */
[----:B------:R-:W-:Y:S04]  /*18c0*/  SHFL.DOWN PT, R2, R4, 0x10, 0x1f ;  /* 0x0a001f0004027f89 */ /* 0x000fe800000e0000 */
[----:B------:R-:W0:Y:S02]  /*18d0*/  SHFL.DOWN PT, R3, R5, 0x10, 0x1f ;  /* 0x0a001f0005037f89 */ /* 0x000e2400000e0000 */
        /* <DEDUP_REMOVED lines=10> */
[----:B-1----:R-:W0:Y:S04]  /*1980*/  LDS.64 R2, [UR5+0x18] ;  /* 0x00001805ff027984 */ /* 0x002e280008000a00 */
[----:B------:R-:W1:Y:S04]  /*1990*/  LDS.128 R16, [UR5+0x20] ;  /* 0x00002005ff107984 */ /* 0x000e680008000c00 */
[----:B------:R-:W2:Y:S04]  /*19a0*/  LDS.128 R4, [UR5+0x30] ;  /* 0x00003005ff047984 */ /* 0x000ea80008000c00 */
[----:B------:R-:W3:Y:S01]  /*19b0*/  LDS.128 R8, [UR5+0x40] ;  /* 0x00004005ff087984 */ /* 0x000ee20008000c00 */
[----:B0-----:R-:W-:-:S03]  /*19c0*/  DADD R2, R14, R2 ;  /* 0x000000000e027229 */ /* 0x001fc60000000002 */
[----:B------:R-:W0:Y:S05]  /*19d0*/  LDS.128 R12, [UR5+0x50] ;  /* 0x00005005ff0c7984 */ /* 0x000e2a0008000c00 */
[----:B-1----:R-:W-:-:S08]  /*19e0*/  DADD R2, R2, R16 ;  /* 0x0000000002027229 */ /* 0x002fd00000000010 */
[----:B------:R-:W-:-:S08]  /*19f0*/  DADD R2, R2, R18 ;  /* 0x0000000002027229 */ /* 0x000fd00000000012 */
[----:B--2---:R-:W-:-:S08]  /*1a00*/  DADD R2, R2, R4 ;  /* 0x0000000002027229 */ /* 0x004fd00000000004 */
[----:B------:R-:W-:Y:S01]  /*1a10*/  DADD R2, R2, R6 ;  /* 0x0000000002027229 */ /* 0x000fe20000000006 */
[----:B------:R-:W1:Y:S07]  /*1a20*/  LDS.128 R4, [UR5+0x60] ;  /* 0x00006005ff047984 */ /* 0x000e6e0008000c00 */
[----:B---3--:R-:W-:-:S08]  /*1a30*/  DADD R2, R2, R8 ;  /* 0x0000000002027229 */ /* 0x008fd00000000008 */
[----:B------:R-:W-:Y:S01]  /*1a40*/  DADD R2, R2, R10 ;  /* 0x0000000002027229 */ /* 0x000fe2000000000a */
[----:B------:R-:W2:Y:S07]  /*1a50*/  LDS.128 R8, [UR5+0x70] ;  /* 0x00007005ff087984 */ /* 0x000eae0008000c00 */
[----:B0-----:R-:W-:-:S08]  /*1a60*/  DADD R2, R2, R12 ;  /* 0x0000000002027229 */ /* 0x001fd0000000000c */
[----:B------:R-:W-:Y:S01]  /*1a70*/  DADD R2, R2, R14 ;  /* 0x0000000002027229 */ /* 0x000fe2000000000e */
[----:B------:R-:W0:Y:S07]  /*1a80*/  LDS.128 R12, [UR5+0x80] ;  /* 0x00008005ff0c7984 */ /* 0x000e2e0008000c00 */
[----:B-1----:R-:W-:-:S08]  /*1a90*/  DADD R2, R2, R4 ;  /* 0x0000000002027229 */ /* 0x002fd00000000004 */
[----:B------:R-:W-:-:S08]  /*1aa0*/  DADD R2, R2, R6 ;  /* 0x0000000002027229 */ /* 0x000fd00000000006 */
[----:B--2---:R-:W-:-:S08]  /*1ab0*/  DADD R2, R2, R8 ;  /* 0x0000000002027229 */ /* 0x004fd00000000008 */
[----:B------:R-:W-:-:S08]  /*1ac0*/  DADD R2, R2, R10 ;  /* 0x0000000002027229 */ /* 0x000fd0000000000a */
[----:B0-----:R-:W-:-:S08]  /*1ad0*/  DADD R2, R2, R12 ;  /* 0x0000000002027229 */ /* 0x001fd0000000000c */
[----:B------:R-:W-:Y:S01]  /*1ae0*/  DADD R14, R2, R14 ;  /* 0x00000000020e7229 */ /* 0x000fe2000000000e */
[----:B------:R-:W-:Y:S10]  /*1af0*/  BRA `(.L_x_65) ;  /* 0x0000004c00cc7947 */ /* 0x000ff40003800000 */
.L_x_64:
[----:B------:R-:W-:-:S05]  /*1b00*/  LOP3.LUT R0, R8, 0x3e0, RZ, 0xc0, !PT ;  /* 0x000003e008007812 */ /* 0x000fca00078ec0ff */
[----:B------:R-:W-:Y:S01]  /*1b10*/  VIADD R4, R0, 0x20 ;  /* 0x0000002000047836 */ /* 0x000fe20000000000 */
[----:B------:R-:W-:-:S04]  /*1b20*/  LOP3.LUT R0, RZ, R0, RZ, 0x33, !PT ;  /* 0x00000000ff007212 */ /* 0x000fc800078e33ff */
[----:B------:R-:W-:Y:S02]  /*1b30*/  ISETP.GT.AND P0, PT, R4, UR4, PT ;  /* 0x0000000404007c0c */ /* 0x000fe4000bf04270 */
[----:B------:R-:W-:Y:S01]  /*1b40*/  IADD3 R0, PT, PT, R0, UR4, RZ ;  /* 0x0000000400007c10 */ /* 0x000fe2000fffe0ff */
[----:B------:R-:W0:Y:S03]  /*1b50*/  S2R R4, SR_LANEID ;  /* 0x0000000000047919 */ /* 0x000e260000000000 */
[----:B------:R-:W-:-:S05]  /*1b60*/  SEL R5, R0, 0x1f, P0 ;  /* 0x0000001f00057807 */ /* 0x000fca0000000000 */
[----:B------:R-:W-:Y:S04]  /*1b70*/  SHFL.DOWN PT, R6, R2, 0x1, R5 ;  /* 0x0820000002067989 */ /* 0x000fe800000e0005 */
[----:B------:R-:W1:Y:S01]  /*1b80*/  SHFL.DOWN PT, R7, R3, 0x1, R5 ;  /* 0x0820000003077989 */ /* 0x000e6200000e0005 */
[C---:B0-----:R-:W-:Y:S01]  /*1b90*/  ISETP.GE.AND P0, PT, R4.reuse, R5, PT ;  /* 0x000000050400720c */ /* 0x041fe20003f06270 */
[C---:B------:R-:W-:Y:S01]  /*1ba0*/  VIADD R0, R4.reuse, 0x2 ;  /* 0x0000000204007836 */ /* 0x040fe20000000000 */
[----:B------:R-:W-:Y:S01]  /*1bb0*/  ISETP.NE.AND P1, PT, R4, RZ, PT ;  /* 0x000000ff0400720c */ /* 0x000fe20003f25270 */
[----:B-1----:R-:W-:-:S10]  /*1bc0*/  DADD R6, R6, R2 ;  /* 0x0000000006067229 */ /* 0x002fd40000000002 */
[----:B------:R-:W-:Y:S02]  /*1bd0*/  FSEL R10, R6, R2, !P0 ;  /* 0x00000002060a7208 */ /* 0x000fe40004000000 */
[----:B------:R-:W0:Y:S01]  /*1be0*/  @!P1 S2R R12, SR_CgaCtaId ;  /* 0x00000000000c9919 */ /* 0x000e220000008800 */
[----:B------:R-:W-:Y:S02]  /*1bf0*/  FSEL R11, R7, R3, !P0 ;  /* 0x00000003070b7208 */ /* 0x000fe40004000000 */
[----:B------:R-:W-:Y:S01]  /*1c00*/  ISETP.GT.AND P0, PT, R0, R5, PT ;  /* 0x000000050000720c */ /* 0x000fe20003f04270 */
[----:B------:R-:W-:Y:S01]  /*1c10*/  SHFL.DOWN PT, R6, R10, 0x2, R5 ;  /* 0x084000000a067989 */ /* 0x000fe200000e0005 */
[----:B------:R-:W-:Y:S01]  /*1c20*/  VIADD R0, R4, 0x4 ;  /* 0x0000000404007836 */ /* 0x000fe20000000000 */
[----:B------:R-:W-:Y:S02]  /*1c30*/  @!P1 MOV R9, 0x400 ;  /* 0x0000040000099802 */ /* 0x000fe40000000f00 */
[----:B------:R-:W1:Y:S02]  /*1c40*/  SHFL.DOWN PT, R7, R11, 0x2, R5 ;  /* 0x084000000b077989 */ /* 0x000e6400000e0005 */
[----:B-1----:R-:W-:Y:S01]  /*1c50*/  DADD R6, R6, R10 ;  /* 0x0000000006067229 */ /* 0x002fe2000000000a */
[----:B0-----:R-:W-:-:S09]  /*1c60*/  @!P1 LEA R9, R12, R9, 0x18 ;  /* 0x000000090c099211 */ /* 0x001fd200078ec0ff */
[----:B------:R-:W-:Y:S02]  /*1c70*/  FSEL R6, R10, R6, P0 ;  /* 0x000000060a067208 */ /* 0x000fe40000000000 */
[----:B------:R-:W-:Y:S02]  /*1c80*/  FSEL R7, R11, R7, P0 ;  /* 0x000000070b077208 */ /* 0x000fe40000000000 */
[----:B------:R-:W-:Y:S01]  /*1c90*/  ISETP.GT.AND P0, PT, R0, R5, PT ;  /* 0x000000050000720c */ /* 0x000fe20003f04270 */
[----:B------:R-:W-:Y:S01]  /*1ca0*/  SHFL.DOWN PT, R2, R6, 0x4, R5 ;  /* 0x0880000006027989 */ /* 0x000fe200000e0005 */
[----:B------:R-:W-:-:S03]  /*1cb0*/  VIADD R0, R4, 0x8 ;  /* 0x0000000804007836 */ /* 0x000fc60000000000 */
[----:B------:R-:W0:Y:S02]  /*1cc0*/  SHFL.DOWN PT, R3, R7, 0x4, R5 ;  /* 0x0880000007037989 */ /* 0x000e2400000e0005 */
[----:B0-----:R-:W-:-:S10]  /*1cd0*/  DADD R2, R2, R6 ;  /* 0x0000000002027229 */ /* 0x001fd40000000006 */
[----:B------:R-:W-:Y:S02]  /*1ce0*/  FSEL R10, R6, R2, P0 ;  /* 0x00000002060a7208 */ /* 0x000fe40000000000 */
[----:B------:R-:W-:Y:S02]  /*1cf0*/  FSEL R11, R7, R3, P0 ;  /* 0x00000003070b7208 */ /* 0x000fe40000000000 */
[----:B------:R-:W-:Y:S01]  /*1d00*/  ISETP.GT.AND P0, PT, R0, R5, PT ;  /* 0x000000050000720c */ /* 0x000fe20003f04270 */
[----:B------:R-:W-:Y:S01]  /*1d10*/  SHFL.DOWN PT, R2, R10, 0x8, R5 ;  /* 0x090000000a027989 */ /* 0x000fe200000e0005 */
[----:B------:R-:W-:Y:S01]  /*1d20*/  VIADD R0, R4, 0x10 ;  /* 0x0000001004007836 */ /* 0x000fe20000000000 */
[----:B------:R-:W-:Y:S02]  /*1d30*/  @!P1 SHF.R.U32.HI R4, RZ, 0x2, R8 ;  /* 0x00000002ff049819 */ /* 0x000fe40000011608 */
[----:B------:R-:W0:Y:S02]  /*1d40*/  SHFL.DOWN PT, R3, R11, 0x8, R5 ;  /* 0x090000000b037989 */ /* 0x000e2400000e0005 */
[----:B------:R-:W-:-:S04]  /*1d50*/  @!P1 LOP3.LUT R4, R4, 0xf8, RZ, 0xc0, !PT ;  /* 0x000000f804049812 */ /* 0x000fc800078ec0ff */
[----:B------:R-:W-:Y:S01]  /*1d60*/  @!P1 IADD3 R9, PT, PT, R4, R9, RZ ;  /* 0x0000000904099210 */ /* 0x000fe20007ffe0ff */
[----:B0-----:R-:W-:-:S10]  /*1d70*/  DADD R2, R2, R10 ;  /* 0x0000000002027229 */ /* 0x001fd4000000000a */
[----:B------:R-:W-:Y:S02]  /*1d80*/  FSEL R6, R10, R2, P0 ;  /* 0x000000020a067208 */ /* 0x000fe40000000000 */
[----:B------:R-:W-:Y:S02]  /*1d90*/  FSEL R7, R11, R3, P0 ;  /* 0x000000030b077208 */ /* 0x000fe40000000000 */
[----:B------:R-:W-:Y:S01]  /*1da0*/  ISETP.GT.AND P0, PT, R0, R5, PT ;  /* 0x000000050000720c */ /* 0x000fe20003f04270 */
[----:B------:R-:W-:Y:S04]  /*1db0*/  SHFL.DOWN PT, R2, R6, 0x10, R5 ;  /* 0x0a00000006027989 */ /* 0x000fe800000e0005 */
[----:B------:R-:W0:Y:S02]  /*1dc0*/  SHFL.DOWN PT, R3, R7, 0x10, R5 ;  /* 0x0a00000007037989 */ /* 0x000e2400000e0005 */
[----:B0-----:R-:W-:-:S10]  /*1dd0*/  DADD R2, R2, R6 ;  /* 0x0000000002027229 */ /* 0x001fd40000000006 */
        /* <DEDUP_REMOVED lines=8> */
[----:B------:R-:W-:-:S06]  /*1e60*/  UISETP.GT.AND UP0, UPT, UR4, 0x20, UPT ;  /* 0x000000200400788c */ /* 0x000fcc000bf04270 */
[----:B------:R-:W-:Y:S01]  /*1e70*/  PLOP3.LUT P1, PT, PT, PT, UP0, 0x80, 0x8 ;  /* 0x000000000008781c */ /* 0x000fe20003f2f008 */
[----:B------:R-:W-:Y:S02]  /*1e80*/  UISETP.GT.AND UP0, UPT, UR4, 0x40, UPT ;  /* 0x000000400400788c */ /* 0x000fe4000bf04270 */
[----:B-1----:R-:W-:-:S09]  /*1e90*/  ULEA UR5, UR6, UR5, 0x18 ;  /* 0x0000000506057291 */ /* 0x002fd2000f8ec0ff */
[----:B------:R-:W1:Y:S04]  /*1ea0*/  LDS.64 R2, [UR5+0x18] ;  /* 0x00001805ff027984 */ /* 0x000e680008000a00 */
[----:B0-----:R-:W0:Y:S04]  /*1eb0*/  LDS.128 R8, [UR5+0x20] ;  /* 0x00002005ff087984 */ /* 0x001e280008000c00 */
[----:B------:R-:W2:Y:S01]  /*1ec0*/  LDS.128 R4, [UR5+0x30] ;  /* 0x00003005ff047984 */ /* 0x000ea20008000c00 */
[----:B-1----:R-:W-:-:S10]  /*1ed0*/  DADD R2, R14, R2 ;  /* 0x000000000e027229 */ /* 0x002fd40000000002 */
[----:B------:R-:W-:Y:S02]  /*1ee0*/  FSEL R2, R2, R14, P1 ;  /* 0x0000000e02027208 */ /* 0x000fe40000800000 */
[----:B------:R-:W-:Y:S02]  /*1ef0*/  FSEL R3, R3, R15, P1 ;  /* 0x0000000f03037208 */ /* 0x000fe40000800000 */
[----:B------:R-:W-:Y:S01]  /*1f00*/  PLOP3.LUT P1, PT, PT, PT, UP0, 0x80, 0x8 ;  /* 0x000000000008781c */ /* 0x000fe20003f2f008 */
[----:B------:R-:W-:-:S03]  /*1f10*/  UISETP.GT.AND UP0, UPT, UR4, 0x60, UPT ;  /* 0x000000600400788c */ /* 0x000fc6000bf04270 */
[----:B0-----:R-:W-:-:S10]  /*1f20*/  DADD R8, R8, R2 ;  /* 0x0000000008087229 */ /* 0x001fd40000000002 */
[----:B------:R-:W-:Y:S02]  /*1f30*/  FSEL R2, R8, R2, P1 ;  /* 0x0000000208027208 */ /* 0x000fe40000800000 */
[----:B------:R-:W-:Y:S02]  /*1f40*/  FSEL R3, R9, R3, P1 ;  /* 0x0000000309037208 */ /* 0x000fe40000800000 */
[----:B------:R-:W-:Y:S01]  /*1f50*/  PLOP3.LUT P1, PT, PT, PT, UP0, 0x80, 0x8 ;  /* 0x000000000008781c */ /* 0x000fe20003f2f008 */
[----:B------:R-:W-:-:S03]  /*1f60*/  UISETP.GT.AND UP0, UPT, UR4, 0x80, UPT ;  /* 0x000000800400788c */ /* 0x000fc6000bf04270 */
[----:B------:R-:W-:-:S10]  /*1f70*/  DADD R10, R2, R10 ;  /* 0x00000000020a7229 */ /* 0x000fd4000000000a */
[----:B------:R-:W-:Y:S02]  /*1f80*/  FSEL R2, R10, R2, P1 ;  /* 0x000000020a027208 */ /* 0x000fe40000800000 */
[----:B------:R-:W-:Y:S02]  /*1f90*/  FSEL R3, R11, R3, P1 ;  /* 0x000000030b037208 */ /* 0x000fe40000800000 */
[----:B------:R-:W0:Y:S01]  /*1fa0*/  LDS.128 R8, [UR5+0x40] ;  /* 0x00004005ff087984 */ /* 0x000e220008000c00 */
[----:B------:R-:W-:Y:S01]  /*1fb0*/  PLOP3.LUT P1, PT, PT, PT, UP0, 0x80, 0x8 ;  /* 0x000000000008781c */ /* 0x000fe20003f2f008 */
[----:B------:R-:W-:Y:S02]  /*1fc0*/  UISETP.GT.AND UP0, UPT, UR4, 0xa0, UPT ;  /* 0x000000a00400788c */ /* 0x000fe4000bf04270 */
[----:B--2---:R-:W-:-:S10]  /*1fd0*/  DADD R4, R4, R2 ;  /* 0x0000000004047229 */ /* 0x004fd40000000002 */
[----:B------:R-:W-:Y:S02]  /*1fe0*/  FSEL R2, R4, R2, P1 ;  /* 0x0000000204027208 */ /* 0x000fe40000800000 */
[----:B------:R-:W-:Y:S02]  /*1ff0*/  FSEL R3, R5, R3, P1 ;  /* 0x0000000305037208 */ /* 0x000fe40000800000 */
[----:B------:R-:W-:Y:S01]  /*2000*/  PLOP3.LUT P1, PT, PT, PT, UP0, 0x80, 0x8 ;  /* 0x000000000008781c */ /* 0x000fe20003f2f008 */
[----:B------:R-:W-:-:S03]  /*2010*/  UISETP.GT.AND UP0, UPT, UR4, 0xc0, UPT ;  /* 0x000000c00400788c */ /* 0x000fc6000bf04270 */
[----:B------:R-:W-:-:S10]  /*2020*/  DADD R6, R2, R6 ;  /* 0x0000000002067229 */ /* 0x000fd40000000006 */
[----:B------:R-:W-:Y:S02]  /*2030*/  FSEL R2, R6, R2, P1 ;  /* 0x0000000206027208 */ /* 0x000fe40000800000 */
[----:B------:R-:W-:Y:S02]  /*2040*/  FSEL R3, R7, R3, P1 ;  /* 0x0000000307037208 */ /* 0x000fe40000800000 */
[----:B------:R-:W1:Y:S01]  /*2050*/  LDS.128 R4, [UR5+0x50] ;  /* 0x00005005ff047984 */ /* 0x000e620008000c00 */
[----:B------:R-:W-:Y:S01]  /*2060*/  PLOP3.LUT P1, PT, PT, PT, UP0, 0x80, 0x8 ;  /* 0x000000000008781c */ /* 0x000fe20003f2f008 */
[----:B------:R-:W-:Y:S02]  /*2070*/  UISETP.GT.AND UP0, UPT, UR4, 0xe0, UPT ;  /* 0x000000e00400788c */ /* 0x000fe4000bf04270 */
        /* <DEDUP_REMOVED lines=11> */
[----:B-1----:R-:W-:-:S10]  /*2130*/  DADD R4, R4, R2 ;  /* 0x0000000004047229 */ /* 0x002fd40000000002 */
        /* <DEDUP_REMOVED lines=29> */
[----:B------:R-:W-:Y:S01]  /*2310*/  PLOP3.LUT P1, PT, PT, PT, UP0, 0x80, 0x8 ;  /* 0x000000000008781c */ /* 0x000fe20003f2f008 */
[----:B------:R-:W-:-:S03]  /*2320*/  UISETP.GT.AND UP0, UPT, UR4, 0x1e0, UPT ;  /* 0x000001e00400788c */ /* 0x000fc6000bf04270 */
[----:B0-----:R-:W-:-:S10]  /*2330*/  DADD R8, R8, R2 ;  /* 0x0000000008087229 */ /* 0x001fd40000000002 */
[----:B------:R-:W-:Y:S02]  /*2340*/  FSEL R2, R8, R2, P1 ;  /* 0x0000000208027208 */ /* 0x000fe40000800000 */
[----:B------:R-:W-:Y:S02]  /*2350*/  FSEL R3, R9, R3, P1 ;  /* 0x0000000309037208 */ /* 0x000fe40000800000 */
[----:B------:R-:W-:-:S04]  /*2360*/  PLOP3.LUT P1, PT, PT, PT, UP0, 0x80, 0x8 ;  /* 0x000000000008781c */ /* 0x000fc80003f2f008 */
[----:B------:R-:W-:-:S10]  /*2370*/  DADD R10, R2, R10 ;  /* 0x00000000020a7229 */ /* 0x000fd4000000000a */
[----:B------:R-:W-:Y:S02]  /*2380*/  FSEL R14, R10, R2, P1 ;  /* 0x000000020a0e7208 */ /* 0x000fe40000800000 */
[----:B------:R-:W-:Y:S01]  /*2390*/  FSEL R15, R11, R3, P1 ;  /* 0x000000030b0f7208 */ /* 0x000fe20000800000 */
[----:B------:R-:W-:Y:S06]  /*23a0*/  BRA `(.L_x_65) ;  /* 0x0000004400a07947 */ /* 0x000fec0003800000 */
.L_x_31:
[----:B------:R-:W0:Y:S01]  /*23b0*/  S2R R37, SR_TID.X ;  /* 0x0000000000257919 */ /* 0x000e220000002100 */
[----:B------:R-:W1:Y:S01]  /*23c0*/  MUFU.RCP64H R7, 1.00000000000000000000e+09 ;  /* 0x41cdcd6500077908 */ /* 0x000e620000001800 */
[----:B------:R-:W2:Y:S01]  /*23d0*/  LDCU UR6, c[0x0][0x380] ;  /* 0x00007000ff0677ac */ /* 0x000ea20008000800 */
[----:B------:R-:W-:Y:S01]  /*23e0*/  IMAD.MOV.U32 R8, RZ, RZ, 0x0 ;  /* 0x00000000ff087424 */ /* 0x000fe200078e00ff */
[----:B------:R-:W-:Y:S01]  /*23f0*/  BSSY.RECONVERGENT B2, `(.L_x_66) ;  /* 0x0000019000027945 */ /* 0x000fe20003800200 */
[----:B------:R-:W-:Y:S02]  /*2400*/  IMAD.MOV.U32 R9, RZ, RZ, 0x41cdcd65 ;  /* 0x41cdcd65ff097424 */ /* 0x000fe400078e00ff */
[----:B------:R-:W-:-:S06]  /*2410*/  IMAD.MOV.U32 R6, RZ, RZ, 0x1 ;  /* 0x00000001ff067424 */ /* 0x000fcc00078e00ff */
[----:B-1----:R-:W-:Y:S01]  /*2420*/  DFMA R2, R6, -R8, 1 ;  /* 0x3ff000000602742b */ /* 0x002fe20000000808 */
[----:B--2---:R-:W-:-:S07]  /*2430*/  IMAD.U32 R0, RZ, RZ, UR6 ;  /* 0x00000006ff007e24 */ /* 0x004fce000f8e00ff */
[----:B------:R-:W-:Y:S01]  /*2440*/  DFMA R10, R2, R2, R2 ;  /* 0x00000002020a722b */ /* 0x000fe20000000002 */
[----:B0-----:R-:W-:-:S07]  /*2450*/  IADD3 R2, PT, PT, R0, UR12, R37 ;  /* 0x0000000c00027c10 */ /* 0x001fce000fffe025 */
[----:B------:R-:W-:Y:S01]  /*2460*/  DFMA R10, R6, R10, R6 ;  /* 0x0000000a060a722b */ /* 0x000fe20000000006 */
[----:B------:R-:W0:Y:S07]  /*2470*/  I2F.F64 R4, R2 ;  /* 0x0000000200047312 */ /* 0x000e2e0000201c00 */
[----:B------:R-:W-:-:S08]  /*2480*/  DFMA R8, R10, -R8, 1 ;  /* 0x3ff000000a08742b */ /* 0x000fd00000000808 */
[----:B------:R-:W-:Y:S02]  /*2490*/  DFMA R8, R10, R8, R10 ;  /* 0x000000080a08722b */ /* 0x000fe4000000000a */
[----:B0-----:R-:W-:-:S08]  /*24a0*/  DADD R4, R4, 0.5 ;  /* 0x3fe0000004047429 */ /* 0x001fd00000000000 */
[----:B------:R-:W-:Y:S02]  /*24b0*/  DMUL R26, R4, R8 ;  /* 0x00000008041a7228 */ /* 0x000fe40000000000 */
[----:B------:R-:W-:-:S06]  /*24c0*/  FSETP.GEU.AND P1, PT, |R5|, 6.5827683646048100446e-37, PT ;  /* 0x036000000500780b */ /* 0x000fcc0003f2e200 */
        /* <DEDUP_REMOVED lines=11> */
.L_x_67:
[----:B------:R-:W-:Y:S05]  /*2580*/  BSYNC.RECONVERGENT B2 ;  /* 0x0000000000027941 */ /* 0x000fea0003800200 */
.L_x_66:
        /* <DEDUP_REMOVED lines=21> */
[----:B------:R-:W-:Y:S01]  /*26e0*/  IMAD.MOV.U32 R24, RZ, RZ, R26 ;  /* 0x000000ffff187224 */ /* 0x000fe200078e001a */
[----:B------:R-:W-:-:S07]  /*26f0*/  MOV R25, R27 ;  /* 0x0000001b00197202 */ /* 0x000fce0000000f00 */
.L_x_69:
[----:B------:R-:W-:Y:S05]  /*2700*/  BSYNC.RECONVERGENT B2 ;  /* 0x0000000000027941 */ /* 0x000fea0003800200 */
.L_x_68:
[----:B------:R-:W0:Y:S01]  /*2710*/  MUFU.RCP64H R7, 1.00000000000000000000e+09 ;  /* 0x41cdcd6500077908 */ /* 0x000e220000001800 */
[----:B------:R-:W-:Y:S01]  /*2720*/  IMAD.MOV.U32 R8, RZ, RZ, 0x0 ;  /* 0x00000000ff087424 */ /* 0x000fe200078e00ff */
[----:B------:R-:W-:Y:S01]  /*2730*/  BSSY.RECONVERGENT B2, `(.L_x_70) ;  /* 0x0000018000027945 */ /* 0x000fe20003800200 */
[----:B------:R-:W-:Y:S02]  /*2740*/  IMAD.MOV.U32 R9, RZ, RZ, 0x41cdcd65 ;  /* 0x41cdcd65ff097424 */ /* 0x000fe400078e00ff */
[----:B------:R-:W-:Y:S02]  /*2750*/  IMAD.MOV.U32 R6, RZ, RZ, 0x1 ;  /* 0x00000001ff067424 */ /* 0x000fe400078e00ff */
        /* <DEDUP_REMOVED lines=21> */
.L_x_71:
[----:B------:R-:W-:Y:S05]  /*28b0*/  BSYNC.RECONVERGENT B2 ;  /* 0x0000000000027941 */ /* 0x000fea0003800200 */
.L_x_70:
        /* <DEDUP_REMOVED lines=23> */
.L_x_73:
[----:B------:R-:W-:Y:S05]  /*2a30*/  BSYNC.RECONVERGENT B2 ;  /* 0x0000000000027941 */ /* 0x000fea0003800200 */
.L_x_72:
        /* <DEDUP_REMOVED lines=26> */
.L_x_75:
[----:B------:R-:W-:Y:S05]  /*2be0*/  BSYNC.RECONVERGENT B2 ;  /* 0x0000000000027941 */ /* 0x000fea0003800200 */
.L_x_74:
        /* <DEDUP_REMOVED lines=23> */
.L_x_77:
[----:B------:R-:W-:Y:S05]  /*2d60*/  BSYNC.RECONVERGENT B2 ;  /* 0x0000000000027941 */ /* 0x000fea0003800200 */
.L_x_76:
        /* <DEDUP_REMOVED lines=26> */
.L_x_79:
[----:B------:R-:W-:Y:S05]  /*2f10*/  BSYNC.RECONVERGENT B2 ;  /* 0x0000000000027941 */ /* 0x000fea0003800200 */
.L_x_78:
        /* <DEDUP_REMOVED lines=23> */
.L_x_81:
[----:B------:R-:W-:Y:S05]  /*3090*/  BSYNC.RECONVERGENT B2 ;  /* 0x0000000000027941 */ /* 0x000fea0003800200 */
.L_x_80:
        /* <DEDUP_REMOVED lines=26> */
.L_x_83:
[----:B------:R-:W-:Y:S05]  /*3240*/  BSYNC.RECONVERGENT B2 ;  /* 0x0000000000027941 */ /* 0x000fea0003800200 */
.L_x_82:
        /* <DEDUP_REMOVED lines=23> */
.L_x_85:
[----:B------:R-:W-:Y:S05]  /*33c0*/  BSYNC.RECONVERGENT B2 ;  /* 0x0000000000027941 */ /* 0x000fea0003800200 */
.L_x_84:
        /* <DEDUP_REMOVED lines=26> */
.L_x_87:
[----:B------:R-:W-:Y:S05]  /*3570*/  BSYNC.RECONVERGENT B2 ;  /* 0x0000000000027941 */ /* 0x000fea0003800200 */
.L_x_86:
        /* <DEDUP_REMOVED lines=23> */
.L_x_89:
[----:B------:R-:W-:Y:S05]  /*36f0*/  BSYNC.RECONVERGENT B2 ;  /* 0x0000000000027941 */ /* 0x000fea0003800200 */
.L_x_88:
[----:B------:R-:W0:Y:S01]  /*3700*/  MUFU.RCP64H R15, 1.00000000000000000000e+09 ;  /* 0x41cdcd65000f7908 */ /* 0x000e220000001800 */
[----:B------:R-:W-:Y:S01]  /*3710*/  IMAD.MOV.U32 R16, RZ, RZ, 0x0 ;  /* 0x00000000ff107424 */ /* 0x000fe200078e00ff */
[----:B------:R-:W-:Y:S01]  /*3720*/  BSSY.RECONVERGENT B2, `(.L_x_90) ;  /* 0x0000018000027945 */ /* 0x000fe20003800200 */
[----:B------:R-:W-:Y:S02]  /*3730*/  IMAD.MOV.U32 R17, RZ, RZ, 0x41cdcd65 ;  /* 0x41cdcd65ff117424 */ /* 0x000fe400078e00ff */
[----:B------:R-:W-:Y:S02]  /*3740*/  IMAD.MOV.U32 R14, RZ, RZ, 0x1 ;  /* 0x00000001ff0e7424 */ /* 0x000fe400078e00ff */
[----:B------:R-:W-:-:S04]  /*3750*/  VIADD R0, R2, 0xc00 ;  /* 0x00000c0002007836 */ /* 0x000fc80000000000 */
[----:B------:R-:W1:Y:S01]  /*3760*/  I2F.F64 R2, R0 ;  /* 0x0000000000027312 */ /* 0x000e620000201c00 */
[----:B0-----:R-:W-:-:S08]  /*3770*/  DFMA R18, R14, -R16, 1 ;  /* 0x3ff000000e12742b */ /* 0x001fd00000000810 */
[----:B------:R-:W-:Y:S02]  /*3780*/  DFMA R18, R18, R18, R18 ;  /* 0x000000121212722b */ /* 0x000fe40000000012 */
[----:B-1----:R-:W-:-:S06]  /*3790*/  DADD R2, R2, 0.5 ;  /* 0x3fe0000002027429 */ /* 0x002fcc0000000000 */
[----:B------:R-:W-:-:S04]  /*37a0*/  DFMA R18, R14, R18, R14 ;  /* 0x000000120e12722b */ /* 0x000fc8000000000e */
[----:B------:R-:W-:-:S04]  /*37b0*/  FSETP.GEU.AND P1, PT, |R3|, 6.5827683646048100446e-37, PT ;  /* 0x036000000300780b */ /* 0x000fc80003f2e200 */
[----:B------:R-:W-:-:S08]  /*37c0*/  DFMA R16, R18, -R16, 1 ;  /* 0x3ff000001210742b */ /* 0x000fd00000000810 */
[----:B------:R-:W-:-:S08]  /*37d0*/  DFMA R16, R18, R16, R18 ;  /* 0x000000101210722b */ /* 0x000fd00000000012 */
        /* <DEDUP_REMOVED lines=12> */
.L_x_91:
[----:B------:R-:W-:Y:S05]  /*38a0*/  BSYNC.RECONVERGENT B2 ;  /* 0x0000000000027941 */ /* 0x000fea0003800200 */
.L_x_90:
[----:B------:R-:W-:Y:S01]  /*38b0*/  DFMA R2, R26, R26, 1 ;  /* 0x3ff000001a02742b */ /* 0x000fe2000000001a */
[----:B------:R-:W-:Y:S01]  /*38c0*/  IMAD.MOV.U32 R14, RZ, RZ, 0x1 ;  /* 0x00000001ff0e7424 */ /* 0x000fe200078e00ff */
[----:B------:R-:W0:Y:S01]  /*38d0*/  LDCU UR6, c[0x0][0x3c0] ;  /* 0x00007800ff0677ac */ /* 0x000e220008000800 */
[----:B------:R-:W-:Y:S03]  /*38e0*/  BSSY.RECONVERGENT B2, `(.L_x_92) ;  /* 0x0000015000027945 */ /* 0x000fe60003800200 */
[----:B------:R-:W1:Y:S01]  /*38f0*/  MUFU.RCP64H R15, R3 ;  /* 0x00000003000f7308 */ /* 0x000e620000001800 */
[----:B0-----:R-:W-:Y:S01]  /*3900*/  UIMAD UR6, UR6, 0xe00, URZ ;  /* 0x00000e00060678a4 */ /* 0x001fe2000f8e02ff */
[----:B-1----:R-:W-:-:S03]  /*3910*/  DFMA R16, -R2, R14, 1 ;  /* 0x3ff000000210742b */ /* 0x002fc6000000010e */
[----:B------:R-:W-:-:S05]  /*3920*/  USHF.R.S32.HI UR14, URZ, 0x1f, UR6 ;  /* 0x0000001fff0e7899 */ /* 0x000fca0008011406 */
        /* <DEDUP_REMOVED lines=16> */
.L_x_93:
[----:B------:R-:W-:Y:S05]  /*3a30*/  BSYNC.RECONVERGENT B2 ;  /* 0x0000000000027941 */ /* 0x000fea0003800200 */
.L_x_92:
[----:B------:R-:W-:Y:S01]  /*3a40*/  DADD R12, R12, R24 ;  /* 0x000000000c0c7229 */ /* 0x000fe20000000018 */
[----:B------:R-:W-:-:S04]  /*3a50*/  UISETP.GE.U32.AND UP0, UPT, UR5, UR6, UPT ;  /* 0x000000060500728c */ /* 0x000fc8000bf06070 */
[----:B------:R-:W-:-:S03]  /*3a60*/  UISETP.GE.U32.AND.EX UP0, UPT, UR4, UR14, UPT, UP0 ;  /* 0x0000000e0400728c */ /* 0x000fc6000bf06100 */
[----:B------:R-:W-:-:S08]  /*3a70*/  DADD R12, R12, R10 ;  /* 0x000000000c0c7229 */ /* 0x000fd0000000000a */
[----:B------:R-:W-:-:S08]  /*3a80*/  DADD R12, R12, R8 ;  /* 0x000000000c0c7229 */ /* 0x000fd00000000008 */
[----:B------:R-:W-:-:S08]  /*3a90*/  DADD R12, R12, R6 ;  /* 0x000000000c0c7229 */ /* 0x000fd00000000006 */
[----:B------:R-:W-:-:S08]  /*3aa0*/  DADD R12, R12, R4 ;  /* 0x000000000c0c7229 */ /* 0x000fd00000000004 */
[----:B------:R-:W-:Y:S01]  /*3ab0*/  DADD R24, R12, R26 ;  /* 0x000000000c187229 */ /* 0x000fe2000000001a */
[----:B------:R-:W-:Y:S10]  /*3ac0*/  BRA.U !UP0, `(.L_x_94) ;  /* 0x0000002908c87547 */ /* 0x000ff4000b800000 */
[----:B------:R-:W0:Y:S01]  /*3ad0*/  LDCU.64 UR8, c[0x0][0x3b8] ;  /* 0x00007700ff0877ac */ /* 0x000e220008000a00 */
[----:B------:R-:W-:Y:S01]  /*3ae0*/  LOP3.LUT R0, RZ, R37, RZ, 0x33, !PT ;  /* 0x00000025ff007212 */ /* 0x000fe200078e33ff */
[----:B------:R-:W1:Y:S01]  /*3af0*/  LDCU UR15, c[0x0][0x380] ;  /* 0x00007000ff0f77ac */ /* 0x000e620008000800 */
[----:B------:R-:W-:Y:S01]  /*3b00*/  UIADD3 UR7, UP1, UPT, UR12, UR6, URZ ;  /* 0x000000060c077290 */ /* 0x000fe2000ff3e0ff */
[----:B------:R-:W2:Y:S03]  /*3b10*/  LDCU.64 UR10, c[0x0][0x3b8] ;  /* 0x00007700ff0a77ac */ /* 0x000ea60008000a00 */
[----:B------:R-:W-:Y:S02]  /*3b20*/  UIADD3.X UR17, UPT, UPT, URZ, UR14, URZ, UP1, !UPT ;  /* 0x0000000eff117290 */ /* 0x000fe40008ffe4ff */
[----:B0-----:R-:W-:Y:S02]  /*3b30*/  UIADD3 UR18, UP0, UPT, UR8, -0xe00, URZ ;  /* 0xfffff20008127890 */ /* 0x001fe4000ff1e0ff */
[----:B------:R-:W-:-:S02]  /*3b40*/  IMAD.U32 R3, RZ, RZ, UR8 ;  /* 0x00000008ff037e24 */ /* 0x000fc4000f8e00ff */
[----:B------:R-:W-:Y:S01]  /*3b50*/  UIADD3.X UR19, UPT, UPT, UR9, -0x1, URZ, UP0, !UPT ;  /* 0xffffffff09137890 */ /* 0x000fe200087fe4ff */
[----:B-1----:R-:W-:Y:S01]  /*3b60*/  VIADD R36, R37, UR15 ;  /* 0x0000000f25247c36 */ /* 0x002fe20008000000 */
[----:B------:R-:W-:Y:S01]  /*3b70*/  UISETP.GT.U32.AND UP0, UPT, UR7, UR18, UPT ;  /* 0x000000120700728c */ /* 0x000fe2000bf04070 */
[----:B------:R-:W-:Y:S01]  /*3b80*/  IADD3 R0, PT, PT, R3, -UR6, R0 ;  /* 0x8000000603007c10 */ /* 0x000fe2000fffe000 */
[----:B------:R-:W-:Y:S02]  /*3b90*/  UIADD3 UR4, UPT, UPT, UR12, UR15, UR6 ;  /* 0x0000000f0c047290 */ /* 0x000fe4000fffe006 */
[----:B------:R-:W-:Y:S01]  /*3ba0*/  MOV R3, UR6 ;  /* 0x0000000600037c02 */ /* 0x000fe20008000f00 */
[----:B------:R-:W-:Y:S01]  /*3bb0*/  UISETP.GT.U32.AND.EX UP0, UPT, UR17, UR19, UPT, UP0 ;  /* 0x000000131100728c */ /* 0x000fe2000bf04100 */
[----:B------:R-:W-:Y:S02]  /*3bc0*/  VIADD R35, R0, -UR12 ;  /* 0x8000000c00237c36 */ /* 0x000fe40008000000 */
[----:B------:R-:W-:Y:S01]  /*3bd0*/  IADD3 R32, PT, PT, R36, UR12, R3 ;  /* 0x0000000c24207c10 */ /* 0x000fe2000fffe003 */
[----:B------:R-:W-:-:S03]  /*3be0*/  UIADD3 UR5, UPT, UPT, UR4, 0x400, URZ ;  /* 0x0000040004057890 */ /* 0x000fc6000fffe0ff */
[----:B------:R-:W-:Y:S02]  /*3bf0*/  UMOV UR4, URZ ;  /* 0x000000ff00047c82 */ /* 0x000fe40008000000 */
[----:B--2---:R-:W-:Y:S07]  /*3c00*/  BRA.U UP0, `(.L_x_95) ;  /* 0x0000001500e87547 */ /* 0x004fee000b800000 */
.L_x_124:
[----:B------:R-:W0:Y:S01]  /*3c10*/  MUFU.RCP64H R5, 1.00000000000000000000e+09 ;  /* 0x41cdcd6500057908 */ /* 0x000e220000001800 */
[----:B------:R-:W-:Y:S01]  /*3c20*/  IMAD.MOV.U32 R6, RZ, RZ, 0x0 ;  /* 0x00000000ff067424 */ /* 0x000fe200078e00ff */
[----:B------:R-:W-:Y:S01]  /*3c30*/  MOV R4, 0x1 ;  /* 0x0000000100047802 */ /* 0x000fe20000000f00 */
[----:B------:R-:W-:Y:S01]  /*3c40*/  IMAD.MOV.U32 R7, RZ, RZ, 0x41cdcd65 ;  /* 0x41cdcd65ff077424 */ /* 0x000fe200078e00ff */
[----:B------:R-:W-:Y:S01]  /*3c50*/  BSSY.RECONVERGENT B2, `(.L_x_96) ;  /* 0x0000016000027945 */ /* 0x000fe20003800200 */
[----:B------:R-:W-:-:S04]  /*3c60*/  VIADD R14, R36, UR7 ;  /* 0x00000007240e7c36 */ /* 0x000fc80008000000 */
        /* <DEDUP_REMOVED lines=16> */
[----:B------:R-:W-:Y:S01]  /*3d70*/  IMAD.MOV.U32 R22, RZ, RZ, R5 ;  /* 0x000000ffff167224 */ /* 0x000fe200078e0005 */
[----:B------:R-:W-:Y:S01]  /*3d80*/  MOV R0, 0x3db0 ;  /* 0x00003db000007802 */ /* 0x000fe20000000f00 */
[----:B------:R-:W-:-:S07]  /*3d90*/  IMAD.MOV.U32 R17, RZ, RZ, RZ ;  /* 0x000000ffff117224 */ /* 0x000fce00078e00ff */
[----:B------:R-:W-:Y:S05]  /*3da0*/  CALL.REL.NOINC `($__internal_0_$__cuda_sm20_div_rn_f64_full) ;  /* 0x0000002c00447944 */ /* 0x000fea0003c00000 */
.L_x_97:
[----:B------:R-:W-:Y:S05]  /*3db0*/  BSYNC.RECONVERGENT B2 ;  /* 0x0000000000027941 */ /* 0x000fea0003800200 */
.L_x_96:
        /* <DEDUP_REMOVED lines=17> */
[----:B------:R-:W-:Y:S01]  /*3ed0*/  IMAD.MOV.U32 R16, RZ, RZ, R27 ;  /* 0x000000ffff107224 */ /* 0x000fe200078e001b */
[----:B------:R-:W-:Y:S01]  /*3ee0*/  MOV R0, 0x3f10 ;  /* 0x00003f1000007802 */ /* 0x000fe20000000f00 */
[----:B------:R-:W-:-:S07]  /*3ef0*/  IMAD.MOV.U32 R23, RZ, RZ, RZ ;  /* 0x000000ffff177224 */ /* 0x000fce00078e00ff */
[----:B------:R-:W-:Y:S05]  /*3f00*/  CALL.REL.NOINC `($__internal_0_$__cuda_sm20_div_rn_f64_full) ;  /* 0x0000002800ec7944 */ /* 0x000fea0003c00000 */
[----:B------:R-:W-:Y:S02]  /*3f10*/  IMAD.MOV.U32 R12, RZ, RZ, R26 ;  /* 0x000000ffff0c7224 */ /* 0x000fe400078e001a */
[----:B------:R-:W-:-:S07]  /*3f20*/  IMAD.MOV.U32 R13, RZ, RZ, R27 ;  /* 0x000000ffff0d7224 */ /* 0x000fce00078e001b */
.L_x_99:
[----:B------:R-:W-:Y:S05]  /*3f30*/  BSYNC.RECONVERGENT B2 ;  /* 0x0000000000027941 */ /* 0x000fea0003800200 */
.L_x_98:
[----:B------:R-:W0:Y:S01]  /*3f40*/  MUFU.RCP64H R5, 1.00000000000000000000e+09 ;  /* 0x41cdcd6500057908 */ /* 0x000e220000001800 */
[----:B------:R-:W-:Y:S01]  /*3f50*/  IMAD.MOV.U32 R6, RZ, RZ, 0x0 ;  /* 0x00000000ff067424 */ /* 0x000fe200078e00ff */
[----:B------:R-:W-:Y:S01]  /*3f60*/  MOV R4, 0x1 ;  /* 0x0000000100047802 */ /* 0x000fe20000000f00 */
[----:B------:R-:W-:Y:S01]  /*3f70*/  IMAD.MOV.U32 R7, RZ, RZ, 0x41cdcd65 ;  /* 0x41cdcd65ff077424 */ /* 0x000fe200078e00ff */
[----:B------:R-:W-:Y:S01]  /*3f80*/  BSSY.RECONVERGENT B2, `(.L_x_100) ;  /* 0x0000016000027945 */ /* 0x000fe20003800200 */
        /* <DEDUP_REMOVED lines=21> */
.L_x_101:
[----:B------:R-:W-:Y:S05]  /*40e0*/  BSYNC.RECONVERGENT B2 ;  /* 0x0000000000027941 */ /* 0x000fea0003800200 */
.L_x_100:
        /* <DEDUP_REMOVED lines=23> */
.L_x_103:
[----:B------:R-:W-:Y:S05]  /*4260*/  BSYNC.RECONVERGENT B2 ;  /* 0x0000000000027941 */ /* 0x000fea0003800200 */
.L_x_102:
        /* <DEDUP_REMOVED lines=26> */
.L_x_105:
[----:B------:R-:W-:Y:S05]  /*4410*/  BSYNC.RECONVERGENT B2 ;  /* 0x0000000000027941 */ /* 0x000fea0003800200 */
.L_x_104:
        /* <DEDUP_REMOVED lines=23> */
.L_x_107:
[----:B------:R-:W-:Y:S05]  /*4590*/  BSYNC.RECONVERGENT B2 ;  /* 0x0000000000027941 */ /* 0x000fea0003800200 */
.L_x_106:
        /* <DEDUP_REMOVED lines=26> */
.L_x_109:
[----:B------:R-:W-:Y:S05]  /*4740*/  BSYNC.RECONVERGENT B2 ;  /* 0x0000000000027941 */ /* 0x000fea0003800200 */
.L_x_108:
        /* <DEDUP_REMOVED lines=23> */
.L_x_111:
[----:B------:R-:W-:Y:S05]  /*48c0*/  BSYNC.RECONVERGENT B2 ;  /* 0x0000000000027941 */ /* 0x000fea0003800200 */
.L_x_110:
        /* <DEDUP_REMOVED lines=26> */
.L_x_113:
[----:B------:R-:W-:Y:S05]  /*4a70*/  BSYNC.RECONVERGENT B2 ;  /* 0x0000000000027941 */ /* 0x000fea0003800200 */
.L_x_112:
        /* <DEDUP_REMOVED lines=23> */
.L_x_115:
[----:B------:R-:W-:Y:S05]  /*4bf0*/  BSYNC.RECONVERGENT B2 ;  /* 0x0000000000027941 */ /* 0x000fea0003800200 */
.L_x_114:
        /* <DEDUP_REMOVED lines=26> */
.L_x_117:
[----:B------:R-:W-:Y:S05]  /*4da0*/  BSYNC.RECONVERGENT B2 ;  /* 0x0000000000027941 */ /* 0x000fea0003800200 */
.L_x_116:
        /* <DEDUP_REMOVED lines=23> */
.L_x_119:
[----:B------:R-:W-:Y:S05]  /*4f20*/  BSYNC.RECONVERGENT B2 ;  /* 0x0000000000027941 */ /* 0x000fea0003800200 */
.L_x_118:
[----:B------:R-:W0:Y:S01]  /*4f30*/  MUFU.RCP64H R19, 1.00000000000000000000e+09 ;  /* 0x41cdcd6500137908 */ /* 0x000e220000001800 */
[----:B------:R-:W-:Y:S01]  /*4f40*/  IMAD.MOV.U32 R16, RZ, RZ, 0x0 ;  /* 0x00000000ff107424 */ /* 0x000fe200078e00ff */
[----:B------:R-:W-:Y:S01]  /*4f50*/  MOV R18, 0x1 ;  /* 0x0000000100127802 */ /* 0x000fe20000000f00 */
[----:B------:R-:W-:Y:S01]  /*4f60*/  IMAD.MOV.U32 R17, RZ, RZ, 0x41cdcd65 ;  /* 0x41cdcd65ff117424 */ /* 0x000fe200078e00ff */
[----:B------:R-:W-:Y:S01]  /*4f70*/  BSSY.RECONVERGENT B2, `(.L_x_120) ;  /* 0x0000016000027945 */ /* 0x000fe20003800200 */
[----:B------:R-:W-:-:S04]  /*4f80*/  VIADD R0, R14, 0xc00 ;  /* 0x00000c000e007836 */ /* 0x000fc80000000000 */
[----:B------:R-:W1:Y:S01]  /*4f90*/  I2F.F64 R14, R0 ;  /* 0x00000000000e7312 */ /* 0x000e620000201c00 */
[----:B0-----:R-:W-:Y:S02]  /*4fa0*/  DFMA R20, R18, -R16, 1 ;  /* 0x3ff000001214742b */ /* 0x001fe40000000810 */
[----:B-1----:R-:W-:-:S06]  /*4fb0*/  DADD R14, R14, 0.5 ;  /* 0x3fe000000e0e7429 */ /* 0x002fcc0000000000 */
[----:B------:R-:W-:-:S08]  /*4fc0*/  DFMA R20, R20, R20, R20 ;  /* 0x000000141414722b */ /* 0x000fd00000000014 */
[----:B------:R-:W-:Y:S01]  /*4fd0*/  DFMA R20, R18, R20, R18 ;  /* 0x000000141214722b */ /* 0x000fe20000000012 */
[----:B------:R-:W-:-:S07]  /*4fe0*/  FSETP.GEU.AND P1, PT, |R15|, 6.5827683646048100446e-37, PT ;  /* 0x036000000f00780b */ /* 0x000fce0003f2e200 */
        /* <DEDUP_REMOVED lines=14> */
.L_x_121:
[----:B------:R-:W-:Y:S05]  /*50d0*/  BSYNC.RECONVERGENT B2 ;  /* 0x0000000000027941 */ /* 0x000fea0003800200 */
.L_x_120:
        /* <DEDUP_REMOVED lines=21> */
.L_x_123:
[----:B------:R-:W-:Y:S05]  /*5230*/  BSYNC.RECONVERGENT B2 ;  /* 0x0000000000027941 */ /* 0x000fea0003800200 */
.L_x_122:
[----:B------:R-:W-:Y:S01]  /*5240*/  DADD R12, R12, R24 ;  /* 0x000000000c0c7229 */ /* 0x000fe20000000018 */
[----:B------:R-:W-:Y:S01]  /*5250*/  UMOV UR8, UR10 ;  /* 0x0000000a00087c82 */ /* 0x000fe20008000000 */
[----:B------:R-:W-:Y:S01]  /*5260*/  UMOV UR9, UR11 ;  /* 0x0000000b00097c82 */ /* 0x000fe20008000000 */
[----:B------:R-:W-:-:S04]  /*5270*/  UIADD3 UR15, UP0, UPT, -UR7, UR8, URZ ;  /* 0x00000008070f7290 */ /* 0x000fc8000ff1e1ff */
[----:B------:R-:W-:Y:S01]  /*5280*/  UIADD3.X UR16, UPT, UPT, ~UR17, UR9, URZ, UP0, !UPT ;  /* 0x0000000911107290 */ /* 0x000fe200087fe5ff */
        /* <DEDUP_REMOVED lines=9> */
[----:B------:R-:W-:Y:S02]  /*5320*/  UIADD3 UR7, UP0, UPT, UR6, UR7, URZ ;  /* 0x0000000706077290 */ /* 0x000fe4000ff1e0ff */
[----:B------:R-:W-:Y:S01]  /*5330*/  VIADD R32, R32, UR6 ;  /* 0x0000000620207c36 */ /* 0x000fe20008000000 */
[----:B------:R-:W-:Y:S01]  /*5340*/  UIADD3 UR4, UPT, UPT, UR4, 0x1, URZ ;  /* 0x0000000104047890 */ /* 0x000fe2000fffe0ff */
[----:B------:R-:W-:Y:S01]  /*5350*/  VIADD R35, R35, -UR6 ;  /* 0x8000000623237c36 */ /* 0x000fe20008000000 */
[----:B------:R-:W-:Y:S02]  /*5360*/  UIADD3.X UR17, UPT, UPT, UR14, UR17, URZ, UP0, !UPT ;  /* 0x000000110e117290 */ /* 0x000fe400087fe4ff */
[----:B------:R-:W-:Y:S02]  /*5370*/  UISETP.GT.U32.AND UP0, UPT, UR7, UR18, UPT ;  /* 0x000000120700728c */ /* 0x000fe4000bf04070 */
[----:B------:R-:W-:Y:S02]  /*5380*/  UIADD3 UR5, UPT, UPT, UR5, UR6, URZ ;  /* 0x0000000605057290 */ /* 0x000fe4000fffe0ff */
[----:B------:R-:W-:-:S09]  /*5390*/  UISETP.GT.U32.AND.EX UP0, UPT, UR17, UR19, UPT, UP0 ;  /* 0x000000131100728c */ /* 0x000fd2000bf04100 */
[----:B------:R-:W-:Y:S05]  /*53a0*/  BRA.U !UP0, `(.L_x_124) ;  /* 0xffffffe908187547 */ /* 0x000fea000b83ffff */
.L_x_95:
[----:B------:R-:W-:-:S04]  /*53b0*/  UISETP.GE.U32.AND UP0, UPT, UR7, UR8, UPT ;  /* 0x000000080700728c */ /* 0x000fc8000bf06070 */
[----:B------:R-:W-:-:S09]  /*53c0*/  UISETP.GE.U32.AND.EX UP0, UPT, UR17, UR9, UPT, UP0 ;  /* 0x000000091100728c */ /* 0x000fd2000bf06100 */
[----:B------:R-:W-:Y:S05]  /*53d0*/  BRA.U UP0, `(.L_x_94) ;  /* 0x0000001100847547 */ /* 0x000fea000b800000 */
[----:B------:R-:W-:Y:S01]  /*53e0*/  UIADD3 UR7, UPT, UPT, -UR7, UR8, URZ ;  /* 0x0000000807077290 */ /* 0x000fe2000fffe1ff */
[----:B------:R-:W-:Y:S05]  /*53f0*/  BSSY.RECONVERGENT B2, `(.L_x_94) ;  /* 0x000011f000027945 */ /* 0x000fea0003800200 */
[----:B------:R-:W-:-:S13]  /*5400*/  ISETP.GE.AND P0, PT, R37, UR7, PT ;  /* 0x0000000725007c0c */ /* 0x000fda000bf06270 */
[----:B------:R-:W-:Y:S05]  /*5410*/  @P0 BRA `(.L_x_125) ;  /* 0x0000001000700947 */ /* 0x000fea0003800000 */
[----:B------:R-:W0:Y:S01]  /*5420*/  LDC R3, c[0x0][0x3c0] ;  /* 0x0000f000ff037b82 */ /* 0x000e220000000800 */
[----:B------:R-:W-:Y:S01]  /*5430*/  UIADD3 UR9, UPT, UPT, UR12, UR6, URZ ;  /* 0x000000060c097290 */ /* 0x000fe2000fffe0ff */
[----:B------:R-:W-:Y:S01]  /*5440*/  IMAD.U32 R5, RZ, RZ, UR8 ;  /* 0x00000008ff057e24 */ /* 0x000fe2000f8e00ff */
[----:B------:R-:W-:Y:S01]  /*5450*/  LOP3.LUT R4, RZ, R37, RZ, 0x33, !PT ;  /* 0x00000025ff047212 */ /* 0x000fe200078e33ff */
[----:B------:R-:W-:Y:S01]  /*5460*/  BSSY.RECONVERGENT B3, `(.L_x_126) ;  /* 0x0000043000037945 */ /* 0x000fe20003800200 */
[----:B------:R-:W-:Y:S02]  /*5470*/  IMAD.MOV.U32 R2, RZ, RZ, R37 ;  /* 0x000000ffff027224 */ /* 0x000fe400078e0025 */
[----:B------:R-:W-:Y:S01]  /*5480*/  IADD3 R4, PT, PT, R5, -UR9, R4 ;  /* 0x8000000905047c10 */ /* 0x000fe2000fffe004 */
[----:B0-----:R-:W-:-:S04]  /*5490*/  IMAD R3, R3, UR4, RZ ;  /* 0x0000000403037c24 */ /* 0x001fc8000f8e02ff */
[----:B------:R-:W-:-:S05]  /*54a0*/  IMAD R4, R3, -0xe00, R4 ;  /* 0xfffff20003047824 */ /* 0x000fca00078e0204 */
[----:B------:R-:W-:-:S04]  /*54b0*/  LOP3.LUT R0, R4, 0x600, RZ, 0xc0, !PT ;  /* 0x0000060004007812 */ /* 0x000fc800078ec0ff */
[----:B------:R-:W-:-:S13]  /*54c0*/  ISETP.NE.AND P0, PT, R0, 0x600, PT ;  /* 0x000006000000780c */ /* 0x000fda0003f05270 */
[----:B------:R-:W-:Y:S05]  /*54d0*/  @!P0 BRA `(.L_x_127) ;  /* 0x0000000000ec8947 */ /* 0x000fea0003800000 */
[----:B------:R-:W-:Y:S02]  /*54e0*/  LOP3.LUT R0, R35, 0xffff, RZ, 0xc0, !PT ;  /* 0x0000ffff23007812 */ /* 0x000fe400078ec0ff */
[----:B------:R-:W-:Y:S02]  /*54f0*/  MOV R2, R37 ;  /* 0x0000002500027202 */ /* 0x000fe40000000f00 */
[----:B------:R-:W-:-:S04]  /*5500*/  LEA.HI R0, R0, 0x1, RZ, 0x17 ;  /* 0x0000000100007811 */ /* 0x000fc800078fb8ff */
[----:B------:R-:W-:-:S05]  /*5510*/  LOP3.LUT R0, R0, 0x3, RZ, 0xc0, !PT ;  /* 0x0000000300007812 */ /* 0x000fca00078ec0ff */
[----:B------:R-:W-:-:S07]  /*5520*/  IMAD.MOV R3, RZ, RZ, -R0 ;  /* 0x000000ffff037224 */ /* 0x000fce00078e0a00 */
.L_x_132:
[----:B------:R-:W0:Y:S01]  /*5530*/  MUFU.RCP64H R9, 1.00000000000000000000e+09 ;  /* 0x41cdcd6500097908 */ /* 0x000e220000001800 */
[----:B------:R-:W-:Y:S01]  /*5540*/  IMAD.MOV.U32 R10, RZ, RZ, 0x0 ;  /* 0x00000000ff0a7424 */ /* 0x000fe200078e00ff */
[----:B------:R-:W-:Y:S01]  /*5550*/  IADD3 R3, PT, PT, R3, 0x1, RZ ;  /* 0x0000000103037810 */ /* 0x000fe20007ffe0ff */
[----:B------:R-:W-:Y:S01]  /*5560*/  IMAD.MOV.U32 R11, RZ, RZ, 0x41cdcd65 ;  /* 0x41cdcd65ff0b7424 */ /* 0x000fe200078e00ff */
[----:B------:R-:W-:Y:S01]  /*5570*/  BSSY.RECONVERGENT B4, `(.L_x_128) ;  /* 0x0000017000047945 */ /* 0x000fe20003800200 */
[----:B------:R-:W-:Y:S01]  /*5580*/  IMAD.MOV.U32 R8, RZ, RZ, 0x1 ;  /* 0x00000001ff087424 */ /* 0x000fe200078e00ff */
[----:B------:R-:W-:-:S05]  /*5590*/  ISETP.NE.AND P1, PT, R3, RZ, PT ;  /* 0x000000ff0300720c */ /* 0x000fca0003f25270 */
        /* <DEDUP_REMOVED lines=20> */
.L_x_129:
[----:B------:R-:W-:Y:S05]  /*56e0*/  BSYNC.RECONVERGENT B4 ;  /* 0x0000000000047941 */ /* 0x000fea0003800200 */
.L_x_128:
        /* <DEDUP_REMOVED lines=21> */
.L_x_131:
[----:B------:R-:W-:Y:S05]  /*5840*/  BSYNC.RECONVERGENT B4 ;  /* 0x0000000000047941 */ /* 0x000fea0003800200 */
.L_x_130:
[----:B------:R-:W-:Y:S01]  /*5850*/  DADD R24, R26, R24 ;  /* 0x000000001a187229 */ /* 0x000fe20000000018 */
[----:B------:R-:W-:Y:S01]  /*5860*/  IADD3 R2, PT, PT, R2, 0x200, RZ ;  /* 0x0000020002027810 */ /* 0x000fe20007ffe0ff */
[----:B------:R-:W-:Y:S01]  /*5870*/  VIADD R32, R32, 0x200 ;  /* 0x0000020020207836 */ /* 0x000fe20000000000 */
[----:B------:R-:W-:Y:S08]  /*5880*/  @P1 BRA `(.L_x_132) ;  /* 0xfffffffc00281947 */ /* 0x000ff0000383ffff */
.L_x_127:
[----:B------:R-:W-:Y:S05]  /*5890*/  BSYNC.RECONVERGENT B3 ;  /* 0x0000000000037941 */ /* 0x000fea0003800200 */
.L_x_126:
[----:B------:R-:W-:-:S13]  /*58a0*/  ISETP.GE.U32.AND P0, PT, R4, 0x600, PT ;  /* 0x000006000400780c */ /* 0x000fda0003f06070 */
[----:B------:R-:W-:Y:S05]  /*58b0*/  @!P0 BRA `(.L_x_125) ;  /* 0x0000000c00488947 */ /* 0x000fea0003800000 */
[----:B------:R-:W-:-:S07]  /*58c0*/  VIADD R3, R2, UR5 ;  /* 0x0000000502037c36 */ /* 0x000fce0008000000 */
.L_x_149:
        /* <DEDUP_REMOVED lines=26> */
.L_x_134:
[----:B------:R-:W-:Y:S05]  /*5a70*/  BSYNC.RECONVERGENT B3 ;  /* 0x0000000000037941 */ /* 0x000fea0003800200 */
.L_x_133:
        /* <DEDUP_REMOVED lines=21> */
.L_x_136:
[----:B------:R-:W-:Y:S05]  /*5bd0*/  BSYNC.RECONVERGENT B3 ;  /* 0x0000000000037941 */ /* 0x000fea0003800200 */
.L_x_135:
[----:B------:R-:W0:Y:S01]  /*5be0*/  MUFU.RCP64H R7, 1.00000000000000000000e+09 ;  /* 0x41cdcd6500077908 */ /* 0x000e220000001800 */
[----:B------:R-:W-:Y:S01]  /*5bf0*/  IMAD.MOV.U32 R8, RZ, RZ, 0x0 ;  /* 0x00000000ff087424 */ /* 0x000fe200078e00ff */
[----:B------:R-:W-:Y:S01]  /*5c00*/  BSSY.RECONVERGENT B3, `(.L_x_137) ;  /* 0x000001b000037945 */ /* 0x000fe20003800200 */
[----:B------:R-:W-:Y:S01]  /*5c10*/  IMAD.MOV.U32 R9, RZ, RZ, 0x41cdcd65 ;  /* 0x41cdcd65ff097424 */ /* 0x000fe200078e00ff */
[----:B------:R-:W-:Y:S01]  /*5c20*/  DADD R24, R26, R24 ;  /* 0x000000001a187229 */ /* 0x000fe20000000018 */
        /* <DEDUP_REMOVED lines=24> */
.L_x_138:
[----:B------:R-:W-:Y:S05]  /*5db0*/  BSYNC.RECONVERGENT B3 ;  /* 0x0000000000037941 */ /* 0x000fea0003800200 */
.L_x_137:
[----:B------:R-:W-:Y:S01]  /*5dc0*/  DFMA R8, R4, R4, 1 ;  /* 0x3ff000000408742b */ /* 0x000fe20000000004 */
[----:B------:R-:W-:Y:S01]  /*5dd0*/  BSSY.RECONVERGENT B3, `(.L_x_139) ;  /* 0x0000014000037945 */ /* 0x000fe20003800200 */
[----:B------:R-:W-:-:S04]  /*5de0*/  IMAD.MOV.U32 R4, RZ, RZ, 0x1 ;  /* 0x00000001ff047424 */ /* 0x000fc800078e00ff */
        /* <DEDUP_REMOVED lines=18> */
.L_x_140:
[----:B------:R-:W-:Y:S05]  /*5f10*/  BSYNC.RECONVERGENT B3 ;  /* 0x0000000000037941 */ /* 0x000fea0003800200 */
.L_x_139:
[----:B------:R-:W0:Y:S01]  /*5f20*/  MUFU.RCP64H R7, 1.00000000000000000000e+09 ;  /* 0x41cdcd6500077908 */ /* 0x000e220000001800 */
[----:B------:R-:W-:Y:S01]  /*5f30*/  IMAD.MOV.U32 R8, RZ, RZ, 0x0 ;  /* 0x00000000ff087424 */ /* 0x000fe200078e00ff */
[----:B------:R-:W-:Y:S01]  /*5f40*/  BSSY.RECONVERGENT B3, `(.L_x_141) ;  /* 0x000001b000037945 */ /* 0x000fe20003800200 */
[----:B------:R-:W-:Y:S01]  /*5f50*/  IMAD.MOV.U32 R9, RZ, RZ, 0x41cdcd65 ;  /* 0x41cdcd65ff097424 */ /* 0x000fe200078e00ff */
[----:B------:R-:W-:Y:S01]  /*5f60*/  DADD R24, R24, R26 ;  /* 0x0000000018187229 */ /* 0x000fe2000000001a */
[----:B------:R-:W-:-:S06]  /*5f70*/  IMAD.MOV.U32 R6, RZ, RZ, 0x1 ;  /* 0x00000001ff067424 */ /* 0x000fcc00078e00ff */
        /* <DEDUP_REMOVED lines=10> */
[----:B------:R-:W-:Y:S01]  /*6020*/  DFMA R6, R10, R4, R6 ;  /* 0x000000040a06722b */ /* 0x000fe20000000006 */
[----:B------:R-:W-:-:S09]  /*6030*/  VIADD R4, R3, 0x200 ;  /* 0x0000020003047836 */ /* 0x000fd20000000000 */
        /* <DEDUP_REMOVED lines=11> */
.L_x_142:
[----:B------:R-:W-:Y:S05]  /*60f0*/  BSYNC.RECONVERGENT B3 ;  /* 0x0000000000037941 */ /* 0x000fea0003800200 */
.L_x_141:
        /* <DEDUP_REMOVED lines=21> */
.L_x_144:
[----:B------:R-:W-:Y:S05]  /*6250*/  BSYNC.RECONVERGENT B3 ;  /* 0x0000000000037941 */ /* 0x000fea0003800200 */
.L_x_143:
[----:B------:R-:W0:Y:S01]  /*6260*/  MUFU.RCP64H R7, 1.00000000000000000000e+09 ;  /* 0x41cdcd6500077908 */ /* 0x000e220000001800 */
[----:B------:R-:W-:Y:S01]  /*6270*/  IMAD.MOV.U32 R8, RZ, RZ, 0x0 ;  /* 0x00000000ff087424 */ /* 0x000fe200078e00ff */
[----:B------:R-:W-:Y:S01]  /*6280*/  BSSY.RECONVERGENT B3, `(.L_x_145) ;  /* 0x000001a000037945 */ /* 0x000fe20003800200 */
[----:B------:R-:W-:Y:S01]  /*6290*/  IMAD.MOV.U32 R9, RZ, RZ, 0x41cdcd65 ;  /* 0x41cdcd65ff097424 */ /* 0x000fe200078e00ff */
[----:B------:R-:W-:Y:S01]  /*62a0*/  DADD R24, R24, R26 ;  /* 0x0000000018187229 */ /* 0x000fe2000000001a */
[----:B------:R-:W-:-:S03]  /*62b0*/  IMAD.MOV.U32 R6, RZ, RZ, 0x1 ;  /* 0x00000001ff067424 */ /* 0x000fc600078e00ff */
[----:B------:R-:W1:Y:S03]  /*62c0*/  I2F.F64 R4, R4 ;  /* 0x0000000400047312 */ /* 0x000e660000201c00 */
[----:B0-----:R-:W-:-:S08]  /*62d0*/  DFMA R10, R6, -R8, 1 ;  /* 0x3ff00000060a742b */ /* 0x001fd00000000808 */
[----:B------:R-:W-:-:S08]  /*62e0*/  DFMA R10, R10, R10, R10 ;  /* 0x0000000a0a0a722b */ /* 0x000fd0000000000a */
[----:B------:R-:W-:Y:S02]  /*62f0*/  DFMA R6, R6, R10, R6 ;  /* 0x0000000a0606722b */ /* 0x000fe40000000006 */
[----:B-1----:R-:W-:-:S06]  /*6300*/  DADD R10, R4, 0.5 ;  /* 0x3fe00000040a7429 */ /* 0x002fcc0000000000 */
[----:B------:R-:W-:-:S04]  /*6310*/  DFMA R8, R6, -R8, 1 ;  /* 0x3ff000000608742b */ /* 0x000fc80000000808 */
[----:B------:R-:W-:-:S04]  /*6320*/  FSETP.GEU.AND P1, PT, |R11|, 6.5827683646048100446e-37, PT ;  /* 0x036000000b00780b */ /* 0x000fc80003f2e200 */
        /* <DEDUP_REMOVED lines=13> */
[----:B------:R-:W-:Y:S01]  /*6400*/  IMAD.MOV.U32 R6, RZ, RZ, R26 ;  /* 0x000000ffff067224 */ /* 0x000fe200078e001a */
[----:B------:R-:W-:-:S07]  /*6410*/  MOV R7, R27 ;  /* 0x0000001b00077202 */ /* 0x000fce0000000f00 */
.L_x_146:
[----:B------:R-:W-:Y:S05]  /*6420*/  BSYNC.RECONVERGENT B3 ;  /* 0x0000000000037941 */ /* 0x000fea0003800200 */
.L_x_145:
        /* <DEDUP_REMOVED lines=16> */
[----:B------:R-:W-:Y:S01]  /*6530*/  MOV R23, RZ ;  /* 0x000000ff00177202 */ /* 0x000fe20000000f00 */
[----:B------:R-:W-:Y:S01]  /*6540*/  IMAD.MOV.U32 R16, RZ, RZ, R9 ;  /* 0x000000ffff107224 */ /* 0x000fe200078e0009 */
[----:B------:R-:W-:Y:S01]  /*6550*/  MOV R0, 0x6580 ;  /* 0x0000658000007802 */ /* 0x000fe20000000f00 */
[----:B------:R-:W-:-:S07]  /*6560*/  IMAD.MOV.U32 R22, RZ, RZ, 0x40100000 ;  /* 0x40100000ff167424 */ /* 0x000fce00078e00ff */
[----:B------:R-:W-:Y:S05]  /*6570*/  CALL.REL.NOINC `($__internal_0_$__cuda_sm20_div_rn_f64_full) ;  /* 0x0000000400507944 */ /* 0x000fea0003c00000 */
.L_x_148:
[----:B------:R-:W-:Y:S05]  /*6580*/  BSYNC.RECONVERGENT B3 ;  /* 0x0000000000037941 */ /* 0x000fea0003800200 */
.L_x_147:
[----:B------:R-:W-:Y:S01]  /*6590*/  VIADD R2, R2, 0x800 ;  /* 0x0000080002027836 */ /* 0x000fe20000000000 */
[----:B------:R-:W-:Y:S01]  /*65a0*/  DADD R24, R24, R26 ;  /* 0x0000000018187229 */ /* 0x000fe2000000001a */
[----:B------:R-:W-:-:S03]  /*65b0*/  VIADD R3, R3, 0x800 ;  /* 0x0000080003037836 */ /* 0x000fc60000000000 */
[----:B------:R-:W-:-:S13]  /*65c0*/  ISETP.GE.AND P0, PT, R2, UR7, PT ;  /* 0x0000000702007c0c */ /* 0x000fda000bf06270 */
[----:B------:R-:W-:Y:S05]  /*65d0*/  @!P0 BRA `(.L_x_149) ;  /* 0xfffffff000bc8947 */ /* 0x000fea000383ffff */
.L_x_125:
[----:B------:R-:W-:Y:S05]  /*65e0*/  BSYNC.RECONVERGENT B2 ;  /* 0x0000000000027941 */ /* 0x000fea0003800200 */
.L_x_94:
        /* <DEDUP_REMOVED lines=27> */
[----:B------:R-:W-:-:S04]  /*67a0*/  @!P1 LOP3.LUT R6, R6, 0xf8, RZ, 0xc0, !PT ;  /* 0x000000f806069812 */ /* 0x000fc800078ec0ff */
[----:B------:R-:W-:Y:S01]  /*67b0*/  @!P1 IADD3 R7, PT, PT, R6, R7, RZ ;  /* 0x0000000706079210 */ /* 0x000fe20007ffe0ff */
        /* <DEDUP_REMOVED lines=16> */
[----:B--2---:R-:W0:Y:S04]  /*68c0*/  LDS.64 R2, [UR4+0x18] ;  /* 0x00001804ff027984 */ /* 0x004e280008000a00 */
        /* <DEDUP_REMOVED lines=21> */
[----:B------:R-:W-:-:S11]  /*6a20*/  DADD R14, R2, R14 ;  /* 0x00000000020e7229 */ /* 0x000fd6000000000e */
.L_x_65:
[----:B------:R-:W-:Y:S05]  /*6a30*/  BSYNC.RECONVERGENT B0 ;  /* 0x0000000000007941 */ /* 0x000fea0003800200 */
.L_x_30:
[----:B------:R-:W-:Y:S05]  /*6a40*/  @P0 EXIT ;  /* 0x000000000000094d */ /* 0x000fea0003800000 */
[----:B------:R-:W3:Y:S01]  /*6a50*/  LDCU.64 UR4, c[0x0][0x388] ;  /* 0x00007100ff0477ac */ /* 0x000ee20008000a00 */
[----:B------:R-:W4:Y:S01]  /*6a60*/  LDCU.64 UR6, c[0x0][0x358] ;  /* 0x00006b00ff0677ac */ /* 0x000f220008000a00 */
[----:B---3--:R-:W-:-:S06]  /*6a70*/  UIMAD.WIDE.U32 UR4, UR13, 0x8, UR4 ;  /* 0x000000080d0478a5 */ /* 0x008fcc000f8e0004 */
[----:B-12---:R-:W-:Y:S02]  /*6a80*/  IMAD.U32 R2, RZ, RZ, UR4 ;  /* 0x00000004ff027e24 */ /* 0x006fe4000f8e00ff */
[----:B------:R-:W-:-:S05]  /*6a90*/  IMAD.U32 R3, RZ, RZ, UR5 ;  /* 0x00000005ff037e24 */ /* 0x000fca000f8e00ff */
[----:B----4-:R-:W-:Y:S01]  /*6aa0*/  STG.E.64 desc[UR6][R2.64], R14 ;  /* 0x0000000e02007986 */ /* 0x010fe2000c101b06 */
[----:B------:R-:W-:Y:S05]  /*6ab0*/  EXIT ;  /* 0x000000000000794d */ /* 0x000fea0003800000 */
        .weak           $__internal_0_$__cuda_sm20_div_rn_f64_full
        .type           $__internal_0_$__cuda_sm20_div_rn_f64_full,@function
        .size           $__internal_0_$__cuda_sm20_div_rn_f64_full,(.L_x_583 - $__internal_0_$__cuda_sm20_div_rn_f64_full)
$__internal_0_$__cuda_sm20_div_rn_f64_full:
[-C--:B------:R-:W-:Y:S01]  /*6ac0*/  LOP3.LUT R23, R23, R22.reuse, RZ, 0x3c, !PT ;  /* 0x0000001617177212 */ /* 0x080fe200078e3cff */
[----:B------:R-:W-:Y:S01]  /*6ad0*/  IMAD.MOV.U32 R18, RZ, RZ, R17 ;  /* 0x000000ffff127224 */ /* 0x000fe200078e0011 */
[C---:B------:R-:W-:Y:S01]  /*6ae0*/  FSETP.GEU.AND P0, PT, |R16|.reuse, 1.469367938527859385e-39, PT ;  /* 0x001000001000780b */ /* 0x040fe20003f0e200 */
[----:B------:R-:W-:Y:S01]  /*6af0*/  IMAD.MOV.U32 R29, RZ, RZ, 0x1ca00000 ;  /* 0x1ca00000ff1d7424 */ /* 0x000fe200078e00ff */
[C---:B------:R-:W-:Y:S01]  /*6b00*/  LOP3.LUT R22, R23.reuse, R22, RZ, 0x3c, !PT ;  /* 0x0000001617167212 */ /* 0x040fe200078e3cff */
[----:B------:R-:W-:Y:S01]  /*6b10*/  IMAD.MOV.U32 R26, RZ, RZ, 0x1 ;  /* 0x00000001ff1a7424 */ /* 0x000fe200078e00ff */
[----:B------:R-:W-:Y:S01]  /*6b20*/  LOP3.LUT R20, R16, 0x800fffff, RZ, 0xc0, !PT ;  /* 0x800fffff10147812 */ /* 0x000fe200078ec0ff */
[----:B------:R-:W-:Y:S01]  /*6b30*/  BSSY.RECONVERGENT B1, `(.L_x_150) ;  /* 0x000005c000017945 */ /* 0x000fe20003800200 */
[----:B------:R-:W-:Y:S02]  /*6b40*/  LOP3.LUT R23, R23, R22, RZ, 0x3c, !PT ;  /* 0x0000001617177212 */ /* 0x000fe400078e3cff */
[----:B------:R-:W-:-:S02]  /*6b50*/  MOV R19, R16 ;  /* 0x0000001000137202 */ /* 0x000fc40000000f00 */
[C---:B------:R-:W-:Y:S02]  /*6b60*/  FSETP.GEU.AND P3, PT, |R23|.reuse, 1.469367938527859385e-39, PT ;  /* 0x001000001700780b */ /* 0x040fe40003f6e200 */
[----:B------:R-:W-:Y:S01]  /*6b70*/  LOP3.LUT R21, R20, 0x3ff00000, RZ, 0xfc, !PT ;  /* 0x3ff0000014157812 */ /* 0x000fe200078efcff */
[----:B------:R-:W-:Y:S01]  /*6b80*/  IMAD.MOV.U32 R20, RZ, RZ, R17 ;  /* 0x000000ffff147224 */ /* 0x000fe200078e0011 */
[----:B------:R-:W-:Y:S01]  /*6b90*/  LOP3.LUT R34, R23, 0x7ff00000, RZ, 0xc0, !PT ;  /* 0x7ff0000017227812 */ /* 0x000fe200078ec0ff */
[----:B------:R-:W-:Y:S01]  /*6ba0*/  @!P0 DMUL R20, R18, 8.98846567431157953865e+307 ;  /* 0x7fe0000012148828 */ /* 0x000fe20000000000 */
[----:B------:R-:W-:-:S04]  /*6bb0*/  LOP3.LUT R33, R16, 0x7ff00000, RZ, 0xc0, !PT ;  /* 0x7ff0000010217812 */ /* 0x000fc800078ec0ff */
[C---:B------:R-:W-:Y:S01]  /*6bc0*/  ISETP.GE.U32.AND P2, PT, R34.reuse, R33, PT ;  /* 0x000000212200720c */ /* 0x040fe20003f46070 */
[----:B------:R-:W0:Y:S02]  /*6bd0*/  MUFU.RCP64H R27, R21 ;  /* 0x00000015001b7308 */ /* 0x000e240000001800 */
[----:B------:R-:W-:Y:S02]  /*6be0*/  @!P3 LOP3.LUT R15, R19, 0x7ff00000, RZ, 0xc0, !PT ;  /* 0x7ff00000130fb812 */ /* 0x000fe400078ec0ff */
[C---:B------:R-:W-:Y:S02]  /*6bf0*/  SEL R16, R29.reuse, 0x63400000, !P2 ;  /* 0x634000001d107807 */ /* 0x040fe40005000000 */
[----:B------:R-:W-:Y:S02]  /*6c00*/  @!P3 ISETP.GE.U32.AND P4, PT, R34, R15, PT ;  /* 0x0000000f2200b20c */ /* 0x000fe40003f86070 */
[----:B------:R-:W-:Y:S01]  /*6c10*/  LOP3.LUT R17, R16, 0x800fffff, R23, 0xf8, !PT ;  /* 0x800fffff10117812 */ /* 0x000fe200078ef817 */
[----:B------:R-:W-:Y:S01]  /*6c20*/  IMAD.MOV.U32 R16, RZ, RZ, R22 ;  /* 0x000000ffff107224 */ /* 0x000fe200078e0016 */
[----:B------:R-:W-:-:S02]  /*6c30*/  @!P3 SEL R15, R29, 0x63400000, !P4 ;  /* 0x634000001d0fb807 */ /* 0x000fc40006000000 */
[----:B------:R-:W-:Y:S02]  /*6c40*/  @!P3 MOV R28, RZ ;  /* 0x000000ff001cb202 */ /* 0x000fe40000000f00 */
[----:B------:R-:W-:-:S04]  /*6c50*/  @!P3 LOP3.LUT R15, R15, 0x80000000, R23, 0xf8, !PT ;  /* 0x800000000f0fb812 */ /* 0x000fc800078ef817 */
[----:B------:R-:W-:Y:S01]  /*6c60*/  @!P3 LOP3.LUT R29, R15, 0x100000, RZ, 0xfc, !PT ;  /* 0x001000000f1db812 */ /* 0x000fe200078efcff */
[----:B------:R-:W-:-:S05]  /*6c70*/  IMAD.MOV.U32 R15, RZ, RZ, R34 ;  /* 0x000000ffff0f7224 */ /* 0x000fca00078e0022 */
[----:B------:R-:W-:Y:S02]  /*6c80*/  @!P3 DFMA R16, R16, 2, -R28 ;  /* 0x400000001010b82b */ /* 0x000fe4000000081c */
[----:B0-----:R-:W-:-:S08]  /*6c90*/  DFMA R28, R26, -R20, 1 ;  /* 0x3ff000001a1c742b */ /* 0x001fd00000000814 */
[----:B------:R-:W-:Y:S01]  /*6ca0*/  DFMA R28, R28, R28, R28 ;  /* 0x0000001c1c1c722b */ /* 0x000fe2000000001c */
[----:B------:R-:W-:-:S07]  /*6cb0*/  @!P3 LOP3.LUT R15, R17, 0x7ff00000, RZ, 0xc0, !PT ;  /* 0x7ff00000110fb812 */ /* 0x000fce00078ec0ff */
[----:B------:R-:W-:-:S08]  /*6cc0*/  DFMA R26, R26, R28, R26 ;  /* 0x0000001c1a1a722b */ /* 0x000fd0000000001a */
[----:B------:R-:W-:-:S08]  /*6cd0*/  DFMA R28, R26, -R20, 1 ;  /* 0x3ff000001a1c742b */ /* 0x000fd00000000814 */
[----:B------:R-:W-:-:S08]  /*6ce0*/  DFMA R26, R26, R28, R26 ;  /* 0x0000001c1a1a722b */ /* 0x000fd0000000001a */
[----:B------:R-:W-:-:S08]  /*6cf0*/  DMUL R28, R26, R16 ;  /* 0x000000101a1c7228 */ /* 0x000fd00000000000 */
[----:B------:R-:W-:-:S08]  /*6d00*/  DFMA R30, R28, -R20, R16 ;  /* 0x800000141c1e722b */ /* 0x000fd00000000010 */
[----:B------:R-:W-:Y:S01]  /*6d10*/  DFMA R30, R26, R30, R28 ;  /* 0x0000001e1a1e722b */ /* 0x000fe2000000001c */
[----:B------:R-:W-:Y:S01]  /*6d20*/  IMAD.MOV.U32 R28, RZ, RZ, R33 ;  /* 0x000000ffff1c7224 */ /* 0x000fe200078e0021 */
[----:B------:R-:W-:Y:S02]  /*6d30*/  @!P0 LOP3.LUT R28, R21, 0x7ff00000, RZ, 0xc0, !PT ;  /* 0x7ff00000151c8812 */ /* 0x000fe400078ec0ff */
[----:B------:R-:W-:-:S04]  /*6d40*/  IADD3 R26, PT, PT, R15, -0x1, RZ ;  /* 0xffffffff0f1a7810 */ /* 0x000fc80007ffe0ff */
[----:B------:R-:W-:Y:S01]  /*6d50*/  ISETP.GT.U32.AND P0, PT, R26, 0x7feffffe, PT ;  /* 0x7feffffe1a00780c */ /* 0x000fe20003f04070 */
[----:B------:R-:W-:-:S05]  /*6d60*/  VIADD R26, R28, 0xffffffff ;  /* 0xffffffff1c1a7836 */ /* 0x000fca0000000000 */
[----:B------:R-:W-:-:S13]  /*6d70*/  ISETP.GT.U32.OR P0, PT, R26, 0x7feffffe, P0 ;  /* 0x7feffffe1a00780c */ /* 0x000fda0000704470 */
[----:B------:R-:W-:Y:S05]  /*6d80*/  @P0 BRA `(.L_x_151) ;  /* 0x0000000000780947 */ /* 0x000fea0003800000 */
[----:B------:R-:W-:Y:S01]  /*6d90*/  LOP3.LUT R15, R19, 0x7ff00000, RZ, 0xc0, !PT ;  /* 0x7ff00000130f7812 */ /* 0x000fe200078ec0ff */
[----:B------:R-:W-:-:S03]  /*6da0*/  IMAD.MOV.U32 R29, RZ, RZ, 0x1ca00000 ;  /* 0x1ca00000ff1d7424 */ /* 0x000fc600078e00ff */
[CC--:B------:R-:W-:Y:S02]  /*6db0*/  VIADDMNMX R22, R34.reuse, -R15.reuse, 0xb9600000, !PT ;  /* 0xb960000022167446 */ /* 0x0c0fe4000780090f */
[----:B------:R-:W-:Y:S02]  /*6dc0*/  ISETP.GE.U32.AND P0, PT, R34, R15, PT ;  /* 0x0000000f2200720c */ /* 0x000fe40003f06070 */
[----:B------:R-:W-:Y:S02]  /*6dd0*/  VIMNMX R15, PT, PT, R22, 0x46a00000, PT ;  /* 0x46a00000160f7848 */ /* 0x000fe40003fe0100 */
[----:B------:R-:W-:-:S05]  /*6de0*/  SEL R22, R29, 0x63400000, !P0 ;  /* 0x634000001d167807 */ /* 0x000fca0004000000 */
[----:B------:R-:W-:Y:S02]  /*6df0*/  IMAD.IADD R15, R15, 0x1, -R22 ;  /* 0x000000010f0f7824 */ /* 0x000fe400078e0a16 */
[----:B------:R-:W-:-:S03]  /*6e00*/  IMAD.MOV.U32 R22, RZ, RZ, RZ ;  /* 0x000000ffff167224 */ /* 0x000fc600078e00ff */
[----:B------:R-:W-:-:S06]  /*6e10*/  IADD3 R23, PT, PT, R15, 0x7fe00000, RZ ;  /* 0x7fe000000f177810 */ /* 0x000fcc0007ffe0ff */
[----:B------:R-:W-:-:S10]  /*6e20*/  DMUL R26, R30, R22 ;  /* 0x000000161e1a7228 */ /* 0x000fd40000000000 */
[----:B------:R-:W-:-:S13]  /*6e30*/  FSETP.GTU.AND P0, PT, |R27|, 1.469367938527859385e-39, PT ;  /* 0x001000001b00780b */ /* 0x000fda0003f0c200 */
[----:B------:R-:W-:Y:S05]  /*6e40*/  @P0 BRA `(.L_x_152) ;  /* 0x0000000000a80947 */ /* 0x000fea0003800000 */
[----:B------:R-:W-:Y:S01]  /*6e50*/  DFMA R16, R30, -R20, R16 ;  /* 0x800000141e10722b */ /* 0x000fe20000000010 */
[----:B------:R-:W-:-:S09]  /*6e60*/  IMAD.MOV.U32 R22, RZ, RZ, RZ ;  /* 0x000000ffff167224 */ /* 0x000fd200078e00ff */
[C---:B------:R-:W-:Y:S02]  /*6e70*/  FSETP.NEU.AND P0, PT, R17.reuse, RZ, PT ;  /* 0x000000ff1100720b */ /* 0x040fe40003f0d000 */
[----:B------:R-:W-:-:S04]  /*6e80*/  LOP3.LUT R18, R17, 0x80000000, R19, 0x48, !PT ;  /* 0x8000000011127812 */ /* 0x000fc800078e4813 */
[----:B------:R-:W-:-:S07]  /*6e90*/  LOP3.LUT R23, R18, R23, RZ, 0xfc, !PT ;  /* 0x0000001712177212 */ /* 0x000fce00078efcff */
[----:B------:R-:W-:Y:S05]  /*6ea0*/  @!P0 BRA `(.L_x_152) ;  /* 0x0000000000908947 */ /* 0x000fea0003800000 */
[----:B------:R-:W-:Y:S01]  /*6eb0*/  IMAD.MOV R17, RZ, RZ, -R15 ;  /* 0x000000ffff117224 */ /* 0x000fe200078e0a0f */
[----:B------:R-:W-:Y:S01]  /*6ec0*/  MOV R16, RZ ;  /* 0x000000ff00107202 */ /* 0x000fe20000000f00 */
[----:B------:R-:W-:Y:S01]  /*6ed0*/  DMUL.RP R22, R30, R22 ;  /* 0x000000161e167228 */ /* 0x000fe20000008000 */
[----:B------:R-:W-:-:S04]  /*6ee0*/  IADD3 R15, PT, PT, -R15, -0x43300000, RZ ;  /* 0xbcd000000f0f7810 */ /* 0x000fc80007ffe1ff */
[----:B------:R-:W-:-:S05]  /*6ef0*/  DFMA R16, R26, -R16, R30 ;  /* 0x800000101a10722b */ /* 0x000fca000000001e */
[----:B------:R-:W-:-:S05]  /*6f00*/  LOP3.LUT R18, R23, R18, RZ, 0x3c, !PT ;  /* 0x0000001217127212 */ /* 0x000fca00078e3cff */
[----:B------:R-:W-:-:S04]  /*6f10*/  FSETP.NEU.AND P0, PT, |R17|, R15, PT ;  /* 0x0000000f1100720b */ /* 0x000fc80003f0d200 */
[----:B------:R-:W-:Y:S02]  /*6f20*/  FSEL R22, R22, R26, !P0 ;  /* 0x0000001a16167208 */ /* 0x000fe40004000000 */
[----:B------:R-:W-:-:S03]  /*6f30*/  FSEL R18, R18, R27, !P0 ;  /* 0x0000001b12127208 */ /* 0x000fc60004000000 */
[----:B------:R-:W-:Y:S02]  /*6f40*/  IMAD.MOV.U32 R26, RZ, RZ, R22 ;  /* 0x000000ffff1a7224 */ /* 0x000fe400078e0016 */
[----:B------:R-:W-:Y:S01]  /*6f50*/  IMAD.MOV.U32 R27, RZ, RZ, R18 ;  /* 0x000000ffff1b7224 */ /* 0x000fe200078e0012 */
[----:B------:R-:W-:Y:S06]  /*6f60*/  BRA `(.L_x_152) ;  /* 0x0000000000607947 */ /* 0x000fec0003800000 */
.L_x_151:
[----:B------:R-:W-:-:S14]  /*6f70*/  DSETP.NAN.AND P0, PT, R22, R22, PT ;  /* 0x000000161600722a */ /* 0x000fdc0003f08000 */
[----:B------:R-:W-:Y:S05]  /*6f80*/  @P0 BRA `(.L_x_153) ;  /* 0x00000000004c0947 */ /* 0x000fea0003800000 */
[----:B------:R-:W-:-:S14]  /*6f90*/  DSETP.NAN.AND P0, PT, R18, R18, PT ;  /* 0x000000121200722a */ /* 0x000fdc0003f08000 */
[----:B------:R-:W-:Y:S05]  /*6fa0*/  @P0 BRA `(.L_x_154) ;  /* 0x0000000000340947 */ /* 0x000fea0003800000 */
[----:B------:R-:W-:Y:S01]  /*6fb0*/  ISETP.NE.AND P0, PT, R15, R28, PT ;  /* 0x0000001c0f00720c */ /* 0x000fe20003f05270 */
[----:B------:R-:W-:Y:S01]  /*6fc0*/  IMAD.MOV.U32 R26, RZ, RZ, 0x0 ;  /* 0x00000000ff1a7424 */ /* 0x000fe200078e00ff */
[----:B------:R-:W-:-:S11]  /*6fd0*/  MOV R27, 0xfff80000 ;  /* 0xfff80000001b7802 */ /* 0x000fd60000000f00 */
[----:B------:R-:W-:Y:S05]  /*6fe0*/  @!P0 BRA `(.L_x_152) ;  /* 0x0000000000408947 */ /* 0x000fea0003800000 */
[----:B------:R-:W-:Y:S02]  /*6ff0*/  ISETP.NE.AND P0, PT, R15, 0x7ff00000, PT ;  /* 0x7ff000000f00780c */ /* 0x000fe40003f05270 */
[----:B------:R-:W-:Y:S02]  /*7000*/  LOP3.LUT R18, R23, 0x80000000, R19, 0x48, !PT ;  /* 0x8000000017127812 */ /* 0x000fe400078e4813 */
[----:B------:R-:W-:-:S13]  /*7010*/  ISETP.EQ.OR P0, PT, R28, RZ, !P0 ;  /* 0x000000ff1c00720c */ /* 0x000fda0004702670 */
[----:B------:R-:W-:Y:S01]  /*7020*/  @P0 LOP3.LUT R15, R18, 0x7ff00000, RZ, 0xfc, !PT ;  /* 0x7ff00000120f0812 */ /* 0x000fe200078efcff */
[----:B------:R-:W-:Y:S02]  /*7030*/  @!P0 IMAD.MOV.U32 R26, RZ, RZ, RZ ;  /* 0x000000ffff1a8224 */ /* 0x000fe400078e00ff */
[----:B------:R-:W-:Y:S01]  /*7040*/  @!P0 IMAD.MOV.U32 R27, RZ, RZ, R18 ;  /* 0x000000ffff1b8224 */ /* 0x000fe200078e0012 */
[----:B------:R-:W-:Y:S01]  /*7050*/  @P0 MOV R27, R15 ;  /* 0x0000000f001b0202 */ /* 0x000fe20000000f00 */
[----:B------:R-:W-:Y:S01]  /*7060*/  @P0 IMAD.MOV.U32 R26, RZ, RZ, RZ ;  /* 0x000000ffff1a0224 */ /* 0x000fe200078e00ff */
[----:B------:R-:W-:Y:S06]  /*7070*/  BRA `(.L_x_152) ;  /* 0x00000000001c7947 */ /* 0x000fec0003800000 */
.L_x_154:
[----:B------:R-:W-:-:S05]  /*7080*/  LOP3.LUT R26, R19, 0x80000, RZ, 0xfc, !PT ;  /* 0x00080000131a7812 */ /* 0x000fca00078efcff */
[----:B------:R-:W-:Y:S02]  /*7090*/  IMAD.MOV.U32 R27, RZ, RZ, R26 ;  /* 0x000000ffff1b7224 */ /* 0x000fe400078e001a */
[----:B------:R-:W-:Y:S01]  /*70a0*/  IMAD.MOV.U32 R26, RZ, RZ, R18 ;  /* 0x000000ffff1a7224 */ /* 0x000fe200078e0012 */
[----:B------:R-:W-:Y:S06]  /*70b0*/  BRA `(.L_x_152) ;  /* 0x00000000000c7947 */ /* 0x000fec0003800000 */
.L_x_153:
[----:B------:R-:W-:-:S05]  /*70c0*/  LOP3.LUT R26, R23, 0x80000, RZ, 0xfc, !PT ;  /* 0x00080000171a7812 */ /* 0x000fca00078efcff */
[----:B------:R-:W-:Y:S01]  /*70d0*/  IMAD.MOV.U32 R27, RZ, RZ, R26 ;  /* 0x000000ffff1b7224 */ /* 0x000fe200078e001a */
[----:B------:R-:W-:-:S07]  /*70e0*/  MOV R26, R22 ;  /* 0x00000016001a7202 */ /* 0x000fce0000000f00 */
.L_x_152:
[----:B------:R-:W-:Y:S05]  /*70f0*/  BSYNC.RECONVERGENT B1 ;  /* 0x0000000000017941 */ /* 0x000fea0003800200 */
.L_x_150:
[----:B------:R-:W-:Y:S02]  /*7100*/  IMAD.MOV.U32 R16, RZ, RZ, R0 ;  /* 0x000000ffff107224 */ /* 0x000fe400078e0000 */
[----:B------:R-:W-:-:S04]  /*7110*/  IMAD.MOV.U32 R17, RZ, RZ, 0x0 ;  /* 0x00000000ff117424 */ /* 0x000fc800078e00ff */
[----:B------:R-:W-:Y:S05]  /*7120*/  RET.REL.NODEC R16 `(_ZN3cub18CUB_300001_SM_10006detail6reduce18DeviceReduceKernelINS2_10policy_hubIdyN4cuda3std3__44plusIdEEE10Policy1000EN6thrust24THRUST_300001_SM_1000_NS17counting_iteratorIiNSD_11use_defaultESF_SF_EEyS9_d13saxpy_functorEEvT0_PT3_T1_NS0_13GridEvenShareISL_EET2_T4_) ;  /* 0xffffff8c10b47950 */ /* 0x000fea0003c3ffff */
.L_x_155:
        /* <DEDUP_REMOVED lines=13> */
.L_x_583:


//--------------------- .text._ZN3cub18CUB_300001_SM_10006detail6reduce28DeviceReduceSingleTileKernelINS2_10policy_hubIdyN4cuda3std3__44plusIdEEE10Policy1000EN6thrust24THRUST_300001_SM_1000_NS17counting_iteratorIiNSD_11use_defaultESF_SF_EEPdyS9_dd13saxpy_functorEEvT0_T1_T2_T3_T4_T6_ --------------------------
	.section	.text._ZN3cub18CUB_300001_SM_10006detail6reduce28DeviceReduceSingleTileKernelINS2_10policy_hubIdyN4cuda3std3__44plusIdEEE10Policy1000EN6thrust24THRUST_300001_SM_1000_NS17counting_iteratorIiNSD_11use_defaultESF_SF_EEPdyS9_dd13saxpy_functorEEvT0_T1_T2_T3_T4_T6_,"ax",@progbits
	.align	128
        .global         _ZN3cub18CUB_300001_SM_10006detail6reduce28DeviceReduceSingleTileKernelINS2_10policy_hubIdyN4cuda3std3__44plusIdEEE10Policy1000EN6thrust24THRUST_300001_SM_1000_NS17counting_iteratorIiNSD_11use_defaultESF_SF_EEPdyS9_dd13saxpy_functorEEvT0_T1_T2_T3_T4_T6_
        .type           _ZN3cub18CUB_300001_SM_10006detail6reduce28DeviceReduceSingleTileKernelINS2_10policy_hubIdyN4cuda3std3__44plusIdEEE10Policy1000EN6thrust24THRUST_300001_SM_1000_NS17counting_iteratorIiNSD_11use_defaultESF_SF_EEPdyS9_dd13saxpy_functorEEvT0_T1_T2_T3_T4_T6_,@function
        .size           _ZN3cub18CUB_300001_SM_10006detail6reduce28DeviceReduceSingleTileKernelINS2_10policy_hubIdyN4cuda3std3__44plusIdEEE10Policy1000EN6thrust24THRUST_300001_SM_1000_NS17counting_iteratorIiNSD_11use_defaultESF_SF_EEPdyS9_dd13saxpy_functorEEvT0_T1_T2_T3_T4_T6_,(.L_x_584 - _ZN3cub18CUB_300001_SM_10006detail6reduce28DeviceReduceSingleTileKernelINS2_10policy_hubIdyN4cuda3std3__44plusIdEEE10Policy1000EN6thrust24THRUST_300001_SM_1000_NS17counting_iteratorIiNSD_11use_defaultESF_SF_EEPdyS9_dd13saxpy_functorEEvT0_T1_T2_T3_T4_T6_)
        .other          _ZN3cub18CUB_300001_SM_10006detail6reduce28DeviceReduceSingleTileKernelINS2_10policy_hubIdyN4cuda3std3__44plusIdEEE10Policy1000EN6thrust24THRUST_300001_SM_1000_NS17counting_iteratorIiNSD_11use_defaultESF_SF_EEPdyS9_dd13saxpy_functorEEvT0_T1_T2_T3_T4_T6_,@"STO_CUDA_ENTRY STV_DEFAULT"
_ZN3cub18CUB_300001_SM_10006detail6reduce28DeviceReduceSingleTileKernelINS2_10policy_hubIdyN4cuda3std3__44plusIdEEE10Policy1000EN6thrust24THRUST_300001_SM_1000_NS17counting_iteratorIiNSD_11use_defaultESF_SF_EEPdyS9_dd13saxpy_functorEEvT0_T1_T2_T3_T4_T6_:
.text._ZN3cub18CUB_300001_SM_10006detail6reduce28DeviceReduceSingleTileKernelINS2_10policy_hubIdyN4cuda3std3__44plusIdEEE10Policy1000EN6thrust24THRUST_300001_SM_1000_NS17counting_iteratorIiNSD_11use_defaultESF_SF_EEPdyS9_dd13saxpy_functorEEvT0_T1_T2_T3_T4_T6_:
[----:B------:R-:W-:Y:S01]  /*0000*/  LDC R1, c[0x0][0x37c] ;  /* 0x0000df00ff017b82 */ /* 0x000fe20000000800 */
[----:B------:R-:W0:Y:S01]  /*0010*/  LDCU.64 UR4, c[0x0][0x390] ;  /* 0x00007200ff0477ac */ /* 0x000e220008000a00 */
[----:B------:R-:W1:Y:S01]  /*0020*/  LDCU.64 UR6, c[0x0][0x358] ;  /* 0x00006b00ff0677ac */ /* 0x000e620008000a00 */
[----:B0-----:R-:W-:-:S04]  /*0030*/  UISETP.NE.U32.AND UP0, UPT, UR4, URZ, UPT ;  /* 0x000000ff0400728c */ /* 0x001fc8000bf05070 */
[----:B------:R-:W-:-:S09]  /*0040*/  UISETP.NE.AND.EX UP0, UPT, UR5, URZ, UPT, UP0 ;  /* 0x000000ff0500728c */ /* 0x000fd2000bf05300 */
[----:B-1----:R-:W-:Y:S05]  /*0050*/  BRA.U UP0, `(.L_x_156) ;  /* 0x00000001001c7547 */ /* 0x002fea000b800000 */
[----:B------:R-:W0:Y:S02]  /*0060*/  S2R R0, SR_TID.X ;  /* 0x0000000000007919 */ /* 0x000e240000002100 */
[----:B0-----:R-:W-:-:S13]  /*0070*/  ISETP.NE.AND P0, PT, R0, RZ, PT ;  /* 0x000000ff0000720c */ /* 0x001fda0003f05270 */
[----:B------:R-:W-:Y:S05]  /*0080*/  @P0 EXIT ;  /* 0x000000000000094d */ /* 0x000fea0003800000 */
[----:B------:R-:W0:Y:S08]  /*0090*/  LDC.64 R2, c[0x0][0x388] ;  /* 0x0000e200ff027b82 */ /* 0x000e300000000a00 */
[----:B------:R-:W0:Y:S02]  /*00a0*/  LDC.64 R4, c[0x0][0x3a0] ;  /* 0x0000e800ff047b82 */ /* 0x000e240000000a00 */
[----:B0-----:R-:W-:Y:S01]  /*00b0*/  STG.E.64 desc[UR6][R2.64], R4 ;  /* 0x0000000402007986 */ /* 0x001fe2000c101b06 */
[----:B------:R-:W-:Y:S05]  /*00c0*/  EXIT ;  /* 0x000000000000794d */ /* 0x000fea0003800000 */
.L_x_156:
[----:B------:R-:W-:Y:S01]  /*00d0*/  UISETP.GT.U32.AND UP0, UPT, UR4, 0xdff, UPT ;  /* 0x00000dff0400788c */ /* 0x000fe2000bf04070 */
[----:B------:R-:W-:Y:S03]  /*00e0*/  BSSY.RECONVERGENT B0, `(.L_x_157) ;  /* 0x0000637000007945 */ /* 0x000fe60003800200 */
[----:B------:R-:W-:-:S09]  /*00f0*/  UISETP.GT.U32.AND.EX UP0, UPT, UR5, URZ, UPT, UP0 ;  /* 0x000000ff0500728c */ /* 0x000fd2000bf04100 */
[----:B------:R-:W-:Y:S05]  /*0100*/  BRA.U UP0, `(.L_x_158) ;  /* 0x0000002100707547 */ /* 0x000fea000b800000 */
[----:B------:R-:W0:Y:S01]  /*0110*/  S2R R2, SR_TID.X ;  /* 0x0000000000027919 */ /* 0x000e220000002100 */
[----:B------:R-:W-:Y:S01]  /*0120*/  BSSY.RECONVERGENT B2, `(.L_x_159) ;  /* 0x0000037000027945 */ /* 0x000fe20003800200 */
[----:B------:R-:W-:Y:S02]  /*0130*/  CS2R R8, SRZ ;  /* 0x0000000000087805 */ /* 0x000fe4000001ff00 */
[----:B0-----:R-:W-:Y:S01]  /*0140*/  ISETP.GE.U32.AND P0, PT, R2, UR4, PT ;  /* 0x0000000402007c0c */ /* 0x001fe2000bf06070 */
[----:B------:R-:W-:-:S12]  /*0150*/  IMAD.MOV.U32 R3, RZ, RZ, R2 ;  /* 0x000000ffff037224 */ /* 0x000fd800078e0002 */
[----:B------:R-:W-:Y:S05]  /*0160*/  @P0 BRA `(.L_x_160) ;  /* 0x0000000000c80947 */ /* 0x000fea0003800000 */
[----:B------:R-:W0:Y:S01]  /*0170*/  MUFU.RCP64H R7, 1.00000000000000000000e+09 ;  /* 0x41cdcd6500077908 */ /* 0x000e220000001800 */
[----:B------:R-:W-:Y:S01]  /*0180*/  IMAD.MOV.U32 R10, RZ, RZ, 0x0 ;  /* 0x00000000ff0a7424 */ /* 0x000fe200078e00ff */
[----:B------:R-:W1:Y:S01]  /*0190*/  LDCU UR4, c[0x0][0x380] ;  /* 0x00007000ff0477ac */ /* 0x000e620008000800 */
[----:B------:R-:W-:Y:S01]  /*01a0*/  IMAD.MOV.U32 R11, RZ, RZ, 0x41cdcd65 ;  /* 0x41cdcd65ff0b7424 */ /* 0x000fe200078e00ff */
[----:B------:R-:W-:Y:S01]  /*01b0*/  BSSY.RECONVERGENT B3, `(.L_x_161) ;  /* 0x0000016000037945 */ /* 0x000fe20003800200 */
[----:B------:R-:W-:-:S06]  /*01c0*/  IMAD.MOV.U32 R6, RZ, RZ, 0x1 ;  /* 0x00000001ff067424 */ /* 0x000fcc00078e00ff */
[----:B0-----:R-:W-:Y:S01]  /*01d0*/  DFMA R4, R6, -R10, 1 ;  /* 0x3ff000000604742b */ /* 0x001fe2000000080a */
[----:B-1----:R-:W-:-:S07]  /*01e0*/  VIADD R0, R2, UR4 ;  /* 0x0000000402007c36 */ /* 0x002fce0008000000 */
        /* <DEDUP_REMOVED lines=13> */
[----:B------:R-:W-:Y:S01]  /*02c0*/  IMAD.MOV.U32 R24, RZ, RZ, RZ ;  /* 0x000000ffff187224 */ /* 0x000fe200078e00ff */
[----:B------:R-:W-:Y:S01]  /*02d0*/  MOV R0, 0x300 ;  /* 0x0000030000007802 */ /* 0x000fe20000000f00 */
[----:B------:R-:W-:-:S07]  /*02e0*/  IMAD.MOV.U32 R25, RZ, RZ, 0x41cdcd65 ;  /* 0x41cdcd65ff197424 */ /* 0x000fce00078e00ff */
[----:B------:R-:W-:Y:S05]  /*02f0*/  CALL.REL.NOINC `($__internal_1_$__cuda_sm20_div_rn_f64_full) ;  /* 0x0000006000707944 */ /* 0x000fea0003c00000 */
[----:B------:R-:W-:-:S07]  /*0300*/  IMAD.MOV.U32 R19, RZ, RZ, R17 ;  /* 0x000000ffff137224 */ /* 0x000fce00078e0011 */
.L_x_162:
[----:B------:R-:W-:Y:S05]  /*0310*/  BSYNC.RECONVERGENT B3 ;  /* 0x0000000000037941 */ /* 0x000fea0003800200 */
.L_x_161:
        /* <DEDUP_REMOVED lines=15> */
[----:B------:R-:W-:Y:S01]  /*0410*/  MOV R22, RZ ;  /* 0x000000ff00167202 */ /* 0x000fe20000000f00 */
[----:B------:R-:W-:Y:S01]  /*0420*/  IMAD.MOV.U32 R23, RZ, RZ, 0x40100000 ;  /* 0x40100000ff177424 */ /* 0x000fe200078e00ff */
[----:B------:R-:W-:-:S07]  /*0430*/  MOV R0, 0x450 ;  /* 0x0000045000007802 */ /* 0x000fce0000000f00 */
[----:B------:R-:W-:Y:S05]  /*0440*/  CALL.REL.NOINC `($__internal_1_$__cuda_sm20_div_rn_f64_full) ;  /* 0x00000060001c7944 */ /* 0x000fea0003c00000 */
[----:B------:R-:W-:Y:S02]  /*0450*/  IMAD.MOV.U32 R8, RZ, RZ, R18 ;  /* 0x000000ffff087224 */ /* 0x000fe400078e0012 */
[----:B------:R-:W-:-:S07]  /*0460*/  IMAD.MOV.U32 R9, RZ, RZ, R17 ;  /* 0x000000ffff097224 */ /* 0x000fce00078e0011 */
.L_x_164:
[----:B------:R-:W-:Y:S05]  /*0470*/  BSYNC.RECONVERGENT B3 ;  /* 0x0000000000037941 */ /* 0x000fea0003800200 */
.L_x_163:
[----:B------:R-:W-:-:S07]  /*0480*/  VIADD R3, R2, 0x200 ;  /* 0x0000020002037836 */ /* 0x000fce0000000000 */
.L_x_160:
[----:B------:R-:W-:Y:S05]  /*0490*/  BSYNC.RECONVERGENT B2 ;  /* 0x0000000000027941 */ /* 0x000fea0003800200 */
.L_x_159:
[----:B------:R-:W0:Y:S01]  /*04a0*/  LDCU UR4, c[0x0][0x390] ;  /* 0x00007200ff0477ac */ /* 0x000e220008000800 */
[----:B------:R-:W-:Y:S01]  /*04b0*/  BSSY.RECONVERGENT B2, `(.L_x_165) ;  /* 0x000010d000027945 */ /* 0x000fe20003800200 */
[----:B------:R-:W1:Y:S01]  /*04c0*/  LDCU UR8, c[0x0][0x390] ;  /* 0x00007200ff0877ac */ /* 0x000e620008000800 */
[----:B0-----:R-:W-:-:S13]  /*04d0*/  ISETP.GE.U32.AND P0, PT, R3, UR4, PT ;  /* 0x0000000403007c0c */ /* 0x001fda000bf06070 */
[----:B-1----:R-:W-:Y:S05]  /*04e0*/  @P0 BRA `(.L_x_166) ;  /* 0x0000001000240947 */ /* 0x002fea0003800000 */
[----:B------:R-:W-:Y:S01]  /*04f0*/  LOP3.LUT R4, RZ, R3, RZ, 0x33, !PT ;  /* 0x00000003ff047212 */ /* 0x000fe200078e33ff */
[----:B------:R-:W-:Y:S04]  /*0500*/  BSSY.RECONVERGENT B3, `(.L_x_167) ;  /* 0x000003e000037945 */ /* 0x000fe80003800200 */
[----:B------:R-:W-:-:S05]  /*0510*/  VIADD R4, R4, UR4 ;  /* 0x0000000404047c36 */ /* 0x000fca0008000000 */
[----:B------:R-:W-:-:S04]  /*0520*/  LOP3.LUT R0, R4, 0x600, RZ, 0xc0, !PT ;  /* 0x0000060004007812 */ /* 0x000fc800078ec0ff */
[----:B------:R-:W-:-:S13]  /*0530*/  ISETP.NE.AND P0, PT, R0, 0x600, PT ;  /* 0x000006000000780c */ /* 0x000fda0003f05270 */
[----:B------:R-:W-:Y:S05]  /*0540*/  @!P0 BRA `(.L_x_168) ;  /* 0x0000000000e48947 */ /* 0x000fea0003800000 */
[----:B------:R-:W0:Y:S01]  /*0550*/  LDCU UR5, c[0x0][0x380] ;  /* 0x00007000ff0577ac */ /* 0x000e220008000800 */
[----:B------:R-:W-:-:S04]  /*0560*/  LEA.HI R0, R4, 0x1, RZ, 0x17 ;  /* 0x0000000104007811 */ /* 0x000fc800078fb8ff */
[----:B------:R-:W-:-:S05]  /*0570*/  LOP3.LUT R0, R0, 0x3, RZ, 0xc0, !PT ;  /* 0x0000000300007812 */ /* 0x000fca00078ec0ff */
[----:B------:R-:W-:Y:S02]  /*0580*/  IMAD.MOV R6, RZ, RZ, -R0 ;  /* 0x000000ffff067224 */ /* 0x000fe400078e0a00 */
[----:B0-----:R-:W-:-:S07]  /*0590*/  VIADD R5, R3, UR5 ;  /* 0x0000000503057c36 */ /* 0x001fce0008000000 */
.L_x_173:
[----:B------:R-:W0:Y:S01]  /*05a0*/  MUFU.RCP64H R13, 1.00000000000000000000e+09 ;  /* 0x41cdcd65000d7908 */ /* 0x000e220000001800 */
[----:B------:R-:W-:Y:S01]  /*05b0*/  IMAD.MOV.U32 R14, RZ, RZ, 0x0 ;  /* 0x00000000ff0e7424 */ /* 0x000fe200078e00ff */
[----:B------:R-:W-:Y:S01]  /*05c0*/  MOV R15, 0x41cdcd65 ;  /* 0x41cdcd65000f7802 */ /* 0x000fe20000000f00 */
[----:B------:R-:W-:Y:S01]  /*05d0*/  IMAD.MOV.U32 R12, RZ, RZ, 0x1 ;  /* 0x00000001ff0c7424 */ /* 0x000fe200078e00ff */
[----:B------:R-:W-:Y:S01]  /*05e0*/  BSSY.RECONVERGENT B4, `(.L_x_169) ;  /* 0x0000016000047945 */ /* 0x000fe20003800200 */
        /* <DEDUP_REMOVED lines=21> */
.L_x_170:
[----:B------:R-:W-:Y:S05]  /*0740*/  BSYNC.RECONVERGENT B4 ;  /* 0x0000000000047941 */ /* 0x000fea0003800200 */
.L_x_169:
        /* <DEDUP_REMOVED lines=15> */
[----:B------:R-:W-:Y:S01]  /*0840*/  IMAD.MOV.U32 R22, RZ, RZ, RZ ;  /* 0x000000ffff167224 */ /* 0x000fe200078e00ff */
[----:B------:R-:W-:Y:S01]  /*0850*/  MOV R0, 0x880 ;  /* 0x0000088000007802 */ /* 0x000fe20000000f00 */
[----:B------:R-:W-:-:S07]  /*0860*/  IMAD.MOV.U32 R23, RZ, RZ, 0x40100000 ;  /* 0x40100000ff177424 */ /* 0x000fce00078e00ff */
[----:B------:R-:W-:Y:S05]  /*0870*/  CALL.REL.NOINC `($__internal_1_$__cuda_sm20_div_rn_f64_full) ;  /* 0x0000005c00107944 */ /* 0x000fea0003c00000 */
[----:B------:R-:W-:-:S07]  /*0880*/  MOV R19, R17 ;  /* 0x0000001100137202 */ /* 0x000fce0000000f00 */
.L_x_172:
[----:B------:R-:W-:Y:S05]  /*0890*/  BSYNC.RECONVERGENT B4 ;  /* 0x0000000000047941 */ /* 0x000fea0003800200 */
.L_x_171:
[----:B------:R-:W-:Y:S01]  /*08a0*/  DADD R8, R18, R8 ;  /* 0x0000000012087229 */ /* 0x000fe20000000008 */
[----:B------:R-:W-:Y:S02]  /*08b0*/  VIADD R3, R3, 0x200 ;  /* 0x0000020003037836 */ /* 0x000fe40000000000 */
[----:B------:R-:W-:Y:S01]  /*08c0*/  VIADD R5, R5, 0x200 ;  /* 0x0000020005057836 */ /* 0x000fe20000000000 */
[----:B------:R-:W-:Y:S07]  /*08d0*/  @P1 BRA `(.L_x_173) ;  /* 0xfffffffc00301947 */ /* 0x000fee000383ffff */
.L_x_168:
[----:B------:R-:W-:Y:S05]  /*08e0*/  BSYNC.RECONVERGENT B3 ;  /* 0x0000000000037941 */ /* 0x000fea0003800200 */
.L_x_167:
[----:B------:R-:W-:-:S13]  /*08f0*/  ISETP.GE.U32.AND P0, PT, R4, 0x600, PT ;  /* 0x000006000400780c */ /* 0x000fda0003f06070 */
[----:B------:R-:W-:Y:S05]  /*0900*/  @!P0 BRA `(.L_x_166) ;  /* 0x0000000c001c8947 */ /* 0x000fea0003800000 */
[----:B------:R-:W0:Y:S01]  /*0910*/  LDCU UR5, c[0x0][0x380] ;  /* 0x00007000ff0577ac */ /* 0x000e220008000800 */
[C---:B------:R-:W-:Y:S02]  /*0920*/  VIADD R4, R3.reuse, 0x400 ;  /* 0x0000040003047836 */ /* 0x040fe40000000000 */
[----:B0-----:R-:W-:-:S07]  /*0930*/  VIADD R3, R3, UR5 ;  /* 0x0000000503037c36 */ /* 0x001fce0008000000 */
.L_x_190:
[----:B------:R-:W0:Y:S01]  /*0940*/  MUFU.RCP64H R11, 1.00000000000000000000e+09 ;  /* 0x41cdcd65000b7908 */ /* 0x000e220000001800 */
[----:B------:R-:W-:Y:S01]  /*0950*/  IMAD.MOV.U32 R12, RZ, RZ, 0x0 ;  /* 0x00000000ff0c7424 */ /* 0x000fe200078e00ff */
[----:B------:R-:W-:Y:S01]  /*0960*/  BSSY.RECONVERGENT B3, `(.L_x_174) ;  /* 0x0000016000037945 */ /* 0x000fe20003800200 */
[----:B------:R-:W-:Y:S02]  /*0970*/  IMAD.MOV.U32 R13, RZ, RZ, 0x41cdcd65 ;  /* 0x41cdcd65ff0d7424 */ /* 0x000fe400078e00ff */
        /* <DEDUP_REMOVED lines=16> */
[----:B------:R-:W-:Y:S02]  /*0a80*/  MOV R25, 0x41cdcd65 ;  /* 0x41cdcd6500197802 */ /* 0x000fe40000000f00 */
[----:B------:R-:W-:-:S07]  /*0a90*/  MOV R0, 0xab0 ;  /* 0x00000ab000007802 */ /* 0x000fce0000000f00 */
[----:B------:R-:W-:Y:S05]  /*0aa0*/  CALL.REL.NOINC `($__internal_1_$__cuda_sm20_div_rn_f64_full) ;  /* 0x0000005800847944 */ /* 0x000fea0003c00000 */
[----:B------:R-:W-:-:S07]  /*0ab0*/  IMAD.MOV.U32 R19, RZ, RZ, R17 ;  /* 0x000000ffff137224 */ /* 0x000fce00078e0011 */
.L_x_175:
[----:B------:R-:W-:Y:S05]  /*0ac0*/  BSYNC.RECONVERGENT B3 ;  /* 0x0000000000037941 */ /* 0x000fea0003800200 */
.L_x_174:
        /* <DEDUP_REMOVED lines=19> */
[----:B------:R-:W-:-:S07]  /*0c00*/  IMAD.MOV.U32 R19, RZ, RZ, R17 ;  /* 0x000000ffff137224 */ /* 0x000fce00078e0011 */
.L_x_177:
[----:B------:R-:W-:Y:S05]  /*0c10*/  BSYNC.RECONVERGENT B3 ;  /* 0x0000000000037941 */ /* 0x000fea0003800200 */
.L_x_176:
[----:B------:R-:W0:Y:S01]  /*0c20*/  MUFU.RCP64H R11, 1.00000000000000000000e+09 ;  /* 0x41cdcd65000b7908 */ /* 0x000e220000001800 */
[----:B------:R-:W-:Y:S01]  /*0c30*/  IMAD.MOV.U32 R12, RZ, RZ, 0x0 ;  /* 0x00000000ff0c7424 */ /* 0x000fe200078e00ff */
[----:B------:R-:W-:Y:S01]  /*0c40*/  IADD3 R0, PT, PT, R3, 0x200, RZ ;  /* 0x0000020003007810 */ /* 0x000fe20007ffe0ff */
[----:B------:R-:W-:Y:S01]  /*0c50*/  IMAD.MOV.U32 R13, RZ, RZ, 0x41cdcd65 ;  /* 0x41cdcd65ff0d7424 */ /* 0x000fe200078e00ff */
[----:B------:R-:W-:Y:S01]  /*0c60*/  BSSY.RECONVERGENT B3, `(.L_x_178) ;  /* 0x0000016000037945 */ /* 0x000fe20003800200 */
[----:B------:R-:W-:Y:S01]  /*0c70*/  IMAD.MOV.U32 R10, RZ, RZ, 0x1 ;  /* 0x00000001ff0a7424 */ /* 0x000fe200078e00ff */
[----:B------:R-:W-:-:S05]  /*0c80*/  DADD R8, R18, R8 ;  /* 0x0000000012087229 */ /* 0x000fca0000000008 */
        /* <DEDUP_REMOVED lines=19> */
.L_x_179:
[----:B------:R-:W-:Y:S05]  /*0dc0*/  BSYNC.RECONVERGENT B3 ;  /* 0x0000000000037941 */ /* 0x000fea0003800200 */
.L_x_178:
        /* <DEDUP_REMOVED lines=20> */
.L_x_181:
[----:B------:R-:W-:Y:S05]  /*0f10*/  BSYNC.RECONVERGENT B3 ;  /* 0x0000000000037941 */ /* 0x000fea0003800200 */
.L_x_180:
[----:B------:R-:W0:Y:S01]  /*0f20*/  MUFU.RCP64H R11, 1.00000000000000000000e+09 ;  /* 0x41cdcd65000b7908 */ /* 0x000e220000001800 */
[----:B------:R-:W-:Y:S01]  /*0f30*/  IMAD.MOV.U32 R12, RZ, RZ, 0x0 ;  /* 0x00000000ff0c7424 */ /* 0x000fe200078e00ff */
[----:B------:R-:W-:Y:S01]  /*0f40*/  MOV R13, 0x41cdcd65 ;  /* 0x41cdcd65000d7802 */ /* 0x000fe20000000f00 */
[----:B------:R-:W-:Y:S01]  /*0f50*/  IMAD.MOV.U32 R10, RZ, RZ, 0x1 ;  /* 0x00000001ff0a7424 */ /* 0x000fe200078e00ff */
[----:B------:R-:W-:Y:S01]  /*0f60*/  BSSY.RECONVERGENT B3, `(.L_x_182) ;  /* 0x0000016000037945 */ /* 0x000fe20003800200 */
[----:B------:R-:W-:Y:S01]  /*0f70*/  VIADD R0, R3, 0x400 ;  /* 0x0000040003007836 */ /* 0x000fe20000000000 */
[----:B------:R-:W-:-:S03]  /*0f80*/  DADD R8, R8, R18 ;  /* 0x0000000008087229 */ /* 0x000fc60000000012 */
        /* <DEDUP_REMOVED lines=19> */
.L_x_183:
[----:B------:R-:W-:Y:S05]  /*10c0*/  BSYNC.RECONVERGENT B3 ;  /* 0x0000000000037941 */ /* 0x000fea0003800200 */
.L_x_182:
        /* <DEDUP_REMOVED lines=20> */
.L_x_185:
[----:B------:R-:W-:Y:S05]  /*1210*/  BSYNC.RECONVERGENT B3 ;  /* 0x0000000000037941 */ /* 0x000fea0003800200 */
.L_x_184:
        /* <DEDUP_REMOVED lines=26> */
.L_x_187:
[----:B------:R-:W-:Y:S05]  /*13c0*/  BSYNC.RECONVERGENT B3 ;  /* 0x0000000000037941 */ /* 0x000fea0003800200 */
.L_x_186:
        /* <DEDUP_REMOVED lines=19> */
[----:B------:R-:W-:-:S07]  /*1500*/  IMAD.MOV.U32 R19, RZ, RZ, R17 ;  /* 0x000000ffff137224 */ /* 0x000fce00078e0011 */
.L_x_189:
[----:B------:R-:W-:Y:S05]  /*1510*/  BSYNC.RECONVERGENT B3 ;  /* 0x0000000000037941 */ /* 0x000fea0003800200 */
.L_x_188:
[C---:B------:R-:W-:Y:S01]  /*1520*/  VIADD R0, R4.reuse, 0x400 ;  /* 0x0000040004007836 */ /* 0x040fe20000000000 */
[----:B------:R-:W-:Y:S01]  /*1530*/  DADD R8, R8, R18 ;  /* 0x0000000008087229 */ /* 0x000fe20000000012 */
[----:B------:R-:W-:Y:S02]  /*1540*/  VIADD R4, R4, 0x800 ;  /* 0x0000080004047836 */ /* 0x000fe40000000000 */
[----:B------:R-:W-:Y:S01]  /*1550*/  VIADD R3, R3, 0x800 ;  /* 0x0000080003037836 */ /* 0x000fe20000000000 */
[----:B------:R-:W-:-:S13]  /*1560*/  ISETP.GE.AND P0, PT, R0, UR8, PT ;  /* 0x0000000800007c0c */ /* 0x000fda000bf06270 */
[----:B------:R-:W-:Y:S05]  /*1570*/  @!P0 BRA `(.L_x_190) ;  /* 0xfffffff000f08947 */ /* 0x000fea000383ffff */
.L_x_166:
[----:B------:R-:W-:Y:S05]  /*1580*/  BSYNC.RECONVERGENT B2 ;  /* 0x0000000000027941 */ /* 0x000fea0003800200 */
.L_x_165:
[----:B------:R-:W0:Y:S02]  /*1590*/  LDC.64 R4, c[0x0][0x390] ;  /* 0x0000e400ff047b82 */ /* 0x000e240000000a00 */
[----:B0-----:R-:W-:-:S04]  /*15a0*/  ISETP.GE.U32.AND P0, PT, R4, 0x200, PT ;  /* 0x000002000400780c */ /* 0x001fc80003f06070 */
[----:B------:R-:W-:-:S13]  /*15b0*/  ISETP.GE.U32.AND.EX P0, PT, R5, RZ, PT, P0 ;  /* 0x000000ff0500720c */ /* 0x000fda0003f06100 */
[----:B------:R-:W-:Y:S05]  /*15c0*/  @!P0 BRA `(.L_x_191) ;  /* 0x0000000400148947 */ /* 0x000fea0003800000 */
        /* <DEDUP_REMOVED lines=14> */
[----:B------:R-:W1:Y:S01]  /*16b0*/  @!P1 S2R R12, SR_CgaCtaId ;  /* 0x00000000000c9919 */ /* 0x000e620000008800 */
[----:B0-----:R-:W-:-:S10]  /*16c0*/  DADD R4, R4, R6 ;  /* 0x0000000004047229 */ /* 0x001fd40000000006 */
[----:B------:R-:W-:Y:S02]  /*16d0*/  FSEL R10, R6, R4, P0 ;  /* 0x00000004060a7208 */ /* 0x000fe40000000000 */
[----:B------:R-:W-:Y:S02]  /*16e0*/  FSEL R11, R7, R5, P0 ;  /* 0x00000005070b7208 */ /* 0x000fe40000000000 */
[----:B------:R-:W-:Y:S01]  /*16f0*/  ISETP.GT.AND P0, PT, R13, 0x1b, PT ;  /* 0x0000001b0d00780c */ /* 0x000fe20003f04270 */
[----:B------:R-:W-:Y:S01]  /*1700*/  SHFL.DOWN PT, R4, R10, 0x4, 0x1f ;  /* 0x08801f000a047f89 */ /* 0x000fe200000e0000 */
[----:B-1----:R-:W-:-:S03]  /*1710*/  @!P1 LEA R3, R12, R3, 0x18 ;  /* 0x000000030c039211 */ /* 0x002fc600078ec0ff */
[----:B------:R-:W0:Y:S02]  /*1720*/  SHFL.DOWN PT, R5, R11, 0x4, 0x1f ;  /* 0x08801f000b057f89 */ /* 0x000e2400000e0000 */
        /* <DEDUP_REMOVED lines=11> */
[----:B------:R-:W-:Y:S04]  /*17e0*/  SHFL.DOWN PT, R4, R6, 0x10, 0x1f ;  /* 0x0a001f0006047f89 */ /* 0x000fe800000e0000 */
[----:B------:R-:W0:Y:S02]  /*17f0*/  SHFL.DOWN PT, R5, R7, 0x10, 0x1f ;  /* 0x0a001f0007057f89 */ /* 0x000e2400000e0000 */
[----:B0-----:R-:W-:-:S07]  /*1800*/  DADD R4, R4, R6 ;  /* 0x0000000004047229 */ /* 0x001fce0000000006 */
[----:B------:R0:W-:Y:S01]  /*1810*/  @!P1 STS.64 [R3+0x10], R4 ;  /* 0x0000100403009388 */ /* 0x0001e20000000a00 */
[----:B------:R-:W-:Y:S01]  /*1820*/  BAR.SYNC.DEFER_BLOCKING 0x0 ;  /* 0x0000000000007b1d */ /* 0x000fe20000010000 */
[----:B------:R-:W-:Y:S02]  /*1830*/  ISETP.NE.AND P1, PT, R2, RZ, PT ;  /* 0x000000ff0200720c */ /* 0x000fe40003f25270 */
[----:B------:R-:W-:Y:S02]  /*1840*/  FSEL R6, R6, R4, P0 ;  /* 0x0000000406067208 */ /* 0x000fe40000000000 */
[----:B------:R-:W-:-:S09]  /*1850*/  FSEL R7, R7, R5, P0 ;  /* 0x0000000507077208 */ /* 0x000fd20000000000 */
[----:B0-----:R-:W-:Y:S05]  /*1860*/  @P1 BRA `(.L_x_192) ;  /* 0x0000004800f81947 */ /* 0x001fea0003800000 */
        /* <DEDUP_REMOVED lines=27> */
.L_x_191:
[----:B------:R-:W-:Y:S01]  /*1a20*/  LOP3.LUT R0, R2, 0x3e0, RZ, 0xc0, !PT ;  /* 0x000003e002007812 */ /* 0x000fe200078ec0ff */
[----:B------:R-:W0:Y:S03]  /*1a30*/  S2R R14, SR_LANEID ;  /* 0x00000000000e7919 */ /* 0x000e260000000000 */
[----:B------:R-:W-:Y:S01]  /*1a40*/  LOP3.LUT R7, RZ, R0, RZ, 0x33, !PT ;  /* 0x00000000ff077212 */ /* 0x000fe200078e33ff */
[----:B------:R-:W-:-:S04]  /*1a50*/  VIADD R3, R0, 0x20 ;  /* 0x0000002000037836 */ /* 0x000fc80000000000 */
[----:B------:R-:W-:Y:S01]  /*1a60*/  IMAD.IADD R7, R7, 0x1, R4 ;  /* 0x0000000107077824 */ /* 0x000fe200078e0204 */
[----:B------:R-:W-:-:S04]  /*1a70*/  ISETP.GT.U32.AND P0, PT, R3, R4, PT ;  /* 0x000000040300720c */ /* 0x000fc80003f04070 */
[----:B------:R-:W-:-:S05]  /*1a80*/  SEL R3, R7, 0x1f, P0 ;  /* 0x0000001f07037807 */ /* 0x000fca0000000000 */
[----:B------:R-:W-:Y:S04]  /*1a90*/  SHFL.DOWN PT, R6, R8, 0x1, R3 ;  /* 0x0820000008067989 */ /* 0x000fe800000e0003 */
[----:B------:R-:W1:Y:S01]  /*1aa0*/  SHFL.DOWN PT, R7, R9, 0x1, R3 ;  /* 0x0820000009077989 */ /* 0x000e6200000e0003 */
[C---:B0-----:R-:W-:Y:S02]  /*1ab0*/  ISETP.GE.AND P0, PT, R14.reuse, R3, PT ;  /* 0x000000030e00720c */ /* 0x041fe40003f06270 */
[C---:B------:R-:W-:Y:S02]  /*1ac0*/  IADD3 R0, PT, PT, R14.reuse, 0x2, RZ ;  /* 0x000000020e007810 */ /* 0x040fe40007ffe0ff */
[----:B------:R-:W-:Y:S01]  /*1ad0*/  ISETP.NE.AND P1, PT, R14, RZ, PT ;  /* 0x000000ff0e00720c */ /* 0x000fe20003f25270 */
[----:B-1----:R-:W-:-:S10]  /*1ae0*/  DADD R6, R6, R8 ;  /* 0x0000000006067229 */ /* 0x002fd40000000008 */
[----:B------:R-:W-:Y:S02]  /*1af0*/  FSEL R10, R6, R8, !P0 ;  /* 0x00000008060a7208 */ /* 0x000fe40004000000 */
[----:B------:R-:W-:Y:S02]  /*1b00*/  FSEL R11, R7, R9, !P0 ;  /* 0x00000009070b7208 */ /* 0x000fe40004000000 */
        /* <DEDUP_REMOVED lines=13> */
[----:B------:R-:W-:Y:S01]  /*1be0*/  FSEL R9, R13, R7, P0 ;  /* 0x000000070d097208 */ /* 0x000fe20000000000 */
[----:B------:R-:W0:Y:S01]  /*1bf0*/  @!P1 S2R R12, SR_CgaCtaId ;  /* 0x00000000000c9919 */ /* 0x000e220000008800 */
[----:B------:R-:W-:Y:S01]  /*1c00*/  ISETP.GT.AND P0, PT, R0, R3, PT ;  /* 0x000000030000720c */ /* 0x000fe20003f04270 */
[----:B------:R-:W-:Y:S01]  /*1c10*/  VIADD R0, R14, 0x10 ;  /* 0x000000100e007836 */ /* 0x000fe20000000000 */
[----:B------:R-:W-:Y:S04]  /*1c20*/  SHFL.DOWN PT, R6, R8, 0x8, R3 ;  /* 0x0900000008067989 */ /* 0x000fe800000e0003 */
[----:B------:R-:W1:Y:S02]  /*1c30*/  SHFL.DOWN PT, R7, R9, 0x8, R3 ;  /* 0x0900000009077989 */ /* 0x000e6400000e0003 */
[----:B-1----:R-:W-:-:S10]  /*1c40*/  DADD R6, R6, R8 ;  /* 0x0000000006067229 */ /* 0x002fd40000000008 */
[----:B------:R-:W-:Y:S02]  /*1c50*/  FSEL R10, R8, R6, P0 ;  /* 0x00000006080a7208 */ /* 0x000fe40000000000 */
[----:B------:R-:W-:Y:S02]  /*1c60*/  FSEL R11, R9, R7, P0 ;  /* 0x00000007090b7208 */ /* 0x000fe40000000000 */
[----:B------:R-:W-:Y:S01]  /*1c70*/  @!P1 MOV R9, 0x400 ;  /* 0x0000040000099802 */ /* 0x000fe20000000f00 */
[----:B------:R-:W-:Y:S01]  /*1c80*/  SHFL.DOWN PT, R6, R10, 0x10, R3 ;  /* 0x0a0000000a067989 */ /* 0x000fe200000e0003 */
[----:B------:R-:W-:Y:S02]  /*1c90*/  @!P1 SHF.R.U32.HI R8, RZ, 0x2, R2 ;  /* 0x00000002ff089819 */ /* 0x000fe40000011602 */
[----:B0-----:R-:W-:Y:S01]  /*1ca0*/  @!P1 LEA R9, R12, R9, 0x18 ;  /* 0x000000090c099211 */ /* 0x001fe200078ec0ff */
[----:B------:R-:W0:Y:S01]  /*1cb0*/  SHFL.DOWN PT, R7, R11, 0x10, R3 ;  /* 0x0a0000000b077989 */ /* 0x000e2200000e0003 */
[----:B------:R-:W-:-:S02]  /*1cc0*/  @!P1 LOP3.LUT R8, R8, 0xf8, RZ, 0xc0, !PT ;  /* 0x000000f808089812 */ /* 0x000fc400078ec0ff */
[----:B------:R-:W-:-:S03]  /*1cd0*/  ISETP.GT.AND P0, PT, R0, R3, PT ;  /* 0x000000030000720c */ /* 0x000fc60003f04270 */
[----:B------:R-:W-:Y:S01]  /*1ce0*/  @!P1 IMAD.IADD R9, R8, 0x1, R9 ;  /* 0x0000000108099824 */ /* 0x000fe200078e0209 */
[----:B0-----:R-:W-:-:S10]  /*1cf0*/  DADD R6, R6, R10 ;  /* 0x0000000006067229 */ /* 0x001fd4000000000a */
[----:B------:R-:W-:Y:S02]  /*1d00*/  FSEL R6, R10, R6, P0 ;  /* 0x000000060a067208 */ /* 0x000fe40000000000 */
[----:B------:R-:W-:-:S05]  /*1d10*/  FSEL R7, R11, R7, P0 ;  /* 0x000000070b077208 */ /* 0x000fca0000000000 */
[----:B------:R0:W-:Y:S01]  /*1d20*/  @!P1 STS.64 [R9+0x10], R6 ;  /* 0x0000100609009388 */ /* 0x0001e20000000a00 */
[----:B------:R-:W-:Y:S01]  /*1d30*/  BAR.SYNC.DEFER_BLOCKING 0x0 ;  /* 0x0000000000007b1d */ /* 0x000fe20000010000 */
[----:B------:R-:W-:-:S13]  /*1d40*/  ISETP.NE.AND P1, PT, R2, RZ, PT ;  /* 0x000000ff0200720c */ /* 0x000fda0003f25270 */
[----:B0-----:R-:W-:Y:S05]  /*1d50*/  @P1 BRA `(.L_x_192) ;  /* 0x0000004400bc1947 */ /* 0x001fea0003800000 */
[----:B------:R-:W0:Y:S01]  /*1d60*/  S2UR UR5, SR_CgaCtaId ;  /* 0x00000000000579c3 */ /* 0x000e220000008800 */
[----:B------:R-:W-:Y:S01]  /*1d70*/  UMOV UR4, 0x400 ;  /* 0x0000040000047882 */ /* 0x000fe20000000000 */
[----:B------:R-:W-:-:S04]  /*1d80*/  ISETP.GT.U32.AND P0, PT, R4, 0x20, PT ;  /* 0x000000200400780c */ /* 0x000fc80003f04070 */
[----:B------:R-:W-:Y:S01]  /*1d90*/  ISETP.GT.U32.AND.EX P0, PT, R5, RZ, PT, P0 ;  /* 0x000000ff0500720c */ /* 0x000fe20003f04100 */
[----:B0-----:R-:W-:-:S09]  /*1da0*/  ULEA UR4, UR5, UR4, 0x18 ;  /* 0x0000000405047291 */ /* 0x001fd2000f8ec0ff */
[----:B------:R-:W0:Y:S04]  /*1db0*/  LDS.64 R2, [UR4+0x18] ;  /* 0x00001804ff027984 */ /* 0x000e280008000a00 */
[----:B------:R-:W1:Y:S04]  /*1dc0*/  LDS.128 R12, [UR4+0x20] ;  /* 0x00002004ff0c7984 */ /* 0x000e680008000c00 */
[----:B------:R-:W2:Y:S01]  /*1dd0*/  LDS.128 R8, [UR4+0x30] ;  /* 0x00003004ff087984 */ /* 0x000ea20008000c00 */
[----:B0-----:R-:W-:-:S10]  /*1de0*/  DADD R2, R6, R2 ;  /* 0x0000000006027229 */ /* 0x001fd40000000002 */
[----:B------:R-:W-:Y:S02]  /*1df0*/  FSEL R2, R2, R6, P0 ;  /* 0x0000000602027208 */ /* 0x000fe40000000000 */
[----:B------:R-:W-:Y:S02]  /*1e00*/  FSEL R3, R3, R7, P0 ;  /* 0x0000000703037208 */ /* 0x000fe40000000000 */
[----:B------:R-:W-:-:S04]  /*1e10*/  ISETP.GT.U32.AND P0, PT, R4, 0x40, PT ;  /* 0x000000400400780c */ /* 0x000fc80003f04070 */
[----:B-1----:R-:W-:Y:S01]  /*1e20*/  DADD R12, R12, R2 ;  /* 0x000000000c0c7229 */ /* 0x002fe20000000002 */
[----:B------:R-:W-:-:S09]  /*1e30*/  ISETP.GT.U32.AND.EX P0, PT, R5, RZ, PT, P0 ;  /* 0x000000ff0500720c */ /* 0x000fd20003f04100 */
[----:B------:R-:W-:Y:S02]  /*1e40*/  FSEL R2, R12, R2, P0 ;  /* 0x000000020c027208 */ /* 0x000fe40000000000 */
[----:B------:R-:W-:Y:S02]  /*1e50*/  FSEL R3, R13, R3, P0 ;  /* 0x000000030d037208 */ /* 0x000fe40000000000 */
[----:B------:R-:W-:-:S04]  /*1e60*/  ISETP.GT.U32.AND P0, PT, R4, 0x60, PT ;  /* 0x000000600400780c */ /* 0x000fc80003f04070 */
[----:B------:R-:W-:Y:S01]  /*1e70*/  DADD R14, R2, R14 ;  /* 0x00000000020e7229 */ /* 0x000fe2000000000e */
[----:B------:R-:W-:-:S09]  /*1e80*/  ISETP.GT.U32.AND.EX P0, PT, R5, RZ, PT, P0 ;  /* 0x000000ff0500720c */ /* 0x000fd20003f04100 */
[----:B------:R-:W-:Y:S02]  /*1e90*/  FSEL R2, R14, R2, P0 ;  /* 0x000000020e027208 */ /* 0x000fe40000000000 */
[----:B------:R-:W-:Y:S02]  /*1ea0*/  FSEL R3, R15, R3, P0 ;  /* 0x000000030f037208 */ /* 0x000fe40000000000 */
[----:B------:R-:W0:Y:S01]  /*1eb0*/  LDS.128 R12, [UR4+0x40] ;  /* 0x00004004ff0c7984 */ /* 0x000e220008000c00 */
[----:B------:R-:W-:-:S03]  /*1ec0*/  ISETP.GT.U32.AND P0, PT, R4, 0x80, PT ;  /* 0x000000800400780c */ /* 0x000fc60003f04070 */
[----:B--2---:R-:W-:Y:S01]  /*1ed0*/  DADD R8, R8, R2 ;  /* 0x0000000008087229 */ /* 0x004fe20000000002 */
        /* <DEDUP_REMOVED lines=8> */
[----:B------:R-:W1:Y:S01]  /*1f60*/  LDS.128 R8, [UR4+0x50] ;  /* 0x00005004ff087984 */ /* 0x000e620008000c00 */
[----:B------:R-:W-:-:S03]  /*1f70*/  ISETP.GT.U32.AND P0, PT, R4, 0xc0, PT ;  /* 0x000000c00400780c */ /* 0x000fc60003f04070 */
[----:B0-----:R-:W-:Y:S01]  /*1f80*/  DADD R12, R12, R2 ;  /* 0x000000000c0c7229 */ /* 0x001fe20000000002 */
        /* <DEDUP_REMOVED lines=41> */
[----:B------:R-:W-:-:S04]  /*2220*/  ISETP.GT.U32.AND P0, PT, R4, 0x1c0, PT ;  /* 0x000001c00400780c */ /* 0x000fc80003f04070 */
        /* <DEDUP_REMOVED lines=8> */
[----:B------:R-:W-:Y:S01]  /*22b0*/  FSEL R7, R15, R3, P0 ;  /* 0x000000030f077208 */ /* 0x000fe20000000000 */
[----:B------:R-:W-:Y:S06]  /*22c0*/  BRA `(.L_x_192) ;  /* 0x0000004000607947 */ /* 0x000fec0003800000 */
.L_x_158:
[----:B------:R-:W0:Y:S01]  /*22d0*/  S2R R14, SR_TID.X ;  /* 0x00000000000e7919 */ /* 0x000e220000002100 */
[----:B------:R-:W1:Y:S01]  /*22e0*/  MUFU.RCP64H R5, 1.00000000000000000000e+09 ;  /* 0x41cdcd6500057908 */ /* 0x000e620000001800 */
[----:B------:R-:W-:Y:S01]  /*22f0*/  IMAD.MOV.U32 R6, RZ, RZ, 0x0 ;  /* 0x00000000ff067424 */ /* 0x000fe200078e00ff */
[----:B------:R-:W0:Y:S01]  /*2300*/  LDCU UR4, c[0x0][0x380] ;  /* 0x00007000ff0477ac */ /* 0x000e220008000800 */
[----:B------:R-:W-:Y:S01]  /*2310*/  IMAD.MOV.U32 R7, RZ, RZ, 0x41cdcd65 ;  /* 0x41cdcd65ff077424 */ /* 0x000fe200078e00ff */
[----:B------:R-:W-:Y:S01]  /*2320*/  BSSY.RECONVERGENT B2, `(.L_x_193) ;  /* 0x0000016000027945 */ /* 0x000fe20003800200 */
[----:B------:R-:W-:-:S06]  /*2330*/  IMAD.MOV.U32 R4, RZ, RZ, 0x1 ;  /* 0x00000001ff047424 */ /* 0x000fcc00078e00ff */
[----:B-1----:R-:W-:-:S08]  /*2340*/  DFMA R2, R4, -R6, 1 ;  /* 0x3ff000000402742b */ /* 0x002fd00000000806 */
[----:B------:R-:W-:Y:S01]  /*2350*/  DFMA R8, R2, R2, R2 ;  /* 0x000000020208722b */ /* 0x000fe20000000002 */
[----:B0-----:R-:W-:-:S07]  /*2360*/  VIADD R15, R14, UR4 ;  /* 0x000000040e0f7c36 */ /* 0x001fce0008000000 */
        /* <DEDUP_REMOVED lines=12> */
[----:B------:R-:W-:Y:S01]  /*2430*/  MOV R24, RZ ;  /* 0x000000ff00187202 */ /* 0x000fe20000000f00 */
[----:B------:R-:W-:Y:S01]  /*2440*/  IMAD.MOV.U32 R25, RZ, RZ, 0x41cdcd65 ;  /* 0x41cdcd65ff197424 */ /* 0x000fe200078e00ff */
[----:B------:R-:W-:-:S07]  /*2450*/  MOV R0, 0x2470 ;  /* 0x0000247000007802 */ /* 0x000fce0000000f00 */
[----:B------:R-:W-:Y:S05]  /*2460*/  CALL.REL.NOINC `($__internal_1_$__cuda_sm20_div_rn_f64_full) ;  /* 0x0000004000147944 */ /* 0x000fea0003c00000 */
[----:B------:R-:W-:-:S07]  /*2470*/  IMAD.MOV.U32 R19, RZ, RZ, R17 ;  /* 0x000000ffff137224 */ /* 0x000fce00078e0011 */
.L_x_194:
[----:B------:R-:W-:Y:S05]  /*2480*/  BSYNC.RECONVERGENT B2 ;  /* 0x0000000000027941 */ /* 0x000fea0003800200 */
.L_x_193:
        /* <DEDUP_REMOVED lines=19> */
[----:B------:R-:W-:Y:S02]  /*25c0*/  IMAD.MOV.U32 R12, RZ, RZ, R18 ;  /* 0x000000ffff0c7224 */ /* 0x000fe400078e0012 */
[----:B------:R-:W-:-:S07]  /*25d0*/  IMAD.MOV.U32 R13, RZ, RZ, R17 ;  /* 0x000000ffff0d7224 */ /* 0x000fce00078e0011 */
.L_x_196:
[----:B------:R-:W-:Y:S05]  /*25e0*/  BSYNC.RECONVERGENT B2 ;  /* 0x0000000000027941 */ /* 0x000fea0003800200 */
.L_x_195:
        /* <DEDUP_REMOVED lines=25> */
.L_x_198:
[----:B------:R-:W-:Y:S05]  /*2780*/  BSYNC.RECONVERGENT B2 ;  /* 0x0000000000027941 */ /* 0x000fea0003800200 */
.L_x_197:
        /* <DEDUP_REMOVED lines=19> */
[----:B------:R-:W-:Y:S01]  /*28c0*/  MOV R2, R18 ;  /* 0x0000001200027202 */ /* 0x000fe20000000f00 */
[----:B------:R-:W-:-:S07]  /*28d0*/  IMAD.MOV.U32 R3, RZ, RZ, R17 ;  /* 0x000000ffff037224 */ /* 0x000fce00078e0011 */
.L_x_200:
[----:B------:R-:W-:Y:S05]  /*28e0*/  BSYNC.RECONVERGENT B2 ;  /* 0x0000000000027941 */ /* 0x000fea0003800200 */
.L_x_199:
        /* <DEDUP_REMOVED lines=25> */
.L_x_202:
[----:B------:R-:W-:Y:S05]  /*2a80*/  BSYNC.RECONVERGENT B2 ;  /* 0x0000000000027941 */ /* 0x000fea0003800200 */
.L_x_201:
        /* <DEDUP_REMOVED lines=21> */
.L_x_204:
[----:B------:R-:W-:Y:S05]  /*2be0*/  BSYNC.RECONVERGENT B2 ;  /* 0x0000000000027941 */ /* 0x000fea0003800200 */
.L_x_203:
        /* <DEDUP_REMOVED lines=25> */
.L_x_206:
[----:B------:R-:W-:Y:S05]  /*2d80*/  BSYNC.RECONVERGENT B2 ;  /* 0x0000000000027941 */ /* 0x000fea0003800200 */
.L_x_205:
        /* <DEDUP_REMOVED lines=21> */
.L_x_208:
[----:B------:R-:W-:Y:S05]  /*2ee0*/  BSYNC.RECONVERGENT B2 ;  /* 0x0000000000027941 */ /* 0x000fea0003800200 */
.L_x_207:
        /* <DEDUP_REMOVED lines=25> */
.L_x_210:
[----:B------:R-:W-:Y:S05]  /*3080*/  BSYNC.RECONVERGENT B2 ;  /* 0x0000000000027941 */ /* 0x000fea0003800200 */
.L_x_209:
        /* <DEDUP_REMOVED lines=21> */
.L_x_212:
[----:B------:R-:W-:Y:S05]  /*31e0*/  BSYNC.RECONVERGENT B2 ;  /* 0x0000000000027941 */ /* 0x000fea0003800200 */
.L_x_211:
        /* <DEDUP_REMOVED lines=25> */
.L_x_214:
[----:B------:R-:W-:Y:S05]  /*3380*/  BSYNC.RECONVERGENT B2 ;  /* 0x0000000000027941 */ /* 0x000fea0003800200 */
.L_x_213:
        /* <DEDUP_REMOVED lines=21> */
.L_x_216:
[----:B------:R-:W-:Y:S05]  /*34e0*/  BSYNC.RECONVERGENT B2 ;  /* 0x0000000000027941 */ /* 0x000fea0003800200 */
.L_x_215:
        /* <DEDUP_REMOVED lines=25> */
.L_x_218:
[----:B------:R-:W-:Y:S05]  /*3680*/  BSYNC.RECONVERGENT B2 ;  /* 0x0000000000027941 */ /* 0x000fea0003800200 */
.L_x_217:
        /* <DEDUP_REMOVED lines=20> */
.L_x_220:
[----:B------:R-:W-:Y:S05]  /*37d0*/  BSYNC.RECONVERGENT B2 ;  /* 0x0000000000027941 */ /* 0x000fea0003800200 */
.L_x_219:
[----:B------:R-:W-:Y:S01]  /*37e0*/  DADD R2, R2, R12 ;  /* 0x0000000002027229 */ /* 0x000fe2000000000c */
[----:B------:R-:W0:Y:S01]  /*37f0*/  LDCU.64 UR4, c[0x0][0x390] ;  /* 0x00007200ff0477ac */ /* 0x000e220008000a00 */
[----:B------:R-:W-:Y:S02]  /*3800*/  IMAD.MOV.U32 R34, RZ, RZ, 0xe00 ;  /* 0x00000e00ff227424 */ /* 0x000fe400078e00ff */
[----:B------:R-:W-:-:S04]  /*3810*/  IMAD.MOV.U32 R31, RZ, RZ, RZ ;  /* 0x000000ffff1f7224 */ /* 0x000fc800078e00ff */
[----:B------:R-:W-:-:S08]  /*3820*/  DADD R2, R2, R4 ;  /* 0x0000000002027229 */ /* 0x000fd00000000004 */
[----:B------:R-:W-:Y:S01]  /*3830*/  DADD R2, R2, R6 ;  /* 0x0000000002027229 */ /* 0x000fe20000000006 */
[----:B0-----:R-:W-:-:S04]  /*3840*/  UIADD3 UR8, UP0, UPT, UR4, -0xe00, URZ ;  /* 0xfffff20004087890 */ /* 0x001fc8000ff1e0ff */
[----:B------:R-:W-:-:S03]  /*3850*/  UIADD3.X UR9, UPT, UPT, UR5, -0x1, URZ, UP0, !UPT ;  /* 0xffffffff05097890 */ /* 0x000fc600087fe4ff */
[----:B------:R-:W-:Y:S01]  /*3860*/  DADD R2, R2, R8 ;  /* 0x0000000002027229 */ /* 0x000fe20000000008 */
[----:B------:R-:W-:-:S04]  /*3870*/  UISETP.GE.U32.AND UP0, UPT, UR8, 0xe00, UPT ;  /* 0x00000e000800788c */ /* 0x000fc8000bf06070 */
[----:B------:R-:W-:-:S03]  /*3880*/  UISETP.GE.U32.AND.EX UP0, UPT, UR9, URZ, UPT, UP0 ;  /* 0x000000ff0900728c */ /* 0x000fc6000bf06100 */
[----:B------:R-:W-:-:S08]  /*3890*/  DADD R2, R2, R10 ;  /* 0x0000000002027229 */ /* 0x000fd0000000000a */
[----:B------:R-:W-:Y:S01]  /*38a0*/  DADD R32, R2, R18 ;  /* 0x0000000002207229 */ /* 0x000fe20000000012 */
[----:B------:R-:W-:Y:S10]  /*38b0*/  BRA.U !UP0, `(.L_x_221) ;  /* 0x00000015088c7547 */ /* 0x000ff4000b800000 */
[----:B------:R-:W-:Y:S01]  /*38c0*/  MOV R34, 0xe00 ;  /* 0x00000e0000227802 */ /* 0x000fe20000000f00 */
[----:B------:R-:W-:Y:S01]  /*38d0*/  IMAD.MOV.U32 R31, RZ, RZ, RZ ;  /* 0x000000ffff1f7224 */ /* 0x000fe200078e00ff */
[----:B------:R-:W0:Y:S06]  /*38e0*/  LDCU.64 UR4, c[0x0][0x390] ;  /* 0x00007200ff0477ac */ /* 0x000e2c0008000a00 */
.L_x_251:
[----:B------:R-:W1:Y:S01]  /*38f0*/  MUFU.RCP64H R5, 1.00000000000000000000e+09 ;  /* 0x41cdcd6500057908 */ /* 0x000e620000001800 */
[----:B------:R-:W-:Y:S01]  /*3900*/  IMAD.MOV.U32 R6, RZ, RZ, 0x0 ;  /* 0x00000000ff067424 */ /* 0x000fe200078e00ff */
[----:B------:R-:W-:Y:S01]  /*3910*/  BSSY.RECONVERGENT B2, `(.L_x_222) ;  /* 0x0000017000027945 */ /* 0x000fe20003800200 */
[----:B------:R-:W-:Y:S02]  /*3920*/  IMAD.MOV.U32 R7, RZ, RZ, 0x41cdcd65 ;  /* 0x41cdcd65ff077424 */ /* 0x000fe400078e00ff */
[----:B------:R-:W-:Y:S02]  /*3930*/  IMAD.MOV.U32 R4, RZ, RZ, 0x1 ;  /* 0x00000001ff047424 */ /* 0x000fe400078e00ff */
[----:B------:R-:W-:-:S04]  /*3940*/  IMAD.IADD R0, R15, 0x1, R34 ;  /* 0x000000010f007824 */ /* 0x000fc800078e0222 */
[----:B-1----:R-:W-:-:S08]  /*3950*/  DFMA R2, R4, -R6, 1 ;  /* 0x3ff000000402742b */ /* 0x002fd00000000806 */
[----:B------:R-:W-:Y:S02]  /*3960*/  DFMA R8, R2, R2, R2 ;  /* 0x000000020208722b */ /* 0x000fe40000000002 */
[----:B------:R-:W1:Y:S06]  /*3970*/  I2F.F64 R2, R0 ;  /* 0x0000000000027312 */ /* 0x000e6c0000201c00 */
[----:B------:R-:W-:-:S08]  /*3980*/  DFMA R8, R4, R8, R4 ;  /* 0x000000080408722b */ /* 0x000fd00000000004 */
[----:B------:R-:W-:Y:S02]  /*3990*/  DFMA R6, R8, -R6, 1 ;  /* 0x3ff000000806742b */ /* 0x000fe40000000806 */
[----:B-1----:R-:W-:-:S06]  /*39a0*/  DADD R22, R2, 0.5 ;  /* 0x3fe0000002167429 */ /* 0x002fcc0000000000 */
        /* <DEDUP_REMOVED lines=11> */
[----:B0-----:R-:W-:Y:S05]  /*3a60*/  CALL.REL.NOINC `($__internal_1_$__cuda_sm20_div_rn_f64_full) ;  /* 0x0000002800947944 */ /* 0x001fea0003c00000 */
[----:B------:R-:W-:-:S07]  /*3a70*/  IMAD.MOV.U32 R19, RZ, RZ, R17 ;  /* 0x000000ffff137224 */ /* 0x000fce00078e0011 */
.L_x_223:
[----:B0-----:R-:W-:Y:S05]  /*3a80*/  BSYNC.RECONVERGENT B2 ;  /* 0x0000000000027941 */ /* 0x001fea0003800200 */
.L_x_222:
        /* <DEDUP_REMOVED lines=21> */
.L_x_225:
[----:B------:R-:W-:Y:S05]  /*3be0*/  BSYNC.RECONVERGENT B2 ;  /* 0x0000000000027941 */ /* 0x000fea0003800200 */
.L_x_224:
[----:B------:R-:W0:Y:S01]  /*3bf0*/  MUFU.RCP64H R7, 1.00000000000000000000e+09 ;  /* 0x41cdcd6500077908 */ /* 0x000e220000001800 */
[----:B------:R-:W-:Y:S01]  /*3c00*/  IMAD.MOV.U32 R8, RZ, RZ, 0x0 ;  /* 0x00000000ff087424 */ /* 0x000fe200078e00ff */
[----:B------:R-:W-:Y:S01]  /*3c10*/  BSSY.RECONVERGENT B2, `(.L_x_226) ;  /* 0x0000017000027945 */ /* 0x000fe20003800200 */
[----:B------:R-:W-:Y:S02]  /*3c20*/  IMAD.MOV.U32 R9, RZ, RZ, 0x41cdcd65 ;  /* 0x41cdcd65ff097424 */ /* 0x000fe400078e00ff */
[----:B------:R-:W-:Y:S02]  /*3c30*/  IMAD.MOV.U32 R6, RZ, RZ, 0x1 ;  /* 0x00000001ff067424 */ /* 0x000fe400078e00ff */
[----:B------:R-:W-:-:S04]  /*3c40*/  IMAD.IADD R35, R16, 0x1, R34 ;  /* 0x0000000110237824 */ /* 0x000fc800078e0222 */
        /* <DEDUP_REMOVED lines=19> */
.L_x_227:
[----:B------:R-:W-:Y:S05]  /*3d80*/  BSYNC.RECONVERGENT B2 ;  /* 0x0000000000027941 */ /* 0x000fea0003800200 */
.L_x_226:
        /* <DEDUP_REMOVED lines=21> */
.L_x_229:
[----:B------:R-:W-:Y:S05]  /*3ee0*/  BSYNC.RECONVERGENT B2 ;  /* 0x0000000000027941 */ /* 0x000fea0003800200 */
.L_x_228:
        /* <DEDUP_REMOVED lines=25> */
.L_x_231:
[----:B------:R-:W-:Y:S05]  /*4080*/  BSYNC.RECONVERGENT B2 ;  /* 0x0000000000027941 */ /* 0x000fea0003800200 */
.L_x_230:
        /* <DEDUP_REMOVED lines=21> */
.L_x_233:
[----:B------:R-:W-:Y:S05]  /*41e0*/  BSYNC.RECONVERGENT B2 ;  /* 0x0000000000027941 */ /* 0x000fea0003800200 */
.L_x_232:
        /* <DEDUP_REMOVED lines=25> */
.L_x_235:
[----:B------:R-:W-:Y:S05]  /*4380*/  BSYNC.RECONVERGENT B2 ;  /* 0x0000000000027941 */ /* 0x000fea0003800200 */
.L_x_234:
        /* <DEDUP_REMOVED lines=21> */
.L_x_237:
[----:B------:R-:W-:Y:S05]  /*44e0*/  BSYNC.RECONVERGENT B2 ;  /* 0x0000000000027941 */ /* 0x000fea0003800200 */
.L_x_236:
        /* <DEDUP_REMOVED lines=25> */
.L_x_239:
[----:B------:R-:W-:Y:S05]  /*4680*/  BSYNC.RECONVERGENT B2 ;  /* 0x0000000000027941 */ /* 0x000fea0003800200 */
.L_x_238:
        /* <DEDUP_REMOVED lines=21> */
.L_x_241:
[----:B------:R-:W-:Y:S05]  /*47e0*/  BSYNC.RECONVERGENT B2 ;  /* 0x0000000000027941 */ /* 0x000fea0003800200 */
.L_x_240:
        /* <DEDUP_REMOVED lines=25> */
.L_x_243:
[----:B------:R-:W-:Y:S05]  /*4980*/  BSYNC.RECONVERGENT B2 ;  /* 0x0000000000027941 */ /* 0x000fea0003800200 */
.L_x_242:
        /* <DEDUP_REMOVED lines=21> */
.L_x_245:
[----:B------:R-:W-:Y:S05]  /*4ae0*/  BSYNC.RECONVERGENT B2 ;  /* 0x0000000000027941 */ /* 0x000fea0003800200 */
.L_x_244:
        /* <DEDUP_REMOVED lines=25> */
.L_x_247:
[----:B------:R-:W-:Y:S05]  /*4c80*/  BSYNC.RECONVERGENT B2 ;  /* 0x0000000000027941 */ /* 0x000fea0003800200 */
.L_x_246:
        /* <DEDUP_REMOVED lines=20> */
.L_x_249:
[----:B------:R-:W-:Y:S05]  /*4dd0*/  BSYNC.RECONVERGENT B2 ;  /* 0x0000000000027941 */ /* 0x000fea0003800200 */
.L_x_248:
[----:B------:R-:W-:Y:S01]  /*4de0*/  DADD R2, R2, R32 ;  /* 0x0000000002027229 */ /* 0x000fe20000000020 */
[----:B------:R-:W-:-:S04]  /*4df0*/  IADD3 R0, P1, PT, -R34, UR4, RZ ;  /* 0x0000000422007c10 */ /* 0x000fc8000ff3e1ff */
[----:B------:R-:W-:Y:S02]  /*4e00*/  ISETP.GE.U32.AND P0, PT, R0, 0xe00, PT ;  /* 0x00000e000000780c */ /* 0x000fe40003f06070 */
[----:B------:R-:W-:Y:S01]  /*4e10*/  IADD3.X R0, PT, PT, ~R31, UR5, RZ, P1, !PT ;  /* 0x000000051f007c10 */ /* 0x000fe20008ffe5ff */
[----:B------:R-:W-:-:S03]  /*4e20*/  DADD R2, R2, R4 ;  /* 0x0000000002027229 */ /* 0x000fc60000000004 */
[----:B------:R-:W-:-:S05]  /*4e30*/  ISETP.GE.U32.AND.EX P0, PT, R0, RZ, PT, P0 ;  /* 0x000000ff0000720c */ /* 0x000fca0003f06100 */
[----:B------:R-:W-:-:S08]  /*4e40*/  DADD R2, R2, R6 ;  /* 0x0000000002027229 */ /* 0x000fd00000000006 */
[----:B------:R-:W-:-:S08]  /*4e50*/  DADD R2, R2, R8 ;  /* 0x0000000002027229 */ /* 0x000fd00000000008 */
[----:B------:R-:W-:-:S08]  /*4e60*/  DADD R2, R2, R10 ;  /* 0x0000000002027229 */ /* 0x000fd0000000000a */
[----:B------:R-:W-:-:S08]  /*4e70*/  DADD R2, R2, R12 ;  /* 0x0000000002027229 */ /* 0x000fd0000000000c */
[----:B------:R-:W-:Y:S01]  /*4e80*/  DADD R32, R2, R18 ;  /* 0x0000000002207229 */ /* 0x000fe20000000012 */
[----:B------:R-:W-:Y:S10]  /*4e90*/  @!P0 BRA `(.L_x_250) ;  /* 0x00000010005c8947 */ /* 0x000ff40003800000 */
[----:B------:R-:W-:-:S05]  /*4ea0*/  IADD3 R34, P0, PT, R34, 0xe00, RZ ;  /* 0x00000e0022227810 */ /* 0x000fca0007f1e0ff */
[----:B------:R-:W-:Y:S01]  /*4eb0*/  IMAD.X R31, RZ, RZ, R31, P0 ;  /* 0x000000ffff1f7224 */ /* 0x000fe200000e061f */
[----:B------:R-:W-:-:S04]  /*4ec0*/  ISETP.GT.U32.AND P0, PT, R34, UR8, PT ;  /* 0x0000000822007c0c */ /* 0x000fc8000bf04070 */
[----:B------:R-:W-:-:S13]  /*4ed0*/  ISETP.GT.U32.AND.EX P0, PT, R31, UR9, PT, P0 ;  /* 0x000000091f007c0c */ /* 0x000fda000bf04100 */
[----:B------:R-:W-:Y:S05]  /*4ee0*/  @!P0 BRA `(.L_x_251) ;  /* 0xffffffe800808947 */ /* 0x000fea000383ffff */
.L_x_221:
[----:B------:R-:W-:-:S04]  /*4ef0*/  ISETP.GE.U32.AND P0, PT, R34, UR4, PT ;  /* 0x0000000422007c0c */ /* 0x000fc8000bf06070 */
[----:B------:R-:W-:-:S13]  /*4f00*/  ISETP.GE.U32.AND.EX P0, PT, R31, UR5, PT, P0 ;  /* 0x000000051f007c0c */ /* 0x000fda000bf06100 */
[----:B------:R-:W-:Y:S05]  /*4f10*/  @P0 BRA `(.L_x_250) ;  /* 0x00000010003c0947 */ /* 0x000fea0003800000 */
[----:B------:R-:W-:Y:S01]  /*4f20*/  IADD3 R3, PT, PT, -R34, UR4, RZ ;  /* 0x0000000422037c10 */ /* 0x000fe2000fffe1ff */
[----:B------:R-:W-:Y:S03]  /*4f30*/  BSSY.RECONVERGENT B2, `(.L_x_250) ;  /* 0x000010d000027945 */ /* 0x000fe60003800200 */
[----:B------:R-:W-:-:S13]  /*4f40*/  ISETP.GE.AND P0, PT, R14, R3, PT ;  /* 0x000000030e00720c */ /* 0x000fda0003f06270 */
[----:B------:R-:W-:Y:S05]  /*4f50*/  @P0 BRA `(.L_x_252) ;  /* 0x0000001000280947 */ /* 0x000fea0003800000 */
[----:B------:R-:W-:Y:S01]  /*4f60*/  LOP3.LUT R5, RZ, R14, RZ, 0x33, !PT ;  /* 0x0000000eff057212 */ /* 0x000fe200078e33ff */
[----:B------:R-:W-:Y:S03]  /*4f70*/  BSSY.RECONVERGENT B3, `(.L_x_253) ;  /* 0x000003f000037945 */ /* 0x000fe60003800200 */
[----:B------:R-:W-:Y:S01]  /*4f80*/  IADD3 R2, PT, PT, -R34, UR4, R5 ;  /* 0x0000000422027c10 */ /* 0x000fe2000fffe105 */
[----:B------:R-:W-:-:S03]  /*4f90*/  IMAD.MOV.U32 R5, RZ, RZ, R14 ;  /* 0x000000ffff057224 */ /* 0x000fc600078e000e */
[----:B------:R-:W-:-:S04]  /*4fa0*/  LOP3.LUT R0, R2, 0x600, RZ, 0xc0, !PT ;  /* 0x0000060002007812 */ /* 0x000fc800078ec0ff */
[----:B------:R-:W-:-:S13]  /*4fb0*/  ISETP.NE.AND P0, PT, R0, 0x600, PT ;  /* 0x000006000000780c */ /* 0x000fda0003f05270 */
[----:B------:R-:W-:Y:S05]  /*4fc0*/  @!P0 BRA `(.L_x_254) ;  /* 0x0000000000e48947 */ /* 0x000fea0003800000 */
[----:B------:R-:W-:Y:S01]  /*4fd0*/  LEA.HI R0, R2, 0x1, RZ, 0x17 ;  /* 0x0000000102007811 */ /* 0x000fe200078fb8ff */
[----:B------:R-:W-:Y:S02]  /*4fe0*/  IMAD.IADD R15, R15, 0x1, R34 ;  /* 0x000000010f0f7824 */ /* 0x000fe400078e0222 */
[----:B------:R-:W-:Y:S01]  /*4ff0*/  IMAD.MOV.U32 R5, RZ, RZ, R14 ;  /* 0x000000ffff057224 */ /* 0x000fe200078e000e */
[----:B------:R-:W-:-:S05]  /*5000*/  LOP3.LUT R0, R0, 0x3, RZ, 0xc0, !PT ;  /* 0x0000000300007812 */ /* 0x000fca00078ec0ff */
[----:B------:R-:W-:-:S07]  /*5010*/  IMAD.MOV R4, RZ, RZ, -R0 ;  /* 0x000000ffff047224 */ /* 0x000fce00078e0a00 */
.L_x_259:
[----:B------:R-:W0:Y:S01]  /*5020*/  MUFU.RCP64H R9, 1.00000000000000000000e+09 ;  /* 0x41cdcd6500097908 */ /* 0x000e220000001800 */
[----:B------:R-:W-:Y:S01]  /*5030*/  MOV R10, 0x0 ;  /* 0x00000000000a7802 */ /* 0x000fe20000000f00 */
[----:B------:R-:W-:Y:S01]  /*5040*/  IMAD.MOV.U32 R11, RZ, RZ, 0x41cdcd65 ;  /* 0x41cdcd65ff0b7424 */ /* 0x000fe200078e00ff */
[----:B------:R-:W-:Y:S01]  /*5050*/  BSSY.RECONVERGENT B4, `(.L_x_255) ;  /* 0x0000017000047945 */ /* 0x000fe20003800200 */
        /* <DEDUP_REMOVED lines=22> */
.L_x_256:
[----:B------:R-:W-:Y:S05]  /*51c0*/  BSYNC.RECONVERGENT B4 ;  /* 0x0000000000047941 */ /* 0x000fea0003800200 */
.L_x_255:
        /* <DEDUP_REMOVED lines=16> */
[----:B------:R-:W-:Y:S02]  /*52d0*/  MOV R23, 0x40100000 ;  /* 0x4010000000177802 */ /* 0x000fe40000000f00 */
[----:B------:R-:W-:-:S07]  /*52e0*/  MOV R0, 0x5300 ;  /* 0x0000530000007802 */ /* 0x000fce0000000f00 */
[----:B------:R-:W-:Y:S05]  /*52f0*/  CALL.REL.NOINC `($__internal_1_$__cuda_sm20_div_rn_f64_full) ;  /* 0x0000001000707944 */ /* 0x000fea0003c00000 */
[----:B------:R-:W-:-:S07]  /*5300*/  IMAD.MOV.U32 R19, RZ, RZ, R17 ;  /* 0x000000ffff137224 */ /* 0x000fce00078e0011 */
.L_x_258:
[----:B------:R-:W-:Y:S05]  /*5310*/  BSYNC.RECONVERGENT B4 ;  /* 0x0000000000047941 */ /* 0x000fea0003800200 */
.L_x_257:
[----:B------:R-:W-:Y:S01]  /*5320*/  DADD R32, R18, R32 ;  /* 0x0000000012207229 */ /* 0x000fe20000000020 */
[----:B------:R-:W-:Y:S02]  /*5330*/  VIADD R5, R5, 0x200 ;  /* 0x0000020005057836 */ /* 0x000fe40000000000 */
[----:B------:R-:W-:Y:S01]  /*5340*/  VIADD R15, R15, 0x200 ;  /* 0x000002000f0f7836 */ /* 0x000fe20000000000 */
[----:B------:R-:W-:Y:S07]  /*5350*/  @P1 BRA `(.L_x_259) ;  /* 0xfffffffc00301947 */ /* 0x000fee000383ffff */
.L_x_254:
[----:B------:R-:W-:Y:S05]  /*5360*/  BSYNC.RECONVERGENT B3 ;  /* 0x0000000000037941 */ /* 0x000fea0003800200 */
.L_x_253:
[----:B------:R-:W-:-:S13]  /*5370*/  ISETP.GE.U32.AND P0, PT, R2, 0x600, PT ;  /* 0x000006000200780c */ /* 0x000fda0003f06070 */
[----:B------:R-:W-:Y:S05]  /*5380*/  @!P0 BRA `(.L_x_252) ;  /* 0x0000000c001c8947 */ /* 0x000fea0003800000 */
[----:B------:R-:W0:Y:S01]  /*5390*/  LDCU UR5, c[0x0][0x380] ;  /* 0x00007000ff0577ac */ /* 0x000e220008000800 */
[----:B------:R-:W-:Y:S01]  /*53a0*/  VIADD R2, R5, 0x400 ;  /* 0x0000040005027836 */ /* 0x000fe20000000000 */
[----:B0-----:R-:W-:-:S07]  /*53b0*/  IADD3 R34, PT, PT, R34, UR5, R5 ;  /* 0x0000000522227c10 */ /* 0x001fce000fffe005 */
.L_x_276:
        /* <DEDUP_REMOVED lines=24> */
.L_x_261:
[----:B------:R-:W-:Y:S05]  /*5540*/  BSYNC.RECONVERGENT B3 ;  /* 0x0000000000037941 */ /* 0x000fea0003800200 */
.L_x_260:
        /* <DEDUP_REMOVED lines=20> */
.L_x_263:
[----:B------:R-:W-:Y:S05]  /*5690*/  BSYNC.RECONVERGENT B3 ;  /* 0x0000000000037941 */ /* 0x000fea0003800200 */
.L_x_262:
        /* <DEDUP_REMOVED lines=26> */
.L_x_265:
[----:B------:R-:W-:Y:S05]  /*5840*/  BSYNC.RECONVERGENT B3 ;  /* 0x0000000000037941 */ /* 0x000fea0003800200 */
.L_x_264:
        /* <DEDUP_REMOVED lines=20> */
.L_x_267:
[----:B------:R-:W-:Y:S05]  /*5990*/  BSYNC.RECONVERGENT B3 ;  /* 0x0000000000037941 */ /* 0x000fea0003800200 */
.L_x_266:
        /* <DEDUP_REMOVED lines=26> */
.L_x_269:
[----:B------:R-:W-:Y:S05]  /*5b40*/  BSYNC.RECONVERGENT B3 ;  /* 0x0000000000037941 */ /* 0x000fea0003800200 */
.L_x_268:
        /* <DEDUP_REMOVED lines=20> */
.L_x_271:
[----:B------:R-:W-:Y:S05]  /*5c90*/  BSYNC.RECONVERGENT B3 ;  /* 0x0000000000037941 */ /* 0x000fea0003800200 */
.L_x_270:
        /* <DEDUP_REMOVED lines=25> */
[----:B------:R-:W-:-:S07]  /*5e30*/  MOV R16, R18 ;  /* 0x0000001200107202 */ /* 0x000fce0000000f00 */
.L_x_273:
[----:B------:R-:W-:Y:S05]  /*5e40*/  BSYNC.RECONVERGENT B3 ;  /* 0x0000000000037941 */ /* 0x000fea0003800200 */
.L_x_272:
        /* <DEDUP_REMOVED lines=20> */
.L_x_275:
[----:B------:R-:W-:Y:S05]  /*5f90*/  BSYNC.RECONVERGENT B3 ;  /* 0x0000000000037941 */ /* 0x000fea0003800200 */
.L_x_274:
[C---:B------:R-:W-:Y:S01]  /*5fa0*/  VIADD R0, R2.reuse, 0x400 ;  /* 0x0000040002007836 */ /* 0x040fe20000000000 */
[----:B------:R-:W-:Y:S01]  /*5fb0*/  DADD R32, R32, R18 ;  /* 0x0000000020207229 */ /* 0x000fe20000000012 */
[----:B------:R-:W-:Y:S02]  /*5fc0*/  VIADD R2, R2, 0x800 ;  /* 0x0000080002027836 */ /* 0x000fe40000000000 */
[----:B------:R-:W-:Y:S01]  /*5fd0*/  VIADD R34, R34, 0x800 ;  /* 0x0000080022227836 */ /* 0x000fe20000000000 */
[----:B------:R-:W-:-:S13]  /*5fe0*/  ISETP.GE.AND P0, PT, R0, R3, PT ;  /* 0x000000030000720c */ /* 0x000fda0003f06270 */
[----:B------:R-:W-:Y:S05]  /*5ff0*/  @!P0 BRA `(.L_x_276) ;  /* 0xfffffff000f08947 */ /* 0x000fea000383ffff */
.L_x_252:
[----:B------:R-:W-:Y:S05]  /*6000*/  BSYNC.RECONVERGENT B2 ;  /* 0x0000000000027941 */ /* 0x000fea0003800200 */
.L_x_250:
        /* <DEDUP_REMOVED lines=27> */
[----:B------:R-:W-:Y:S01]  /*61c0*/  @!P1 LOP3.LUT R6, R6, 0xf8, RZ, 0xc0, !PT ;  /* 0x000000f806069812 */ /* 0x000fe200078ec0ff */
[----:B0-----:R-:W-:-:S10]  /*61d0*/  DADD R2, R2, R8 ;  /* 0x0000000002027229 */ /* 0x001fd40000000008 */
[----:B------:R-:W-:Y:S02]  /*61e0*/  FSEL R4, R8, R2, P0 ;  /* 0x0000000208047208 */ /* 0x000fe40000000000 */
[----:B------:R-:W-:Y:S02]  /*61f0*/  FSEL R5, R9, R3, P0 ;  /* 0x0000000309057208 */ /* 0x000fe40000000000 */
[----:B------:R-:W-:Y:S01]  /*6200*/  @!P1 IADD3 R9, PT, PT, R6, R7, RZ ;  /* 0x0000000706099210 */ /* 0x000fe20007ffe0ff */
[----:B------:R-:W-:Y:S01]  /*6210*/  SHFL.DOWN PT, R2, R4, 0x10, 0x1f ;  /* 0x0a001f0004027f89 */ /* 0x000fe200000e0000 */
[----:B------:R-:W-:-:S03]  /*6220*/  ISETP.GT.AND P0, PT, R0, 0xf, PT ;  /* 0x0000000f0000780c */ /* 0x000fc60003f04270 */
        /* <DEDUP_REMOVED lines=34> */
.L_x_192:
[----:B------:R-:W-:Y:S05]  /*6450*/  BSYNC.RECONVERGENT B0 ;  /* 0x0000000000007941 */ /* 0x000fea0003800200 */
.L_x_157:
[----:B------:R-:W-:Y:S05]  /*6460*/  @P1 EXIT ;  /* 0x000000000000194d */ /* 0x000fea0003800000 */
[----:B------:R-:W0:Y:S01]  /*6470*/  LDCU.64 UR4, c[0x0][0x3a0] ;  /* 0x00007400ff0477ac */ /* 0x000e220008000a00 */
[----:B------:R-:W1:Y:S01]  /*6480*/  LDC.64 R2, c[0x0][0x388] ;  /* 0x0000e200ff027b82 */ /* 0x000e620000000a00 */
[----:B0-----:R-:W-:-:S07]  /*6490*/  DADD R6, R6, UR4 ;  /* 0x0000000406067e29 */ /* 0x001fce0008000000 */
[----:B-1----:R-:W-:Y:S01]  /*64a0*/  STG.E.64 desc[UR6][R2.64], R6 ;  /* 0x0000000602007986 */ /* 0x002fe2000c101b06 */
[----:B------:R-:W-:Y:S05]  /*64b0*/  EXIT ;  /* 0x000000000000794d */ /* 0x000fea0003800000 */
        .weak           $__internal_1_$__cuda_sm20_div_rn_f64_full
        .type           $__internal_1_$__cuda_sm20_div_rn_f64_full,@function
        .size           $__internal_1_$__cuda_sm20_div_rn_f64_full,(.L_x_584 - $__internal_1_$__cuda_sm20_div_rn_f64_full)
$__internal_1_$__cuda_sm20_div_rn_f64_full:
[C---:B------:R-:W-:Y:S01]  /*64c0*/  FSETP.GEU.AND P0, PT, |R25|.reuse, 1.469367938527859385e-39, PT ;  /* 0x001000001900780b */ /* 0x040fe20003f0e200 */
[----:B------:R-:W-:Y:S01]  /*64d0*/  IMAD.MOV.U32 R38, RZ, RZ, 0x1 ;  /* 0x00000001ff267424 */ /* 0x000fe200078e00ff */
[----:B------:R-:W-:Y:S01]  /*64e0*/  LOP3.LUT R26, R25, 0x800fffff, RZ, 0xc0, !PT ;  /* 0x800fffff191a7812 */ /* 0x000fe200078ec0ff */
[----:B------:R-:W-:Y:S01]  /*64f0*/  BSSY.RECONVERGENT B1, `(.L_x_277) ;  /* 0x0000059000017945 */ /* 0x000fe20003800200 */
[C---:B------:R-:W-:Y:S02]  /*6500*/  FSETP.GEU.AND P3, PT, |R23|.reuse, 1.469367938527859385e-39, PT ;  /* 0x001000001700780b */ /* 0x040fe40003f6e200 */
[----:B------:R-:W-:Y:S01]  /*6510*/  LOP3.LUT R27, R26, 0x3ff00000, RZ, 0xfc, !PT ;  /* 0x3ff000001a1b7812 */ /* 0x000fe200078efcff */
[----:B------:R-:W-:Y:S01]  /*6520*/  IMAD.MOV.U32 R26, RZ, RZ, R24 ;  /* 0x000000ffff1a7224 */ /* 0x000fe200078e0018 */
[----:B------:R-:W-:Y:S02]  /*6530*/  LOP3.LUT R17, R23, 0x7ff00000, RZ, 0xc0, !PT ;  /* 0x7ff0000017117812 */ /* 0x000fe400078ec0ff */
[----:B------:R-:W-:-:S03]  /*6540*/  LOP3.LUT R30, R25, 0x7ff00000, RZ, 0xc0, !PT ;  /* 0x7ff00000191e7812 */ /* 0x000fc600078ec0ff */
[----:B------:R-:W-:Y:S01]  /*6550*/  @!P0 DMUL R26, R24, 8.98846567431157953865e+307 ;  /* 0x7fe00000181a8828 */ /* 0x000fe20000000000 */
[----:B------:R-:W-:-:S03]  /*6560*/  ISETP.GE.U32.AND P2, PT, R17, R30, PT ;  /* 0x0000001e1100720c */ /* 0x000fc60003f46070 */
[----:B------:R-:W-:Y:S01]  /*6570*/  @!P3 LOP3.LUT R18, R25, 0x7ff00000, RZ, 0xc0, !PT ;  /* 0x7ff000001912b812 */ /* 0x000fe200078ec0ff */
[----:B------:R-:W-:Y:S01]  /*6580*/  @!P3 IMAD.MOV.U32 R36, RZ, RZ, RZ ;  /* 0x000000ffff24b224 */ /* 0x000fe200078e00ff */
[----:B------:R-:W0:Y:S02]  /*6590*/  MUFU.RCP64H R39, R27 ;  /* 0x0000001b00277308 */ /* 0x000e240000001800 */
[----:B------:R-:W-:Y:S01]  /*65a0*/  @!P3 ISETP.GE.U32.AND P4, PT, R17, R18, PT ;  /* 0x000000121100b20c */ /* 0x000fe20003f86070 */
[----:B------:R-:W-:Y:S01]  /*65b0*/  IMAD.MOV.U32 R18, RZ, RZ, 0x1ca00000 ;  /* 0x1ca00000ff127424 */ /* 0x000fe200078e00ff */
[----:B------:R-:W-:-:S04]  /*65c0*/  @!P0 LOP3.LUT R30, R27, 0x7ff00000, RZ, 0xc0, !PT ;  /* 0x7ff000001b1e8812 */ /* 0x000fc800078ec0ff */
[----:B------:R-:W-:-:S04]  /*65d0*/  @!P3 SEL R19, R18, 0x63400000, !P4 ;  /* 0x634000001213b807 */ /* 0x000fc80006000000 */
[----:B------:R-:W-:-:S04]  /*65e0*/  @!P3 LOP3.LUT R19, R19, 0x80000000, R23, 0xf8, !PT ;  /* 0x800000001313b812 */ /* 0x000fc800078ef817 */
[----:B------:R-:W-:Y:S01]  /*65f0*/  @!P3 LOP3.LUT R37, R19, 0x100000, RZ, 0xfc, !PT ;  /* 0x001000001325b812 */ /* 0x000fe200078efcff */
[----:B0-----:R-:W-:Y:S01]  /*6600*/  DFMA R20, R38, -R26, 1 ;  /* 0x3ff000002614742b */ /* 0x001fe2000000081a */
[----:B------:R-:W-:-:S07]  /*6610*/  IMAD.MOV.U32 R19, RZ, RZ, R17 ;  /* 0x000000ffff137224 */ /* 0x000fce00078e0011 */
[----:B------:R-:W-:-:S08]  /*6620*/  DFMA R20, R20, R20, R20 ;  /* 0x000000141414722b */ /* 0x000fd00000000014 */
[----:B------:R-:W-:Y:S01]  /*6630*/  DFMA R38, R38, R20, R38 ;  /* 0x000000142626722b */ /* 0x000fe20000000026 */
[----:B------:R-:W-:Y:S01]  /*6640*/  SEL R21, R18, 0x63400000, !P2 ;  /* 0x6340000012157807 */ /* 0x000fe20005000000 */
[----:B------:R-:W-:-:S03]  /*6650*/  IMAD.MOV.U32 R20, RZ, RZ, R22 ;  /* 0x000000ffff147224 */ /* 0x000fc600078e0016 */
[----:B------:R-:W-:-:S03]  /*6660*/  LOP3.LUT R21, R21, 0x800fffff, R23, 0xf8, !PT ;  /* 0x800fffff15157812 */ /* 0x000fc600078ef817 */
[----:B------:R-:W-:-:S03]  /*6670*/  DFMA R28, R38, -R26, 1 ;  /* 0x3ff00000261c742b */ /* 0x000fc6000000081a */
[----:B------:R-:W-:-:S05]  /*6680*/  @!P3 DFMA R20, R20, 2, -R36 ;  /* 0x400000001414b82b */ /* 0x000fca0000000824 */
[----:B------:R-:W-:Y:S01]  /*6690*/  DFMA R38, R38, R28, R38 ;  /* 0x0000001c2626722b */ /* 0x000fe20000000026 */
[----:B------:R-:W-:-:S04]  /*66a0*/  IADD3 R29, PT, PT, R30, -0x1, RZ ;  /* 0xffffffff1e1d7810 */ /* 0x000fc80007ffe0ff */
[----:B------:R-:W-:-:S03]  /*66b0*/  @!P3 LOP3.LUT R19, R21, 0x7ff00000, RZ, 0xc0, !PT ;  /* 0x7ff000001513b812 */ /* 0x000fc600078ec0ff */
[----:B------:R-:W-:Y:S02]  /*66c0*/  DMUL R36, R38, R20 ;  /* 0x0000001426247228 */ /* 0x000fe40000000000 */
[----:B------:R-:W-:-:S05]  /*66d0*/  VIADD R28, R19, 0xffffffff ;  /* 0xffffffff131c7836 */ /* 0x000fca0000000000 */
[----:B------:R-:W-:Y:S01]  /*66e0*/  ISETP.GT.U32.AND P0, PT, R28, 0x7feffffe, PT ;  /* 0x7feffffe1c00780c */ /* 0x000fe20003f04070 */
[----:B------:R-:W-:-:S03]  /*66f0*/  DFMA R40, R36, -R26, R20 ;  /* 0x8000001a2428722b */ /* 0x000fc60000000014 */
[----:B------:R-:W-:-:S05]  /*6700*/  ISETP.GT.U32.OR P0, PT, R29, 0x7feffffe, P0 ;  /* 0x7feffffe1d00780c */ /* 0x000fca0000704470 */
[----:B------:R-:W-:-:S08]  /*6710*/  DFMA R28, R38, R40, R36 ;  /* 0x00000028261c722b */ /* 0x000fd00000000024 */
[----:B------:R-:W-:Y:S05]  /*6720*/  @P0 BRA `(.L_x_278) ;  /* 0x0000000000740947 */ /* 0x000fea0003800000 */
[----:B------:R-:W-:-:S04]  /*6730*/  LOP3.LUT R22, R25, 0x7ff00000, RZ, 0xc0, !PT ;  /* 0x7ff0000019167812 */ /* 0x000fc800078ec0ff */
[CC--:B------:R-:W-:Y:S02]  /*6740*/  VIADDMNMX R19, R17.reuse, -R22.reuse, 0xb9600000, !PT ;  /* 0xb960000011137446 */ /* 0x0c0fe40007800916 */
[----:B------:R-:W-:Y:S01]  /*6750*/  ISETP.GE.U32.AND P0, PT, R17, R22, PT ;  /* 0x000000161100720c */ /* 0x000fe20003f06070 */
[----:B------:R-:W-:Y:S01]  /*6760*/  IMAD.MOV.U32 R22, RZ, RZ, RZ ;  /* 0x000000ffff167224 */ /* 0x000fe200078e00ff */
[----:B------:R-:W-:Y:S02]  /*6770*/  VIMNMX R19, PT, PT, R19, 0x46a00000, PT ;  /* 0x46a0000013137848 */ /* 0x000fe40003fe0100 */
[----:B------:R-:W-:-:S05]  /*6780*/  SEL R18, R18, 0x63400000, !P0 ;  /* 0x6340000012127807 */ /* 0x000fca0004000000 */
[----:B------:R-:W-:-:S04]  /*6790*/  IMAD.IADD R18, R19, 0x1, -R18 ;  /* 0x0000000113127824 */ /* 0x000fc800078e0a12 */
[----:B------:R-:W-:-:S06]  /*67a0*/  VIADD R23, R18, 0x7fe00000 ;  /* 0x7fe0000012177836 */ /* 0x000fcc0000000000 */
        /* <DEDUP_REMOVED lines=10> */
[----:B------:R-:W-:Y:S01]  /*6850*/  IADD3 R18, PT, PT, -R18, -0x43300000, RZ ;  /* 0xbcd0000012127810 */ /* 0x000fe20007ffe1ff */
[----:B------:R-:W-:-:S06]  /*6860*/  IMAD.MOV.U32 R20, RZ, RZ, RZ ;  /* 0x000000ffff147224 */ /* 0x000fcc00078e00ff */
[----:B------:R-:W-:Y:S02]  /*6870*/  DFMA R20, R36, -R20, R28 ;  /* 0x800000142414722b */ /* 0x000fe4000000001c */
[----:B------:R-:W-:-:S08]  /*6880*/  DMUL.RP R28, R28, R22 ;  /* 0x000000161c1c7228 */ /* 0x000fd00000008000 */
[----:B------:R-:W-:Y:S02]  /*6890*/  FSETP.NEU.AND P0, PT, |R21|, R18, PT ;  /* 0x000000121500720b */ /* 0x000fe40003f0d200 */
[----:B------:R-:W-:Y:S02]  /*68a0*/  LOP3.LUT R24, R29, R24, RZ, 0x3c, !PT ;  /* 0x000000181d187212 */ /* 0x000fe400078e3cff */
[----:B------:R-:W-:Y:S02]  /*68b0*/  FSEL R18, R28, R36, !P0 ;  /* 0x000000241c127208 */ /* 0x000fe40004000000 */
[----:B------:R-:W-:-:S03]  /*68c0*/  FSEL R19, R24, R37, !P0 ;  /* 0x0000002518137208 */ /* 0x000fc60004000000 */
[----:B------:R-:W-:Y:S01]  /*68d0*/  IMAD.MOV.U32 R36, RZ, RZ, R18 ;  /* 0x000000ffff247224 */ /* 0x000fe200078e0012 */
[----:B------:R-:W-:Y:S01]  /*68e0*/  MOV R37, R19 ;  /* 0x0000001300257202 */ /* 0x000fe20000000f00 */
[----:B------:R-:W-:Y:S06]  /*68f0*/  BRA `(.L_x_279) ;  /* 0x0000000000607947 */ /* 0x000fec0003800000 */
.L_x_278:
[----:B------:R-:W-:-:S14]  /*6900*/  DSETP.NAN.AND P0, PT, R22, R22, PT ;  /* 0x000000161600722a */ /* 0x000fdc0003f08000 */
[----:B------:R-:W-:Y:S05]  /*6910*/  @P0 BRA `(.L_x_280) ;  /* 0x00000000004c0947 */ /* 0x000fea0003800000 */
[----:B------:R-:W-:-:S14]  /*6920*/  DSETP.NAN.AND P0, PT, R24, R24, PT ;  /* 0x000000181800722a */ /* 0x000fdc0003f08000 */
[----:B------:R-:W-:Y:S05]  /*6930*/  @P0 BRA `(.L_x_281) ;  /* 0x0000000000340947 */ /* 0x000fea0003800000 */
[----:B------:R-:W-:Y:S01]  /*6940*/  ISETP.NE.AND P0, PT, R19, R30, PT ;  /* 0x0000001e1300720c */ /* 0x000fe20003f05270 */
[----:B------:R-:W-:Y:S02]  /*6950*/  IMAD.MOV.U32 R36, RZ, RZ, 0x0 ;  /* 0x00000000ff247424 */ /* 0x000fe400078e00ff */
[----:B------:R-:W-:-:S10]  /*6960*/  IMAD.MOV.U32 R37, RZ, RZ, -0x80000 ;  /* 0xfff80000ff257424 */ /* 0x000fd400078e00ff */
[----:B------:R-:W-:Y:S05]  /*6970*/  @!P0 BRA `(.L_x_279) ;  /* 0x0000000000408947 */ /* 0x000fea0003800000 */
[----:B------:R-:W-:Y:S02]  /*6980*/  ISETP.NE.AND P0, PT, R19, 0x7ff00000, PT ;  /* 0x7ff000001300780c */ /* 0x000fe40003f05270 */
[----:B------:R-:W-:Y:S02]  /*6990*/  LOP3.LUT R23, R23, 0x80000000, R25, 0x48, !PT ;  /* 0x8000000017177812 */ /* 0x000fe400078e4819 */
[----:B------:R-:W-:-:S13]  /*69a0*/  ISETP.EQ.OR P0, PT, R30, RZ, !P0 ;  /* 0x000000ff1e00720c */ /* 0x000fda0004702670 */
[----:B------:R-:W-:Y:S01]  /*69b0*/  @P0 LOP3.LUT R17, R23, 0x7ff00000, RZ, 0xfc, !PT ;  /* 0x7ff0000017110812 */ /* 0x000fe200078efcff */
[----:B------:R-:W-:Y:S02]  /*69c0*/  @!P0 IMAD.MOV.U32 R36, RZ, RZ, RZ ;  /* 0x000000ffff248224 */ /* 0x000fe400078e00ff */
[----:B------:R-:W-:Y:S02]  /*69d0*/  @!P0 IMAD.MOV.U32 R37, RZ, RZ, R23 ;  /* 0x000000ffff258224 */ /* 0x000fe400078e0017 */
[----:B------:R-:W-:Y:S02]  /*69e0*/  @P0 IMAD.MOV.U32 R36, RZ, RZ, RZ ;  /* 0x000000ffff240224 */ /* 0x000fe400078e00ff */
[----:B------:R-:W-:Y:S01]  /*69f0*/  @P0 IMAD.MOV.U32 R37, RZ, RZ, R17 ;  /* 0x000000ffff250224 */ /* 0x000fe200078e0011 */
[----:B------:R-:W-:Y:S06]  /*6a00*/  BRA `(.L_x_279) ;  /* 0x00000000001c7947 */ /* 0x000fec0003800000 */
.L_x_281:
[----:B------:R-:W-:Y:S01]  /*6a10*/  LOP3.LUT R17, R25, 0x80000, RZ, 0xfc, !PT ;  /* 0x0008000019117812 */ /* 0x000fe200078efcff */
[----:B------:R-:W-:-:S03]  /*6a20*/  IMAD.MOV.U32 R36, RZ, RZ, R24 ;  /* 0x000000ffff247224 */ /* 0x000fc600078e0018 */
[----:B------:R-:W-:Y:S01]  /*6a30*/  MOV R37, R17 ;  /* 0x0000001100257202 */ /* 0x000fe20000000f00 */
[----:B------:R-:W-:Y:S06]  /*6a40*/  BRA `(.L_x_279) ;  /* 0x00000000000c7947 */ /* 0x000fec0003800000 */
.L_x_280:
[----:B------:R-:W-:Y:S01]  /*6a50*/  LOP3.LUT R17, R23, 0x80000, RZ, 0xfc, !PT ;  /* 0x0008000017117812 */ /* 0x000fe200078efcff */
[----:B------:R-:W-:-:S04]  /*6a60*/  IMAD.MOV.U32 R36, RZ, RZ, R22 ;  /* 0x000000ffff247224 */ /* 0x000fc800078e0016 */
[----:B------:R-:W-:-:S07]  /*6a70*/  IMAD.MOV.U32 R37, RZ, RZ, R17 ;  /* 0x000000ffff257224 */ /* 0x000fce00078e0011 */
.L_x_279:
[----:B------:R-:W-:Y:S05]  /*6a80*/  BSYNC.RECONVERGENT B1 ;  /* 0x0000000000017941 */ /* 0x000fea0003800200 */
.L_x_277:
[----:B------:R-:W-:Y:S02]  /*6a90*/  IMAD.MOV.U32 R20, RZ, RZ, R0 ;  /* 0x000000ffff147224 */ /* 0x000fe400078e0000 */
[----:B------:R-:W-:Y:S02]  /*6aa0*/  IMAD.MOV.U32 R21, RZ, RZ, 0x0 ;  /* 0x00000000ff157424 */ /* 0x000fe400078e00ff */
[----:B------:R-:W-:Y:S02]  /*6ab0*/  IMAD.MOV.U32 R18, RZ, RZ, R36 ;  /* 0x000000ffff127224 */ /* 0x000fe400078e0024 */
[----:B------:R-:W-:Y:S01]  /*6ac0*/  IMAD.MOV.U32 R17, RZ, RZ, R37 ;  /* 0x000000ffff117224 */ /* 0x000fe200078e0025 */
[----:B------:R-:W-:Y:S06]  /*6ad0*/  RET.REL.NODEC R20 `(_ZN3cub18CUB_300001_SM_10006detail6reduce28DeviceReduceSingleTileKernelINS2_10policy_hubIdyN4cuda3std3__44plusIdEEE10Policy1000EN6thrust24THRUST_300001_SM_1000_NS17counting_iteratorIiNSD_11use_defaultESF_SF_EEPdyS9_dd13saxpy_functorEEvT0_T1_T2_T3_T4_T6_) ;  /* 0xffffff9414487950 */ /* 0x000fec0003c3ffff */
.L_x_282:
        /* <DEDUP_REMOVED lines=10> */
.L_x_584:


//--------------------- .text._ZN3cub18CUB_300001_SM_10006detail6reduce28DeviceReduceSingleTileKernelINS2_10policy_hubIdjN4cuda3std3__44plusIdEEE10Policy1000EPdSC_iS9_ddNS7_10__identityEEEvT0_T1_T2_T3_T4_T6_ --------------------------
	.section	.text._ZN3cub18CUB_300001_SM_10006detail6reduce28DeviceReduceSingleTileKernelINS2_10policy_hubIdjN4cuda3std3__44plusIdEEE10Policy1000EPdSC_iS9_ddNS7_10__identityEEEvT0_T1_T2_T3_T4_T6_,"ax",@progbits
	.align	128
        .global         _ZN3cub18CUB_300001_SM_10006detail6reduce28DeviceReduceSingleTileKernelINS2_10policy_hubIdjN4cuda3std3__44plusIdEEE10Policy1000EPdSC_iS9_ddNS7_10__identityEEEvT0_T1_T2_T3_T4_T6_
        .type           _ZN3cub18CUB_300001_SM_10006detail6reduce28DeviceReduceSingleTileKernelINS2_10policy_hubIdjN4cuda3std3__44plusIdEEE10Policy1000EPdSC_iS9_ddNS7_10__identityEEEvT0_T1_T2_T3_T4_T6_,@function
        .size           _ZN3cub18CUB_300001_SM_10006detail6reduce28DeviceReduceSingleTileKernelINS2_10policy_hubIdjN4cuda3std3__44plusIdEEE10Policy1000EPdSC_iS9_ddNS7_10__identityEEEvT0_T1_T2_T3_T4_T6_,(.L_x_590 - _ZN3cub18CUB_300001_SM_10006detail6reduce28DeviceReduceSingleTileKernelINS2_10policy_hubIdjN4cuda3std3__44plusIdEEE10Policy1000EPdSC_iS9_ddNS7_10__identityEEEvT0_T1_T2_T3_T4_T6_)
        .other          _ZN3cub18CUB_300001_SM_10006detail6reduce28DeviceReduceSingleTileKernelINS2_10policy_hubIdjN4cuda3std3__44plusIdEEE10Policy1000EPdSC_iS9_ddNS7_10__identityEEEvT0_T1_T2_T3_T4_T6_,@"STO_CUDA_ENTRY STV_DEFAULT"
_ZN3cub18CUB_300001_SM_10006detail6reduce28DeviceReduceSingleTileKernelINS2_10policy_hubIdjN4cuda3std3__44plusIdEEE10Policy1000EPdSC_iS9_ddNS7_10__identityEEEvT0_T1_T2_T3_T4_T6_:
.text._ZN3cub18CUB_300001_SM_10006detail6reduce28DeviceReduceSingleTileKernelINS2_10policy_hubIdjN4cuda3std3__44plusIdEEE10Policy1000EPdSC_iS9_ddNS7_10__identityEEEvT0_T1_T2_T3_T4_T6_:
        /* <DEDUP_REMOVED lines=13> */
.L_x_283:
        /* <DEDUP_REMOVED lines=13> */
.L_x_287:
[----:B------:R-:W-:Y:S05]  /*01a0*/  BSYNC.RECONVERGENT B1 ;  /* 0x0000000000017941 */ /* 0x000fea0003800200 */
.L_x_286:
[----:B------:R-:W-:Y:S01]  /*01b0*/  ISETP.GE.AND P0, PT, R5, R4, PT ;  /* 0x000000040500720c */ /* 0x000fe20003f06270 */
[----:B------:R-:W-:-:S12]  /*01c0*/  BSSY.RECONVERGENT B1, `(.L_x_288) ;  /* 0x0000078000017945 */ /* 0x000fd80003800200 */
[----:B------:R-:W-:Y:S05]  /*01d0*/  @P0 BRA `(.L_x_289) ;  /* 0x0000000400d80947 */ /* 0x000fea0003800000 */
[----:B------:R-:W-:Y:S01]  /*01e0*/  LOP3.LUT R9, RZ, R5, RZ, 0x33, !PT ;  /* 0x00000005ff097212 */ /* 0x000fe200078e33ff */
[----:B------:R-:W-:Y:S04]  /*01f0*/  BSSY.RECONVERGENT B2, `(.L_x_290) ;  /* 0x0000019000027945 */ /* 0x000fe80003800200 */
[----:B------:R-:W-:-:S04]  /*0200*/  IMAD.IADD R9, R9, 0x1, R4 ;  /* 0x0000000109097824 */ /* 0x000fc800078e0204 */
[C---:B------:R-:W-:Y:S01]  /*0210*/  IMAD.HI.U32 R0, R9.reuse, -0x33333333, RZ ;  /* 0xcccccccd09007827 */ /* 0x040fe200078e00ff */
[----:B------:R-:W-:-:S04]  /*0220*/  ISETP.GE.U32.AND P0, PT, R9, 0x780, PT ;  /* 0x000007800900780c */ /* 0x000fc80003f06070 */
[----:B------:R-:W-:-:S04]  /*0230*/  SHF.R.U32.HI R0, RZ, 0x9, R0 ;  /* 0x00000009ff007819 */ /* 0x000fc80000011600 */
[----:B------:R-:W-:-:S04]  /*0240*/  LOP3.LUT R2, R0, 0x3, RZ, 0xc0, !PT ;  /* 0x0000000300027812 */ /* 0x000fc800078ec0ff */
[----:B------:R-:W-:-:S13]  /*0250*/  ISETP.NE.AND P1, PT, R2, 0x3, PT ;  /* 0x000000030200780c */ /* 0x000fda0003f25270 */
[----:B------:R-:W-:Y:S05]  /*0260*/  @!P1 BRA `(.L_x_291) ;  /* 0x0000000000449947 */ /* 0x000fea0003800000 */
[----:B------:R-:W0:Y:S01]  /*0270*/  LDC.64 R8, c[0x0][0x380] ;  /* 0x0000e000ff087b82 */ /* 0x000e220000000a00 */
[----:B------:R-:W-:-:S05]  /*0280*/  VIADD R0, R0, 0x1 ;  /* 0x0000000100007836 */ /* 0x000fca0000000000 */
[----:B------:R-:W-:-:S05]  /*0290*/  LOP3.LUT R0, R0, 0x3, RZ, 0xc0, !PT ;  /* 0x0000000300007812 */ /* 0x000fca00078ec0ff */
[----:B------:R-:W-:Y:S02]  /*02a0*/  IMAD.MOV R0, RZ, RZ, -R0 ;  /* 0x000000ffff007224 */ /* 0x000fe400078e0a00 */
[----:B0-----:R-:W-:-:S04]  /*02b0*/  IMAD.WIDE.U32 R8, R5, 0x8, R8 ;  /* 0x0000000805087825 */ /* 0x001fc800078e0008 */
[----:B------:R-:W-:Y:S02]  /*02c0*/  IMAD.MOV.U32 R2, RZ, RZ, R8 ;  /* 0x000000ffff027224 */ /* 0x000fe400078e0008 */
[----:B------:R-:W-:-:S07]  /*02d0*/  IMAD.MOV.U32 R11, RZ, RZ, R9 ;  /* 0x000000ffff0b7224 */ /* 0x000fce00078e0009 */
.L_x_292:
        /* <DEDUP_REMOVED lines=10> */
.L_x_291:
[----:B------:R-:W-:Y:S05]  /*0380*/  BSYNC.RECONVERGENT B2 ;  /* 0x0000000000027941 */ /* 0x000fea0003800200 */
.L_x_290:
        /* <DEDUP_REMOVED lines=8> */
.L_x_295:
        /* <DEDUP_REMOVED lines=43> */
.L_x_294:
[----:B------:R-:W-:Y:S05]  /*06c0*/  BSYNC.RECONVERGENT B2 ;  /* 0x0000000000027941 */ /* 0x000fea0003800200 */
.L_x_293:
        /* <DEDUP_REMOVED lines=26> */
.L_x_297:
[----:B------:R-:W-:Y:S05]  /*0870*/  BSYNC.RECONVERGENT B2 ;  /* 0x0000000000027941 */ /* 0x000fea0003800200 */
.L_x_296:
        /* <DEDUP_REMOVED lines=12> */
.L_x_289:
[----:B------:R-:W-:Y:S05]  /*0940*/  BSYNC.RECONVERGENT B1 ;  /* 0x0000000000017941 */ /* 0x000fea0003800200 */
.L_x_288:
        /* <DEDUP_REMOVED lines=47> */
[----:B------:R-:W0:Y:S04]  /*0c40*/  LDS.128 R8, [UR4+0x20] ;  /* 0x00002004ff087984 */ /* 0x000e280008000c00 */
[----:B------:R-:W1:Y:S04]  /*0c50*/  LDS.128 R16, [UR4+0x30] ;  /* 0x00003004ff107984 */ /* 0x000e680008000c00 */
[----:B--2---:R-:W2:Y:S01]  /*0c60*/  LDS.128 R4, [UR4+0x40] ;  /* 0x00004004ff047984 */ /* 0x004ea20008000c00 */
[----:B0-----:R-:W-:-:S03]  /*0c70*/  DADD R8, R12, R8 ;  /* 0x000000000c087229 */ /* 0x001fc60000000008 */
[----:B------:R-:W-:Y:S05]  /*0c80*/  LDS.128 R12, [UR4+0x60] ;  /* 0x00006004ff0c7984 */ /* 0x000fea0008000c00 */
[----:B------:R-:W-:Y:S02]  /*0c90*/  DADD R2, R8, R10 ;  /* 0x0000000008027229 */ /* 0x000fe4000000000a */
[----:B------:R-:W0:Y:S06]  /*0ca0*/  LDS.128 R8, [UR4+0x50] ;  /* 0x00005004ff087984 */ /* 0x000e2c0008000c00 */
[----:B-1----:R-:W-:-:S08]  /*0cb0*/  DADD R2, R2, R16 ;  /* 0x0000000002027229 */ /* 0x002fd00000000010 */
[----:B------:R-:W-:-:S08]  /*0cc0*/  DADD R2, R2, R18 ;  /* 0x0000000002027229 */ /* 0x000fd00000000012 */
[----:B--2---:R-:W-:-:S08]  /*0cd0*/  DADD R2, R2, R4 ;  /* 0x0000000002027229 */ /* 0x004fd00000000004 */
[----:B------:R-:W-:Y:S01]  /*0ce0*/  DADD R2, R2, R6 ;  /* 0x0000000002027229 */ /* 0x000fe20000000006 */
[----:B------:R-:W1:Y:S07]  /*0cf0*/  LDS.128 R4, [UR4+0x70] ;  /* 0x00007004ff047984 */ /* 0x000e6e0008000c00 */
[----:B0-----:R-:W-:-:S08]  /*0d00*/  DADD R2, R2, R8 ;  /* 0x0000000002027229 */ /* 0x001fd00000000008 */
[----:B------:R-:W-:Y:S01]  /*0d10*/  DADD R2, R2, R10 ;  /* 0x0000000002027229 */ /* 0x000fe2000000000a */
[----:B------:R-:W0:Y:S07]  /*0d20*/  LDS.128 R8, [UR4+0x80] ;  /* 0x00008004ff087984 */ /* 0x000e2e0008000c00 */
[----:B------:R-:W-:-:S08]  /*0d30*/  DADD R2, R2, R12 ;  /* 0x0000000002027229 */ /* 0x000fd0000000000c */
[----:B------:R-:W-:Y:S01]  /*0d40*/  DADD R2, R2, R14 ;  /* 0x0000000002027229 */ /* 0x000fe2000000000e */
[----:B------:R-:W2:Y:S07]  /*0d50*/  LDS.128 R12, [UR4+0x90] ;  /* 0x00009004ff0c7984 */ /* 0x000eae0008000c00 */
[----:B-1----:R-:W-:-:S08]  /*0d60*/  DADD R2, R2, R4 ;  /* 0x0000000002027229 */ /* 0x002fd00000000004 */
[----:B------:R-:W-:Y:S01]  /*0d70*/  DADD R2, R2, R6 ;  /* 0x0000000002027229 */ /* 0x000fe20000000006 */
[----:B------:R-:W1:Y:S07]  /*0d80*/  LDS.128 R4, [UR4+0xa0] ;  /* 0x0000a004ff047984 */ /* 0x000e6e0008000c00 */
[----:B0-----:R-:W-:Y:S01]  /*0d90*/  DADD R2, R2, R8 ;  /* 0x0000000002027229 */ /* 0x001fe20000000008 */
[----:B------:R-:W0:Y:S07]  /*0da0*/  LDS.64 R8, [UR4+0xb0] ;  /* 0x0000b004ff087984 */ /* 0x000e2e0008000a00 */
[----:B------:R-:W-:-:S08]  /*0db0*/  DADD R2, R2, R10 ;  /* 0x0000000002027229 */ /* 0x000fd0000000000a */
[----:B--2---:R-:W-:-:S08]  /*0dc0*/  DADD R2, R2, R12 ;  /* 0x0000000002027229 */ /* 0x004fd0000000000c */
[----:B------:R-:W-:-:S08]  /*0dd0*/  DADD R2, R2, R14 ;  /* 0x0000000002027229 */ /* 0x000fd0000000000e */
[----:B-1----:R-:W-:-:S08]  /*0de0*/  DADD R2, R2, R4 ;  /* 0x0000000002027229 */ /* 0x002fd00000000004 */
[----:B------:R-:W-:-:S08]  /*0df0*/  DADD R2, R2, R6 ;  /* 0x0000000002027229 */ /* 0x000fd00000000006 */
[----:B0-----:R-:W-:Y:S01]  /*0e00*/  DADD R12, R2, R8 ;  /* 0x00000000020c7229 */ /* 0x001fe20000000008 */
[----:B------:R-:W-:Y:S10]  /*0e10*/  BRA `(.L_x_299) ;  /* 0x0000001800487947 */ /* 0x000ff40003800000 */
.L_x_298:
        /* <DEDUP_REMOVED lines=32> */
[----:B------:R-:W-:Y:S01]  /*1020*/  VIADD R0, R2, 0x10 ;  /* 0x0000001002007836 */ /* 0x000fe20000000000 */
[----:B------:R-:W-:Y:S02]  /*1030*/  @!P1 SHF.R.U32.HI R2, RZ, 0x2, R3 ;  /* 0x00000002ff029819 */ /* 0x000fe40000011603 */
[----:B------:R-:W1:Y:S02]  /*1040*/  SHFL.DOWN PT, R7, R11, 0x8, R5 ;  /* 0x090000000b077989 */ /* 0x000e6400000e0005 */
[----:B------:R-:W-:Y:S01]  /*1050*/  @!P1 LOP3.LUT R2, R2, 0xf8, RZ, 0xc0, !PT ;  /* 0x000000f802029812 */ /* 0x000fe200078ec0ff */
[----:B-1----:R-:W-:-:S10]  /*1060*/  DADD R6, R6, R10 ;  /* 0x0000000006067229 */ /* 0x002fd4000000000a */
[----:B------:R-:W-:Y:S02]  /*1070*/  FSEL R8, R10, R6, P0 ;  /* 0x000000060a087208 */ /* 0x000fe40000000000 */
[----:B------:R-:W-:Y:S02]  /*1080*/  FSEL R9, R11, R7, P0 ;  /* 0x000000070b097208 */ /* 0x000fe40000000000 */
[----:B------:R-:W-:Y:S01]  /*1090*/  @!P1 MOV R10, 0x400 ;  /* 0x00000400000a9802 */ /* 0x000fe20000000f00 */
[----:B------:R-:W-:Y:S01]  /*10a0*/  SHFL.DOWN PT, R6, R8, 0x10, R5 ;  /* 0x0a00000008067989 */ /* 0x000fe200000e0005 */
[----:B------:R-:W-:Y:S02]  /*10b0*/  ISETP.GT.AND P0, PT, R0, R5, PT ;  /* 0x000000050000720c */ /* 0x000fe40003f04270 */
[----:B0-----:R-:W-:Y:S01]  /*10c0*/  @!P1 LEA R11, R13, R10, 0x18 ;  /* 0x0000000a0d0b9211 */ /* 0x001fe200078ec0ff */
[----:B------:R-:W0:Y:S04]  /*10d0*/  SHFL.DOWN PT, R7, R9, 0x10, R5 ;  /* 0x0a00000009077989 */ /* 0x000e2800000e0005 */
[----:B------:R-:W-:Y:S01]  /*10e0*/  @!P1 IMAD.IADD R11, R2, 0x1, R11 ;  /* 0x00000001020b9824 */ /* 0x000fe200078e020b */
[----:B0-----:R-:W-:-:S10]  /*10f0*/  DADD R6, R6, R8 ;  /* 0x0000000006067229 */ /* 0x001fd40000000008 */
[----:B------:R-:W-:Y:S02]  /*1100*/  FSEL R12, R8, R6, P0 ;  /* 0x00000006080c7208 */ /* 0x000fe40000000000 */
[----:B------:R-:W-:Y:S02]  /*1110*/  FSEL R13, R9, R7, P0 ;  /* 0x00000007090d7208 */ /* 0x000fe40000000000 */
[----:B------:R-:W-:-:S03]  /*1120*/  ISETP.NE.AND P0, PT, R3, RZ, PT ;  /* 0x000000ff0300720c */ /* 0x000fc60003f05270 */
[----:B------:R1:W-:Y:S01]  /*1130*/  @!P1 STS.64 [R11+0x18], R12 ;  /* 0x0000180c0b009388 */ /* 0x0003e20000000a00 */
[----:B------:R-:W-:Y:S09]  /*1140*/  BAR.SYNC.DEFER_BLOCKING 0x0 ;  /* 0x0000000000007b1d */ /* 0x000ff20000010000 */
[----:B------:R-:W-:Y:S05]  /*1150*/  @P0 BRA `(.L_x_299) ;  /* 0x0000001400780947 */ /* 0x000fea0003800000 */
[----:B------:R-:W0:Y:S01]  /*1160*/  S2UR UR5, SR_CgaCtaId ;  /* 0x00000000000579c3 */ /* 0x000e220000008800 */
[----:B------:R-:W-:Y:S01]  /*1170*/  UMOV UR4, 0x400 ;  /* 0x0000040000047882 */ /* 0x000fe20000000000 */
[----:B------:R-:W-:Y:S01]  /*1180*/  ISETP.GT.AND P1, PT, R4, 0x20, PT ;  /* 0x000000200400780c */ /* 0x000fe20003f24270 */
[----:B0-----:R-:W-:-:S09]  /*1190*/  ULEA UR4, UR5, UR4, 0x18 ;  /* 0x0000000405047291 */ /* 0x001fd2000f8ec0ff */
[----:B------:R-:W0:Y:S04]  /*11a0*/  LDS.128 R16, [UR4+0x20] ;  /* 0x00002004ff107984 */ /* 0x000e280008000c00 */
[----:B-1----:R-:W1:Y:S01]  /*11b0*/  LDS.128 R8, [UR4+0x30] ;  /* 0x00003004ff087984 */ /* 0x002e620008000c00 */
[----:B0-----:R-:W-:-:S10]  /*11c0*/  DADD R16, R12, R16 ;  /* 0x000000000c107229 */ /* 0x001fd40000000010 */
[----:B------:R-:W-:Y:S02]  /*11d0*/  FSEL R2, R16, R12, P1 ;  /* 0x0000000c10027208 */ /* 0x000fe40000800000 */
[----:B------:R-:W-:Y:S02]  /*11e0*/  FSEL R3, R17, R13, P1 ;  /* 0x0000000d11037208 */ /* 0x000fe40000800000 */
[----:B------:R-:W-:Y:S01]  /*11f0*/  ISETP.GT.AND P1, PT, R4, 0x40, PT ;  /* 0x000000400400780c */ /* 0x000fe20003f24270 */
[----:B------:R-:W0:Y:S03]  /*1200*/  LDS.128 R12, [UR4+0x40] ;  /* 0x00004004ff0c7984 */ /* 0x000e260008000c00 */
        /* <DEDUP_REMOVED lines=65> */
[----:B------:R-:W1:Y:S01]  /*1620*/  LDS.64 R2, [UR4+0xb0] ;  /* 0x0000b004ff027984 */ /* 0x000e620008000a00 */
        /* <DEDUP_REMOVED lines=11> */
[----:B------:R-:W-:Y:S01]  /*16e0*/  FSEL R13, R3, R7, P1 ;  /* 0x00000007030d7208 */ /* 0x000fe20000800000 */
[----:B------:R-:W-:Y:S06]  /*16f0*/  BRA `(.L_x_299) ;  /* 0x0000001000107947 */ /* 0x000fec0003800000 */
.L_x_285:
[----:B------:R-:W0:Y:S01]  /*1700*/  S2R R0, SR_TID.X ;  /* 0x0000000000007919 */ /* 0x000e220000002100 */
[----:B------:R-:W0:Y:S02]  /*1710*/  LDC.64 R6, c[0x0][0x380] ;  /* 0x0000e000ff067b82 */ /* 0x000e240000000a00 */
[----:B0-----:R-:W-:-:S05]  /*1720*/  IMAD.WIDE.U32 R6, R0, 0x8, R6 ;  /* 0x0000000800067825 */ /* 0x001fca00078e0006 */
[----:B------:R-:W2:Y:S04]  /*1730*/  LDG.E.64.CONSTANT R20, desc[UR6][R6.64] ;  /* 0x0000000606147981 */ /* 0x000ea8000c1e9b00 */
[----:B------:R-:W2:Y:S04]  /*1740*/  LDG.E.64.CONSTANT R2, desc[UR6][R6.64+0x1400] ;  /* 0x0014000606027981 */ /* 0x000ea8000c1e9b00 */
[----:B------:R-:W3:Y:S04]  /*1750*/  LDG.E.64.CONSTANT R8, desc[UR6][R6.64+0x2800] ;  /* 0x0028000606087981 */ /* 0x000ee8000c1e9b00 */
[----:B------:R-:W4:Y:S04]  /*1760*/  LDG.E.64.CONSTANT R10, desc[UR6][R6.64+0x3c00] ;  /* 0x003c0006060a7981 */ /* 0x000f28000c1e9b00 */
[----:B------:R-:W5:Y:S04]  /*1770*/  LDG.E.64.CONSTANT R12, desc[UR6][R6.64+0x5000] ;  /* 0x00500006060c7981 */ /* 0x000f68000c1e9b00 */
[----:B------:R-:W5:Y:S04]  /*1780*/  LDG.E.64.CONSTANT R14, desc[UR6][R6.64+0x6400] ;  /* 0x00640006060e7981 */ /* 0x000f68000c1e9b00 */
[----:B------:R-:W5:Y:S04]  /*1790*/  LDG.E.64.CONSTANT R16, desc[UR6][R6.64+0x7800] ;  /* 0x0078000606107981 */ /* 0x000f68000c1e9b00 */
[----:B------:R-:W5:Y:S01]  /*17a0*/  LDG.E.64.CONSTANT R18, desc[UR6][R6.64+0x8c00] ;  /* 0x008c000606127981 */ /* 0x000f62000c1e9b00 */
[----:B------:R-:W-:Y:S01]  /*17b0*/  ISETP.GE.U32.AND P0, PT, R4, 0x2800, PT ;  /* 0x000028000400780c */ /* 0x000fe20003f06070 */
[----:B--2---:R-:W-:-:S08]  /*17c0*/  DADD R2, R20, R2 ;  /* 0x0000000014027229 */ /* 0x004fd00000000002 */
[----:B---3--:R-:W-:Y:S01]  /*17d0*/  DADD R2, R8, R2 ;  /* 0x0000000008027229 */ /* 0x008fe20000000002 */
[----:B------:R-:W-:-:S07]  /*17e0*/  IMAD.MOV.U32 R9, RZ, RZ, 0x1400 ;  /* 0x00001400ff097424 */ /* 0x000fce00078e00ff */
[----:B----4-:R-:W-:-:S08]  /*17f0*/  DADD R2, R10, R2 ;  /* 0x000000000a027229 */ /* 0x010fd00000000002 */
[----:B-----5:R-:W-:-:S08]  /*1800*/  DADD R2, R12, R2 ;  /* 0x000000000c027229 */ /* 0x020fd00000000002 */
[----:B------:R-:W-:-:S08]  /*1810*/  DADD R2, R14, R2 ;  /* 0x000000000e027229 */ /* 0x000fd00000000002 */
[----:B------:R-:W-:-:S08]  /*1820*/  DADD R2, R16, R2 ;  /* 0x0000000010027229 */ /* 0x000fd00000000002 */
[----:B------:R-:W-:Y:S01]  /*1830*/  DADD R2, R18, R2 ;  /* 0x0000000012027229 */ /* 0x000fe20000000002 */
[----:B------:R-:W-:Y:S10]  /*1840*/  @!P0 BRA `(.L_x_300) ;  /* 0x00000000006c8947 */ /* 0x000ff40003800000 */
[----:B------:R-:W0:Y:S01]  /*1850*/  LDC R26, c[0x0][0x390] ;  /* 0x0000e400ff1a7b82 */ /* 0x000e220000000800 */
[----:B------:R-:W-:Y:S02]  /*1860*/  VIADD R8, R4, 0xffffec00 ;  /* 0xffffec0004087836 */ /* 0x000fe40000000000 */
[----:B------:R-:W-:-:S07]  /*1870*/  IMAD.MOV.U32 R9, RZ, RZ, 0x1400 ;  /* 0x00001400ff097424 */ /* 0x000fce00078e00ff */
.L_x_302:
[----:B------:R-:W-:-:S05]  /*1880*/  IMAD.WIDE R12, R9, 0x8, R6 ;  /* 0x00000008090c7825 */ /* 0x000fca00078e0206 */
[----:B------:R-:W2:Y:S04]  /*1890*/  LDG.E.64.CONSTANT R4, desc[UR6][R12.64] ;  /* 0x000000060c047981 */ /* 0x000ea8000c1e9b00 */
[----:B------:R-:W3:Y:S04]  /*18a0*/  LDG.E.64.CONSTANT R14, desc[UR6][R12.64+0x1400] ;  /* 0x001400060c0e7981 */ /* 0x000ee8000c1e9b00 */
[----:B------:R-:W4:Y:S04]  /*18b0*/  LDG.E.64.CONSTANT R16, desc[UR6][R12.64+0x2800] ;  /* 0x002800060c107981 */ /* 0x000f28000c1e9b00 */
[----:B------:R-:W5:Y:S04]  /*18c0*/  LDG.E.64.CONSTANT R18, desc[UR6][R12.64+0x3c00] ;  /* 0x003c00060c127981 */ /* 0x000f68000c1e9b00 */
        /* <DEDUP_REMOVED lines=8> */
[----:B------:R-:W-:-:S08]  /*1950*/  DADD R4, R20, R4 ;  /* 0x0000000014047229 */ /* 0x000fd00000000004 */
[----:B------:R-:W-:Y:S01]  /*1960*/  DADD R22, R22, R4 ;  /* 0x0000000016167229 */ /* 0x000fe20000000004 */
[----:B0-----:R-:W-:-:S04]  /*1970*/  IMAD.MOV.U32 R4, RZ, RZ, R26 ;  /* 0x000000ffff047224 */ /* 0x001fc800078e001a */
[----:B------:R-:W-:-:S03]  /*1980*/  IMAD.IADD R2, R4, 0x1, -R9 ;  /* 0x0000000104027824 */ /* 0x000fc600078e0a09 */
[----:B------:R-:W-:Y:S02]  /*1990*/  DADD R22, R24, R22 ;  /* 0x0000000018167229 */ /* 0x000fe40000000016 */
[----:B------:R-:W-:-:S06]  /*19a0*/  ISETP.GE.AND P0, PT, R2, 0x1400, PT ;  /* 0x000014000200780c */ /* 0x000fcc0003f06270 */
[----:B------:R-:W-:-:S07]  /*19b0*/  DADD R2, R10, R22 ;  /* 0x000000000a027229 */ /* 0x000fce0000000016 */
[----:B------:R-:W-:Y:S05]  /*19c0*/  @!P0 BRA `(.L_x_301) ;  /* 0x0000000800348947 */ /* 0x000fea0003800000 */
[----:B------:R-:W-:-:S05]  /*19d0*/  VIADD R9, R9, 0x1400 ;  /* 0x0000140009097836 */ /* 0x000fca0000000000 */
[----:B------:R-:W-:-:S13]  /*19e0*/  ISETP.GT.AND P0, PT, R9, R8, PT ;  /* 0x000000080900720c */ /* 0x000fda0003f04270 */
[----:B------:R-:W-:Y:S05]  /*19f0*/  @!P0 BRA `(.L_x_302) ;  /* 0xfffffffc00a08947 */ /* 0x000fea000383ffff */
.L_x_300:
[----:B------:R-:W-:-:S13]  /*1a00*/  ISETP.GE.AND P0, PT, R9, R4, PT ;  /* 0x000000040900720c */ /* 0x000fda0003f06270 */
[----:B------:R-:W-:Y:S05]  /*1a10*/  @P0 BRA `(.L_x_301) ;  /* 0x0000000800200947 */ /* 0x000fea0003800000 */
[----:B------:R-:W-:Y:S01]  /*1a20*/  IMAD.IADD R39, R4, 0x1, -R9 ;  /* 0x0000000104277824 */ /* 0x000fe200078e0a09 */
[----:B------:R-:W-:Y:S04]  /*1a30*/  BSSY.RECONVERGENT B1, `(.L_x_301) ;  /* 0x0000086000017945 */ /* 0x000fe80003800200 */
[----:B------:R-:W-:-:S13]  /*1a40*/  ISETP.GE.AND P0, PT, R0, R39, PT ;  /* 0x000000270000720c */ /* 0x000fda0003f06270 */
[----:B------:R-:W-:Y:S05]  /*1a50*/  @P0 BRA `(.L_x_303) ;  /* 0x00000008000c0947 */ /* 0x000fea0003800000 */
[----:B------:R-:W-:Y:S01]  /*1a60*/  LOP3.LUT R5, RZ, R0, RZ, 0x33, !PT ;  /* 0x00000000ff057212 */ /* 0x000fe200078e33ff */
[----:B------:R-:W-:Y:S01]  /*1a70*/  BSSY.RECONVERGENT B2, `(.L_x_304) ;  /* 0x0000017000027945 */ /* 0x000fe20003800200 */
[----:B------:R-:W-:Y:S02]  /*1a80*/  IMAD.MOV.U32 R38, RZ, RZ, R0 ;  /* 0x000000ffff267224 */ /* 0x000fe400078e0000 */
[----:B------:R-:W-:-:S04]  /*1a90*/  IADD3 R5, PT, PT, -R9, R4, R5 ;  /* 0x0000000409057210 */ /* 0x000fc80007ffe105 */
[C---:B------:R-:W-:Y:S01]  /*1aa0*/  ISETP.GE.U32.AND P1, PT, R5.reuse, 0x780, PT ;  /* 0x000007800500780c */ /* 0x040fe20003f26070 */
[----:B------:R-:W-:-:S05]  /*1ab0*/  IMAD.HI.U32 R4, R5, -0x33333333, RZ ;  /* 0xcccccccd05047827 */ /* 0x000fca00078e00ff */
[----:B------:R-:W-:-:S04]  /*1ac0*/  SHF.R.U32.HI R4, RZ, 0x9, R4 ;  /* 0x00000009ff047819 */ /* 0x000fc80000011604 */
[----:B------:R-:W-:-:S04]  /*1ad0*/  LOP3.LUT R6, R4, 0x3, RZ, 0xc0, !PT ;  /* 0x0000000304067812 */ /* 0x000fc800078ec0ff */
[----:B------:R-:W-:-:S13]  /*1ae0*/  ISETP.NE.AND P0, PT, R6, 0x3, PT ;  /* 0x000000030600780c */ /* 0x000fda0003f05270 */
[----:B------:R-:W-:Y:S05]  /*1af0*/  @!P0 BRA `(.L_x_305) ;  /* 0x0000000000388947 */ /* 0x000fea0003800000 */
[----:B------:R-:W0:Y:S01]  /*1b00*/  LDC.64 R6, c[0x0][0x380] ;  /* 0x0000e000ff067b82 */ /* 0x000e220000000a00 */
[----:B------:R-:W-:Y:S02]  /*1b10*/  VIADD R4, R4, 0x1 ;  /* 0x0000000104047836 */ /* 0x000fe40000000000 */
[----:B------:R-:W-:Y:S02]  /*1b20*/  IMAD.IADD R11, R0, 0x1, R9 ;  /* 0x00000001000b7824 */ /* 0x000fe400078e0209 */
[----:B------:R-:W-:Y:S01]  /*1b30*/  IMAD.MOV.U32 R38, RZ, RZ, R0 ;  /* 0x000000ffff267224 */ /* 0x000fe200078e0000 */
[----:B------:R-:W-:-:S05]  /*1b40*/  LOP3.LUT R4, R4, 0x3, RZ, 0xc0, !PT ;  /* 0x0000000304047812 */ /* 0x000fca00078ec0ff */
[----:B------:R-:W-:-:S07]  /*1b50*/  IMAD.MOV R8, RZ, RZ, -R4 ;  /* 0x000000ffff087224 */ /* 0x000fce00078e0a04 */
.L_x_306:
[----:B0-----:R-:W-:-:S06]  /*1b60*/  IMAD.WIDE.U32 R4, R11, 0x8, R6 ;  /* 0x000000080b047825 */ /* 0x001fcc00078e0006 */
[----:B------:R-:W2:Y:S01]  /*1b70*/  LDG.E.64.CONSTANT R4, desc[UR6][R4.64] ;  /* 0x0000000604047981 */ /* 0x000ea2000c1e9b00 */
[----:B------:R-:W-:Y:S02]  /*1b80*/  VIADD R8, R8, 0x1 ;  /* 0x0000000108087836 */ /* 0x000fe40000000000 */
[----:B------:R-:W-:Y:S02]  /*1b90*/  VIADD R38, R38, 0x280 ;  /* 0x0000028026267836 */ /* 0x000fe40000000000 */
[----:B------:R-:W-:Y:S01]  /*1ba0*/  VIADD R11, R11, 0x280 ;  /* 0x000002800b0b7836 */ /* 0x000fe20000000000 */
[----:B------:R-:W-:Y:S01]  /*1bb0*/  ISETP.NE.AND P0, PT, R8, RZ, PT ;  /* 0x000000ff0800720c */ /* 0x000fe20003f05270 */
[----:B--2---:R-:W-:-:S12]  /*1bc0*/  DADD R2, R4, R2 ;  /* 0x0000000004027229 */ /* 0x004fd80000000002 */
[----:B------:R-:W-:Y:S05]  /*1bd0*/  @P0 BRA `(.L_x_306) ;  /* 0xfffffffc00e00947 */ /* 0x000fea000383ffff */
.L_x_305:
[----:B------:R-:W-:Y:S05]  /*1be0*/  BSYNC.RECONVERGENT B2 ;  /* 0x0000000000027941 */ /* 0x000fea0003800200 */
.L_x_304:
[----:B------:R-:W-:Y:S05]  /*1bf0*/  @!P1 BRA `(.L_x_303) ;  /* 0x0000000400a49947 */ /* 0x000fea0003800000 */
[----:B------:R-:W0:Y:S01]  /*1c00*/  LDCU.64 UR4, c[0x0][0x380] ;  /* 0x00007000ff0477ac */ /* 0x000e220008000a00 */
[----:B------:R-:W-:Y:S01]  /*1c10*/  IMAD.IADD R7, R39, 0x1, -R38 ;  /* 0x0000000127077824 */ /* 0x000fe200078e0a26 */
[C---:B------:R-:W-:Y:S01]  /*1c20*/  IADD3 R5, P0, PT, R38.reuse, R9, RZ ;  /* 0x0000000926057210 */ /* 0x040fe20007f1e0ff */
[----:B------:R-:W-:Y:S01]  /*1c30*/  BSSY.RECONVERGENT B2, `(.L_x_307) ;  /* 0x000003a000027945 */ /* 0x000fe20003800200 */
[----:B------:R-:W-:Y:S02]  /*1c40*/  IMAD.IADD R40, R38, 0x1, R9 ;  /* 0x0000000126287824 */ /* 0x000fe400078e0209 */
        /* <DEDUP_REMOVED lines=10> */
.L_x_309:
[----:B------:R-:W0:Y:S01]  /*1cf0*/  LDC.64 R30, c[0x0][0x380] ;  /* 0x0000e000ff1e7b82 */ /* 0x000e220000000a00 */
[----:B------:R-:W2:Y:S04]  /*1d00*/  LDG.E.64.CONSTANT R8, desc[UR6][R4.64+-0x1400] ;  /* 0xffec000604087981 */ /* 0x000ea8000c1e9b00 */
[----:B------:R-:W3:Y:S01]  /*1d10*/  LDG.E.64.CONSTANT R10, desc[UR6][R4.64] ;  /* 0x00000006040a7981 */ /* 0x000ee2000c1e9b00 */
[----:B------:R-:W-:-:S03]  /*1d20*/  VIADD R15, R40, 0xa00 ;  /* 0x00000a00280f7836 */ /* 0x000fc60000000000 */
[----:B------:R-:W4:Y:S04]  /*1d30*/  LDG.E.64.CONSTANT R12, desc[UR6][R4.64+0x1400] ;  /* 0x00140006040c7981 */ /* 0x000f28000c1e9b00 */
[----:B------:R-:W5:Y:S04]  /*1d40*/  LDG.E.64.CONSTANT R16, desc[UR6][R4.64+0x3c00] ;  /* 0x003c000604107981 */ /* 0x000f68000c1e9b00 */
[----:B------:R-:W5:Y:S01]  /*1d50*/  LDG.E.64.CONSTANT R18, desc[UR6][R4.64+0x5000] ;  /* 0x0050000604127981 */ /* 0x000f62000c1e9b00 */
[----:B------:R-:W-:-:S03]  /*1d60*/  VIADD R23, R40, 0x1400 ;  /* 0x0000140028177836 */ /* 0x000fc60000000000 */
[----:B------:R-:W5:Y:S01]  /*1d70*/  LDG.E.64.CONSTANT R20, desc[UR6][R4.64+0x6400] ;  /* 0x0064000604147981 */ /* 0x000f62000c1e9b00 */
[----:B0-----:R-:W-:-:S03]  /*1d80*/  IMAD.WIDE.U32 R6, R40, 0x8, R30 ;  /* 0x0000000828067825 */ /* 0x001fc600078e001e */
[----:B------:R-:W5:Y:S04]  /*1d90*/  LDG.E.64.CONSTANT R24, desc[UR6][R4.64+0x8c00] ;  /* 0x008c000604187981 */ /* 0x000f68000c1e9b00 */
[----:B------:R-:W5:Y:S04]  /*1da0*/  LDG.E.64.CONSTANT R26, desc[UR6][R4.64+0xa000] ;  /* 0x00a00006041a7981 */ /* 0x000f68000c1e9b00 */
[----:B------:R-:W2:Y:S01]  /*1db0*/  LDG.E.64.CONSTANT R6, desc[UR6][R6.64] ;  /* 0x0000000606067981 */ /* 0x000ea2000c1e9b00 */
[----:B------:R-:W-:-:S03]  /*1dc0*/  IMAD.WIDE.U32 R14, R15, 0x8, R30 ;  /* 0x000000080f0e7825 */ /* 0x000fc600078e001e */
[----:B------:R-:W5:Y:S04]  /*1dd0*/  LDG.E.64.CONSTANT R28, desc[UR6][R4.64+0xb400] ;  /* 0x00b40006041c7981 */ /* 0x000f68000c1e9b00 */
[----:B------:R-:W5:Y:S01]  /*1de0*/  LDG.E.64.CONSTANT R14, desc[UR6][R14.64] ;  /* 0x000000060e0e7981 */ /* 0x000f62000c1e9b00 */
[----:B------:R-:W-:-:S03]  /*1df0*/  IMAD.WIDE.U32 R22, R23, 0x8, R30 ;  /* 0x0000000817167825 */ /* 0x000fc600078e001e */
[----:B------:R-:W5:Y:S04]  /*1e00*/  LDG.E.64.CONSTANT R34, desc[UR6][R4.64+0xf000] ;  /* 0x00f0000604227981 */ /* 0x000f68000c1e9b00 */
[----:B------:R-:W5:Y:S01]  /*1e10*/  LDG.E.64.CONSTANT R22, desc[UR6][R22.64] ;  /* 0x0000000616167981 */ /* 0x000f62000c1e9b00 */
[----:B------:R-:W-:-:S03]  /*1e20*/  VIADD R33, R40, 0x1e00 ;  /* 0x00001e0028217836 */ /* 0x000fc60000000000 */
[----:B------:R-:W5:Y:S01]  /*1e30*/  LDG.E.64.CONSTANT R36, desc[UR6][R4.64+0x10400] ;  /* 0x0104000604247981 */ /* 0x000f62000c1e9b00 */
[----:B------:R-:W-:-:S03]  /*1e40*/  IMAD.WIDE.U32 R30, R33, 0x8, R30 ;  /* 0x00000008211e7825 */ /* 0x000fc600078e001e */
[----:B------:R0:W5:Y:S04]  /*1e50*/  LDG.E.64.CONSTANT R32, desc[UR6][R4.64+0xdc00] ;  /* 0x00dc000604207981 */ /* 0x000168000c1e9b00 */
[----:B------:R-:W5:Y:S01]  /*1e60*/  LDG.E.64.CONSTANT R30, desc[UR6][R30.64] ;  /* 0x000000061e1e7981 */ /* 0x000f62000c1e9b00 */
[----:B------:R-:W-:-:S05]  /*1e70*/  VIADD R38, R38, 0x2800 ;  /* 0x0000280026267836 */ /* 0x000fca0000000000 */
[----:B------:R-:W-:Y:S02]  /*1e80*/  ISETP.GE.AND P1, PT, R38, R41, PT ;  /* 0x000000292600720c */ /* 0x000fe40003f26270 */
[----:B0-----:R-:W-:Y:S01]  /*1e90*/  IADD3 R4, P2, PT, R4, 0x14000, RZ ;  /* 0x0001400004047810 */ /* 0x001fe20007f5e0ff */
[----:B------:R-:W-:-:S04]  /*1ea0*/  VIADD R40, R40, 0x2800 ;  /* 0x0000280028287836 */ /* 0x000fc80000000000 */
[----:B------:R-:W-:Y:S01]  /*1eb0*/  IMAD.X R5, RZ, RZ, R5, P2 ;  /* 0x000000ffff057224 */ /* 0x000fe200010e0605 */
[----:B--2---:R-:W-:-:S08]  /*1ec0*/  DADD R6, R6, R2 ;  /* 0x0000000006067229 */ /* 0x004fd00000000002 */
[----:B------:R-:W-:-:S08]  /*1ed0*/  DADD R6, R6, R8 ;  /* 0x0000000006067229 */ /* 0x000fd00000000008 */
[----:B---3--:R-:W-:-:S08]  /*1ee0*/  DADD R6, R6, R10 ;  /* 0x0000000006067229 */ /* 0x008fd0000000000a */
[----:B----4-:R-:W-:-:S08]  /*1ef0*/  DADD R6, R6, R12 ;  /* 0x0000000006067229 */ /* 0x010fd0000000000c */
        /* <DEDUP_REMOVED lines=13> */
.L_x_308:
[----:B------:R-:W-:Y:S05]  /*1fd0*/  BSYNC.RECONVERGENT B2 ;  /* 0x0000000000027941 */ /* 0x000fea0003800200 */
.L_x_307:
[----:B------:R-:W-:Y:S01]  /*1fe0*/  IMAD.IADD R6, R39, 0x1, -R38 ;  /* 0x0000000127067824 */ /* 0x000fe200078e0a26 */
[----:B------:R-:W-:Y:S04]  /*1ff0*/  BSSY.RECONVERGENT B2, `(.L_x_310) ;  /* 0x000001d000027945 */ /* 0x000fe80003800200 */
[----:B------:R-:W-:-:S13]  /*2000*/  ISETP.GT.AND P1, PT, R6, 0xa00, PT ;  /* 0x00000a000600780c */ /* 0x000fda0003f24270 */
[----:B------:R-:W-:Y:S05]  /*2010*/  @!P1 BRA `(.L_x_311) ;  /* 0x0000000000689947 */ /* 0x000fea0003800000 */
[----:B------:R-:W0:Y:S01]  /*2020*/  LDC.64 R14, c[0x0][0x380] ;  /* 0x0000e000ff0e7b82 */ /* 0x000e220000000a00 */
[----:B------:R-:W2:Y:S04]  /*2030*/  LDG.E.64.CONSTANT R8, desc[UR6][R4.64+-0x1400] ;  /* 0xffec000604087981 */ /* 0x000ea8000c1e9b00 */
[----:B------:R-:W3:Y:S01]  /*2040*/  LDG.E.64.CONSTANT R10, desc[UR6][R4.64] ;  /* 0x00000006040a7981 */ /* 0x000ee2000c1e9b00 */
[----:B------:R-:W-:-:S03]  /*2050*/  VIADD R17, R40, 0xa00 ;  /* 0x00000a0028117836 */ /* 0x000fc60000000000 */
[----:B------:R-:W4:Y:S04]  /*2060*/  LDG.E.64.CONSTANT R12, desc[UR6][R4.64+0x1400] ;  /* 0x00140006040c7981 */ /* 0x000f28000c1e9b00 */
[----:B------:R-:W5:Y:S04]  /*2070*/  LDG.E.64.CONSTANT R18, desc[UR6][R4.64+0x5000] ;  /* 0x0050000604127981 */ /* 0x000f68000c1e9b00 */
[----:B------:R1:W5:Y:S01]  /*2080*/  LDG.E.64.CONSTANT R20, desc[UR6][R4.64+0x6400] ;  /* 0x0064000604147981 */ /* 0x000362000c1e9b00 */
[----:B0-----:R-:W-:-:S06]  /*2090*/  IMAD.WIDE.U32 R6, R40, 0x8, R14 ;  /* 0x0000000828067825 */ /* 0x001fcc00078e000e */
[----:B------:R-:W2:Y:S01]  /*20a0*/  LDG.E.64.CONSTANT R6, desc[UR6][R6.64] ;  /* 0x0000000606067981 */ /* 0x000ea2000c1e9b00 */
[----:B------:R-:W-:-:S03]  /*20b0*/  IMAD.WIDE.U32 R14, R17, 0x8, R14 ;  /* 0x00000008110e7825 */ /* 0x000fc600078e000e */
[----:B------:R-:W5:Y:S04]  /*20c0*/  LDG.E.64.CONSTANT R16, desc[UR6][R4.64+0x3c00] ;  /* 0x003c000604107981 */ /* 0x000f68000c1e9b00 */
[----:B------:R-:W5:Y:S01]  /*20d0*/  LDG.E.64.CONSTANT R14, desc[UR6][R14.64] ;  /* 0x000000060e0e7981 */ /* 0x000f62000c1e9b00 */
[----:B------:R-:W-:Y:S01]  /*20e0*/  PLOP3.LUT P0, PT, PT, PT, PT, 0x8, 0x80 ;  /* 0x000000000080781c */ /* 0x000fe20003f0e170 */
[----:B------:R-:W-:Y:S02]  /*20f0*/  VIADD R38, R38, 0x1400 ;  /* 0x0000140026267836 */ /* 0x000fe40000000000 */
[----:B------:R-:W-:Y:S01]  /*2100*/  VIADD R40, R40, 0x1400 ;  /* 0x0000140028287836 */ /* 0x000fe20000000000 */
[----:B--2---:R-:W-:-:S08]  /*2110*/  DADD R2, R2, R6 ;  /* 0x0000000002027229 */ /* 0x004fd00000000006 */
[----:B------:R-:W-:-:S08]  /*2120*/  DADD R2, R2, R8 ;  /* 0x0000000002027229 */ /* 0x000fd00000000008 */
[----:B---3--:R-:W-:-:S08]  /*2130*/  DADD R2, R2, R10 ;  /* 0x0000000002027229 */ /* 0x008fd0000000000a */
[----:B----4-:R-:W-:-:S08]  /*2140*/  DADD R2, R2, R12 ;  /* 0x0000000002027229 */ /* 0x010fd0000000000c */
[----:B-----5:R-:W-:-:S08]  /*2150*/  DADD R2, R2, R14 ;  /* 0x0000000002027229 */ /* 0x020fd0000000000e */
[----:B------:R-:W-:Y:S01]  /*2160*/  DADD R2, R2, R16 ;  /* 0x0000000002027229 */ /* 0x000fe20000000010 */
[----:B------:R-:W-:-:S07]  /*2170*/  IADD3 R6, P1, PT, R4, 0xa000, RZ ;  /* 0x0000a00004067810 */ /* 0x000fce0007f3e0ff */
[----:B------:R-:W-:Y:S01]  /*2180*/  DADD R2, R2, R18 ;  /* 0x0000000002027229 */ /* 0x000fe20000000012 */
[----:B-1----:R-:W-:Y:S02]  /*2190*/  IMAD.X R5, RZ, RZ, R5, P1 ;  /* 0x000000ffff057224 */ /* 0x002fe400008e0605 */
[----:B------:R-:W-:-:S05]  /*21a0*/  IMAD.MOV.U32 R4, RZ, RZ, R6 ;  /* 0x000000ffff047224 */ /* 0x000fca00078e0006 */
[----:B------:R-:W-:-:S11]  /*21b0*/  DADD R2, R2, R20 ;  /* 0x0000000002027229 */ /* 0x000fd60000000014 */
.L_x_311:
[----:B------:R-:W-:Y:S05]  /*21c0*/  BSYNC.RECONVERGENT B2 ;  /* 0x0000000000027941 */ /* 0x000fea0003800200 */
.L_x_310:
[----:B------:R-:W-:-:S13]  /*21d0*/  ISETP.LT.OR P0, PT, R38, R39, P0 ;  /* 0x000000272600720c */ /* 0x000fda0000701670 */
[----:B------:R-:W-:Y:S05]  /*21e0*/  @!P0 BRA `(.L_x_303) ;  /* 0x0000000000288947 */ /* 0x000fea0003800000 */
[----:B------:R-:W0:Y:S01]  /*21f0*/  LDC.64 R6, c[0x0][0x380] ;  /* 0x0000e000ff067b82 */ /* 0x000e220000000a00 */
[----:B------:R-:W2:Y:S04]  /*2200*/  LDG.E.64.CONSTANT R8, desc[UR6][R4.64] ;  /* 0x0000000604087981 */ /* 0x000ea8000c1e9b00 */
[----:B------:R-:W3:Y:S01]  /*2210*/  LDG.E.64.CONSTANT R10, desc[UR6][R4.64+0x1400] ;  /* 0x00140006040a7981 */ /* 0x000ee2000c1e9b00 */
[----:B0-----:R-:W-:-:S03]  /*2220*/  IMAD.WIDE.U32 R40, R40, 0x8, R6 ;  /* 0x0000000828287825 */ /* 0x001fc600078e0006 */
[----:B------:R-:W4:Y:S04]  /*2230*/  LDG.E.64.CONSTANT R6, desc[UR6][R4.64+-0x1400] ;  /* 0xffec000604067981 */ /* 0x000f28000c1e9b00 */
[----:B------:R-:W5:Y:S02]  /*2240*/  LDG.E.64.CONSTANT R40, desc[UR6][R40.64] ;  /* 0x0000000628287981 */ /* 0x000f64000c1e9b00 */
[----:B-----5:R-:W-:-:S08]  /*2250*/  DADD R2, R2, R40 ;  /* 0x0000000002027229 */ /* 0x020fd00000000028 */
[----:B----4-:R-:W-:-:S08]  /*2260*/  DADD R2, R2, R6 ;  /* 0x0000000002027229 */ /* 0x010fd00000000006 */
[----:B--2---:R-:W-:-:S08]  /*2270*/  DADD R2, R2, R8 ;  /* 0x0000000002027229 */ /* 0x004fd00000000008 */
[----:B---3--:R-:W-:-:S11]  /*2280*/  DADD R2, R2, R10 ;  /* 0x0000000002027229 */ /* 0x008fd6000000000a */
.L_x_303:
[----:B------:R-:W-:Y:S05]  /*2290*/  BSYNC.RECONVERGENT B1 ;  /* 0x0000000000017941 */ /* 0x000fea0003800200 */
.L_x_301:
        /* <DEDUP_REMOVED lines=42> */
[----:B------:R-:W1:Y:S01]  /*2540*/  S2UR UR5, SR_CgaCtaId ;  /* 0x00000000000579c3 */ /* 0x000e620000008800 */
[----:B------:R-:W-:Y:S02]  /*2550*/  UMOV UR4, 0x400 ;  /* 0x0000040000047882 */ /* 0x000fe40000000000 */
[----:B-1----:R-:W-:-:S09]  /*2560*/  ULEA UR4, UR5, UR4, 0x18 ;  /* 0x0000000405047291 */ /* 0x002fd2000f8ec0ff */
[----:B------:R-:W1:Y:S04]  /*2570*/  LDS.128 R8, [UR4+0x20] ;  /* 0x00002004ff087984 */ /* 0x000e680008000c00 */
[----:B------:R-:W2:Y:S04]  /*2580*/  LDS.128 R16, [UR4+0x30] ;  /* 0x00003004ff107984 */ /* 0x000ea80008000c00 */
[----:B0-----:R-:W0:Y:S01]  /*2590*/  LDS.128 R4, [UR4+0x40] ;  /* 0x00004004ff047984 */ /* 0x001e220008000c00 */
[----:B-1----:R-:W-:-:S03]  /*25a0*/  DADD R8, R12, R8 ;  /* 0x000000000c087229 */ /* 0x002fc60000000008 */
[----:B------:R-:W-:Y:S05]  /*25b0*/  LDS.128 R12, [UR4+0x60] ;  /* 0x00006004ff0c7984 */ /* 0x000fea0008000c00 */
[----:B------:R-:W-:Y:S02]  /*25c0*/  DADD R2, R8, R10 ;  /* 0x0000000008027229 */ /* 0x000fe4000000000a */
[----:B------:R-:W1:Y:S06]  /*25d0*/  LDS.128 R8, [UR4+0x50] ;  /* 0x00005004ff087984 */ /* 0x000e6c0008000c00 */
[----:B--2---:R-:W-:-:S08]  /*25e0*/  DADD R2, R2, R16 ;  /* 0x0000000002027229 */ /* 0x004fd00000000010 */
[----:B------:R-:W-:-:S08]  /*25f0*/  DADD R2, R2, R18 ;  /* 0x0000000002027229 */ /* 0x000fd00000000012 */
[----:B0-----:R-:W-:-:S08]  /*2600*/  DADD R2, R2, R4 ;  /* 0x0000000002027229 */ /* 0x001fd00000000004 */
[----:B------:R-:W-:Y:S01]  /*2610*/  DADD R2, R2, R6 ;  /* 0x0000000002027229 */ /* 0x000fe20000000006 */
[----:B------:R-:W0:Y:S07]  /*2620*/  LDS.128 R4, [UR4+0x70] ;  /* 0x00007004ff047984 */ /* 0x000e2e0008000c00 */
[----:B-1----:R-:W-:-:S08]  /*2630*/  DADD R2, R2, R8 ;  /* 0x0000000002027229 */ /* 0x002fd00000000008 */
[----:B------:R-:W-:Y:S01]  /*2640*/  DADD R2, R2, R10 ;  /* 0x0000000002027229 */ /* 0x000fe2000000000a */
[----:B------:R-:W1:Y:S07]  /*2650*/  LDS.128 R8, [UR4+0x80] ;  /* 0x00008004ff087984 */ /* 0x000e6e0008000c00 */
[----:B------:R-:W-:-:S08]  /*2660*/  DADD R2, R2, R12 ;  /* 0x0000000002027229 */ /* 0x000fd0000000000c */
[----:B------:R-:W-:Y:S01]  /*2670*/  DADD R2, R2, R14 ;  /* 0x0000000002027229 */ /* 0x000fe2000000000e */
[----:B------:R-:W2:Y:S07]  /*2680*/  LDS.128 R12, [UR4+0x90] ;  /* 0x00009004ff0c7984 */ /* 0x000eae0008000c00 */
[----:B0-----:R-:W-:-:S08]  /*2690*/  DADD R2, R2, R4 ;  /* 0x0000000002027229 */ /* 0x001fd00000000004 */
[----:B------:R-:W-:Y:S01]  /*26a0*/  DADD R2, R2, R6 ;  /* 0x0000000002027229 */ /* 0x000fe20000000006 */
[----:B------:R-:W0:Y:S07]  /*26b0*/  LDS.128 R4, [UR4+0xa0] ;  /* 0x0000a004ff047984 */ /* 0x000e2e0008000c00 */
[----:B-1----:R-:W-:Y:S01]  /*26c0*/  DADD R2, R2, R8 ;  /* 0x0000000002027229 */ /* 0x002fe20000000008 */
[----:B------:R-:W1:Y:S07]  /*26d0*/  LDS.64 R8, [UR4+0xb0] ;  /* 0x0000b004ff087984 */ /* 0x000e6e0008000a00 */
[----:B------:R-:W-:-:S08]  /*26e0*/  DADD R2, R2, R10 ;  /* 0x0000000002027229 */ /* 0x000fd0000000000a */
[----:B--2---:R-:W-:-:S08]  /*26f0*/  DADD R2, R2, R12 ;  /* 0x0000000002027229 */ /* 0x004fd0000000000c */
[----:B------:R-:W-:-:S08]  /*2700*/  DADD R2, R2, R14 ;  /* 0x0000000002027229 */ /* 0x000fd0000000000e */
[----:B0-----:R-:W-:-:S08]  /*2710*/  DADD R2, R2, R4 ;  /* 0x0000000002027229 */ /* 0x001fd00000000004 */
[----:B------:R-:W-:-:S08]  /*2720*/  DADD R2, R2, R6 ;  /* 0x0000000002027229 */ /* 0x000fd00000000006 */
[----:B-1----:R-:W-:-:S11]  /*2730*/  DADD R12, R2, R8 ;  /* 0x00000000020c7229 */ /* 0x002fd60000000008 */
.L_x_299:
[----:B------:R-:W-:Y:S05]  /*2740*/  BSYNC.RECONVERGENT B0 ;  /* 0x0000000000007941 */ /* 0x000fea0003800200 */
.L_x_284:
[----:B------:R-:W-:Y:S05]  /*2750*/  @P0 EXIT ;  /* 0x000000000000094d */ /* 0x000fea0003800000 */
[----:B------:R-:W1:Y:S01]  /*2760*/  LDCU.64 UR4, c[0x0][0x398] ;  /* 0x00007300ff0477ac */ /* 0x000e620008000a00 */
[----:B0-----:R-:W0:Y:S01]  /*2770*/  LDC.64 R2, c[0x0][0x388] ;  /* 0x0000e200ff027b82 */ /* 0x001e220000000a00 */
[----:B-1----:R-:W-:-:S07]  /*2780*/  DADD R12, R12, UR4 ;  /* 0x000000040c0c7e29 */ /* 0x002fce0008000000 */
[----:B0-----:R-:W-:Y:S01]  /*2790*/  STG.E.64 desc[UR6][R2.64], R12 ;  /* 0x0000000c02007986 */ /* 0x001fe2000c101b06 */
[----:B------:R-:W-:Y:S05]  /*27a0*/  EXIT ;  /* 0x000000000000794d */ /* 0x000fea0003800000 */
.L_x_312:
        /* <DEDUP_REMOVED lines=13> */
.L_x_590:


//--------------------- .text._ZN3cub18CUB_300001_SM_10006detail6reduce18DeviceReduceKernelINS2_10policy_hubIdjN4cuda3std3__44plusIdEEE10Policy1000EN6thrust24THRUST_300001_SM_1000_NS17counting_iteratorIiNSD_11use_defaultESF_SF_EEjS9_d13saxpy_functorEEvT0_PT3_T1_NS0_13GridEvenShareISL_EET2_T4_ --------------------------
	.section	.text._ZN3cub18CUB_300001_SM_10006detail6reduce18DeviceReduceKernelINS2_10policy_hubIdjN4cuda3std3__44plusIdEEE10Policy1000EN6thrust24THRUST_300001_SM_1000_NS17counting_iteratorIiNSD_11use_defaultESF_SF_EEjS9_d13saxpy_functorEEvT0_PT3_T1_NS0_13GridEvenShareISL_EET2_T4_,"ax",@progbits
	.align	128
        .global         _ZN3cub18CUB_300001_SM_10006detail6reduce18DeviceReduceKernelINS2_10policy_hubIdjN4cuda3std3__44plusIdEEE10Policy1000EN6thrust24THRUST_300001_SM_1000_NS17counting_iteratorIiNSD_11use_defaultESF_SF_EEjS9_d13saxpy_functorEEvT0_PT3_T1_NS0_13GridEvenShareISL_EET2_T4_
        .type           _ZN3cub18CUB_300001_SM_10006detail6reduce18DeviceReduceKernelINS2_10policy_hubIdjN4cuda3std3__44plusIdEEE10Policy1000EN6thrust24THRUST_300001_SM_1000_NS17counting_iteratorIiNSD_11use_defaultESF_SF_EEjS9_d13saxpy_functorEEvT0_PT3_T1_NS0_13GridEvenShareISL_EET2_T4_,@function
        .size           _ZN3cub18CUB_300001_SM_10006detail6reduce18DeviceReduceKernelINS2_10policy_hubIdjN4cuda3std3__44plusIdEEE10Policy1000EN6thrust24THRUST_300001_SM_1000_NS17counting_iteratorIiNSD_11use_defaultESF_SF_EEjS9_d13saxpy_functorEEvT0_PT3_T1_NS0_13GridEvenShareISL_EET2_T4_,(.L_x_585 - _ZN3cub18CUB_300001_SM_10006detail6reduce18DeviceReduceKernelINS2_10policy_hubIdjN4cuda3std3__44plusIdEEE10Policy1000EN6thrust24THRUST_300001_SM_1000_NS17counting_iteratorIiNSD_11use_defaultESF_SF_EEjS9_d13saxpy_functorEEvT0_PT3_T1_NS0_13GridEvenShareISL_EET2_T4_)
        .other          _ZN3cub18CUB_300001_SM_10006detail6reduce18DeviceReduceKernelINS2_10policy_hubIdjN4cuda3std3__44plusIdEEE10Policy1000EN6thrust24THRUST_300001_SM_1000_NS17counting_iteratorIiNSD_11use_defaultESF_SF_EEjS9_d13saxpy_functorEEvT0_PT3_T1_NS0_13GridEvenShareISL_EET2_T4_,@"STO_CUDA_ENTRY STV_DEFAULT"
_ZN3cub18CUB_300001_SM_10006detail6reduce18DeviceReduceKernelINS2_10policy_hubIdjN4cuda3std3__44plusIdEEE10Policy1000EN6thrust24THRUST_300001_SM_1000_NS17counting_iteratorIiNSD_11use_defaultESF_SF_EEjS9_d13saxpy_functorEEvT0_PT3_T1_NS0_13GridEvenShareISL_EET2_T4_:
.text._ZN3cub18CUB_300001_SM_10006detail6reduce18DeviceReduceKernelINS2_10policy_hubIdjN4cuda3std3__44plusIdEEE10Policy1000EN6thrust24THRUST_300001_SM_1000_NS17counting_iteratorIiNSD_11use_defaultESF_SF_EEjS9_d13saxpy_functorEEvT0_PT3_T1_NS0_13GridEvenShareISL_EET2_T4_:
[----:B------:R-:W-:Y:S01]  /*0000*/  LDC R1, c[0x0][0x37c] ;  /* 0x0000df00ff017b82 */ /* 0x000fe20000000800 */
[----:B------:R-:W0:Y:S07]  /*0010*/  S2R R40, SR_CTAID.X ;  /* 0x0000000000287919 */ /* 0x000e2e0000002500 */
[----:B------:R-:W0:Y:S01]  /*0020*/  LDC R7, c[0x0][0x3a8] ;  /* 0x0000ea00ff077b82 */ /* 0x000e220000000800 */
[----:B------:R-:W-:Y:S01]  /*0030*/  BSSY.RECONVERGENT B0, `(.L_x_313) ;  /* 0x00006f5000007945 */ /* 0x000fe20003800200 */
[----:B0-----:R-:W-:-:S05]  /*0040*/  IMAD R7, R40, -0x1400, R7 ;  /* 0xffffec0028077824 */ /* 0x001fca00078e0207 */
[----:B------:R-:W-:-:S13]  /*0050*/  ISETP.GT.U32.AND P0, PT, R7, 0x13ff, PT ;  /* 0x000013ff0700780c */ /* 0x000fda0003f04070 */
[----:B------:R-:W-:Y:S05]  /*0060*/  @P0 BRA `(.L_x_314) ;  /* 0x0000002000d40947 */ /* 0x000fea0003800000 */
[----:B------:R-:W0:Y:S01]  /*0070*/  S2R R9, SR_TID.X ;  /* 0x0000000000097919 */ /* 0x000e220000002100 */
[----:B------:R-:W-:Y:S01]  /*0080*/  BSSY.RECONVERGENT B2, `(.L_x_315) ;  /* 0x000003a000027945 */ /* 0x000fe20003800200 */
[----:B------:R-:W-:Y:S02]  /*0090*/  CS2R R4, SRZ ;  /* 0x0000000000047805 */ /* 0x000fe4000001ff00 */
[----:B0-----:R-:W-:Y:S01]  /*00a0*/  ISETP.GE.U32.AND P0, PT, R9, R7, PT ;  /* 0x000000070900720c */ /* 0x001fe20003f06070 */
[----:B------:R-:W-:-:S12]  /*00b0*/  IMAD.MOV.U32 R6, RZ, RZ, R9 ;  /* 0x000000ffff067224 */ /* 0x000fd800078e0009 */
[----:B------:R-:W-:Y:S05]  /*00c0*/  @P0 BRA `(.L_x_316) ;  /* 0x0000000000d40947 */ /* 0x000fea0003800000 */
[----:B------:R-:W0:Y:S01]  /*00d0*/  MUFU.RCP64H R5, 1.00000000000000000000e+09 ;  /* 0x41cdcd6500057908 */ /* 0x000e220000001800 */
[----:B------:R-:W-:Y:S01]  /*00e0*/  IMAD.MOV.U32 R12, RZ, RZ, 0x0 ;  /* 0x00000000ff0c7424 */ /* 0x000fe200078e00ff */
[----:B------:R-:W1:Y:S01]  /*00f0*/  LDCU UR4, c[0x0][0x380] ;  /* 0x00007000ff0477ac */ /* 0x000e620008000800 */
[----:B------:R-:W-:Y:S01]  /*0100*/  IMAD.MOV.U32 R13, RZ, RZ, 0x41cdcd65 ;  /* 0x41cdcd65ff0d7424 */ /* 0x000fe200078e00ff */
[----:B------:R-:W-:Y:S01]  /*0110*/  BSSY.RECONVERGENT B3, `(.L_x_317) ;  /* 0x0000018000037945 */ /* 0x000fe20003800200 */
[----:B------:R-:W-:Y:S02]  /*0120*/  IMAD.MOV.U32 R4, RZ, RZ, 0x1 ;  /* 0x00000001ff047424 */ /* 0x000fe400078e00ff */
[----:B------:R-:W-:-:S04]  /*0130*/  IMAD R0, R40, 0x1400, R9 ;  /* 0x0000140028007824 */ /* 0x000fc800078e0209 */
[----:B0-----:R-:W-:Y:S01]  /*0140*/  DFMA R2, R4, -R12, 1 ;  /* 0x3ff000000402742b */ /* 0x001fe2000000080c */
[----:B-1----:R-:W-:-:S07]  /*0150*/  IADD3 R0, PT, PT, R0, UR4, RZ ;  /* 0x0000000400007c10 */ /* 0x002fce000fffe0ff */
        /* <DEDUP_REMOVED lines=18> */
[----:B------:R-:W-:Y:S05]  /*0280*/  CALL.REL.NOINC `($__internal_2_$__cuda_sm20_div_rn_f64_full) ;  /* 0x0000006c00587944 */ /* 0x000fea0003c00000 */
.L_x_318:
[----:B------:R-:W-:Y:S05]  /*0290*/  BSYNC.RECONVERGENT B3 ;  /* 0x0000000000037941 */ /* 0x000fea0003800200 */
.L_x_317:
        /* <DEDUP_REMOVED lines=17> */
[----:B------:R-:W-:Y:S02]  /*03b0*/  IMAD.MOV.U32 R35, RZ, RZ, RZ ;  /* 0x000000ffff237224 */ /* 0x000fe400078e00ff */
[----:B------:R-:W-:-:S07]  /*03c0*/  IMAD.MOV.U32 R34, RZ, RZ, 0x40100000 ;  /* 0x40100000ff227424 */ /* 0x000fce00078e00ff */
[----:B------:R-:W-:Y:S05]  /*03d0*/  CALL.REL.NOINC `($__internal_2_$__cuda_sm20_div_rn_f64_full) ;  /* 0x0000006c00047944 */ /* 0x000fea0003c00000 */
.L_x_320:
[----:B------:R-:W-:Y:S05]  /*03e0*/  BSYNC.RECONVERGENT B3 ;  /* 0x0000000000037941 */ /* 0x000fea0003800200 */
.L_x_319:
[----:B------:R-:W-:Y:S01]  /*03f0*/  IMAD.MOV.U32 R4, RZ, RZ, R32 ;  /* 0x000000ffff047224 */ /* 0x000fe200078e0020 */
[----:B------:R-:W-:Y:S01]  /*0400*/  MOV R5, R33 ;  /* 0x0000002100057202 */ /* 0x000fe20000000f00 */
[----:B------:R-:W-:-:S07]  /*0410*/  VIADD R6, R9, 0x280 ;  /* 0x0000028009067836 */ /* 0x000fce0000000000 */
.L_x_316:
[----:B------:R-:W-:Y:S05]  /*0420*/  BSYNC.RECONVERGENT B2 ;  /* 0x0000000000027941 */ /* 0x000fea0003800200 */
.L_x_315:
[----:B------:R-:W-:Y:S01]  /*0430*/  ISETP.GE.U32.AND P0, PT, R6, R7, PT ;  /* 0x000000070600720c */ /* 0x000fe20003f06070 */
[----:B------:R-:W-:-:S12]  /*0440*/  BSSY.RECONVERGENT B2, `(.L_x_321) ;  /* 0x000011c000027945 */ /* 0x000fd80003800200 */
[----:B------:R-:W-:Y:S05]  /*0450*/  @P0 BRA `(.L_x_322) ;  /* 0x0000001000680947 */ /* 0x000fea0003800000 */
[----:B------:R-:W0:Y:S01]  /*0460*/  LDCU UR4, c[0x0][0x3a8] ;  /* 0x00007500ff0477ac */ /* 0x000e220008000800 */
[----:B------:R-:W-:Y:S01]  /*0470*/  LOP3.LUT R0, RZ, R6, RZ, 0x33, !PT ;  /* 0x00000006ff007212 */ /* 0x000fe200078e33ff */
[----:B------:R-:W-:Y:S04]  /*0480*/  BSSY.RECONVERGENT B3, `(.L_x_323) ;  /* 0x0000043000037945 */ /* 0x000fe80003800200 */
[----:B0-----:R-:W-:-:S04]  /*0490*/  VIADD R3, R0, UR4 ;  /* 0x0000000400037c36 */ /* 0x001fc80008000000 */
[----:B------:R-:W-:-:S04]  /*04a0*/  IMAD R8, R40, -0x1400, R3 ;  /* 0xffffec0028087824 */ /* 0x000fc800078e0203 */
[----:B------:R-:W-:-:S05]  /*04b0*/  IMAD.HI.U32 R0, R8, -0x33333333, RZ ;  /* 0xcccccccd08007827 */ /* 0x000fca00078e00ff */
[----:B------:R-:W-:-:S04]  /*04c0*/  SHF.R.U32.HI R0, RZ, 0x9, R0 ;  /* 0x00000009ff007819 */ /* 0x000fc80000011600 */
[----:B------:R-:W-:-:S04]  /*04d0*/  LOP3.LUT R2, R0, 0x3, RZ, 0xc0, !PT ;  /* 0x0000000300027812 */ /* 0x000fc800078ec0ff */
[----:B------:R-:W-:-:S13]  /*04e0*/  ISETP.NE.AND P0, PT, R2, 0x3, PT ;  /* 0x000000030200780c */ /* 0x000fda0003f05270 */
[----:B------:R-:W-:Y:S05]  /*04f0*/  @!P0 BRA `(.L_x_324) ;  /* 0x0000000000ec8947 */ /* 0x000fea0003800000 */
[----:B------:R-:W0:Y:S01]  /*0500*/  LDCU UR4, c[0x0][0x380] ;  /* 0x00007000ff0477ac */ /* 0x000e220008000800 */
[----:B------:R-:W-:-:S05]  /*0510*/  VIADD R3, R0, 0x1 ;  /* 0x0000000100037836 */ /* 0x000fca0000000000 */
[----:B------:R-:W-:-:S04]  /*0520*/  LOP3.LUT R3, R3, 0x3, RZ, 0xc0, !PT ;  /* 0x0000000303037812 */ /* 0x000fc800078ec0ff */
[----:B------:R-:W-:Y:S01]  /*0530*/  IADD3 R3, PT, PT, -R3, RZ, RZ ;  /* 0x000000ff03037210 */ /* 0x000fe20007ffe1ff */
[----:B0-----:R-:W-:-:S04]  /*0540*/  VIADD R11, R6, UR4 ;  /* 0x00000004060b7c36 */ /* 0x001fc80008000000 */
[----:B------:R-:W-:-:S07]  /*0550*/  IMAD R2, R40, 0x1400, R11 ;  /* 0x0000140028027824 */ /* 0x000fce00078e020b */
.L_x_329:
        /* <DEDUP_REMOVED lines=26> */
[----:B------:R-:W-:Y:S05]  /*0700*/  CALL.REL.NOINC `($__internal_2_$__cuda_sm20_div_rn_f64_full) ;  /* 0x0000006800387944 */ /* 0x000fea0003c00000 */
.L_x_326:
[----:B------:R-:W-:Y:S05]  /*0710*/  BSYNC.RECONVERGENT B4 ;  /* 0x0000000000047941 */ /* 0x000fea0003800200 */
.L_x_325:
        /* <DEDUP_REMOVED lines=16> */
[----:B------:R-:W-:Y:S01]  /*0820*/  IMAD.MOV.U32 R35, RZ, RZ, RZ ;  /* 0x000000ffff237224 */ /* 0x000fe200078e00ff */
[----:B------:R-:W-:Y:S01]  /*0830*/  MOV R0, 0x860 ;  /* 0x0000086000007802 */ /* 0x000fe20000000f00 */
[----:B------:R-:W-:-:S07]  /*0840*/  IMAD.MOV.U32 R34, RZ, RZ, 0x40100000 ;  /* 0x40100000ff227424 */ /* 0x000fce00078e00ff */
[----:B------:R-:W-:Y:S05]  /*0850*/  CALL.REL.NOINC `($__internal_2_$__cuda_sm20_div_rn_f64_full) ;  /* 0x0000006400e47944 */ /* 0x000fea0003c00000 */
.L_x_328:
[----:B------:R-:W-:Y:S05]  /*0860*/  BSYNC.RECONVERGENT B4 ;  /* 0x0000000000047941 */ /* 0x000fea0003800200 */
.L_x_327:
[----:B------:R-:W-:Y:S01]  /*0870*/  DADD R4, R32, R4 ;  /* 0x0000000020047229 */ /* 0x000fe20000000004 */
[----:B------:R-:W-:Y:S02]  /*0880*/  VIADD R6, R6, 0x280 ;  /* 0x0000028006067836 */ /* 0x000fe40000000000 */
[----:B------:R-:W-:Y:S01]  /*0890*/  VIADD R2, R2, 0x280 ;  /* 0x0000028002027836 */ /* 0x000fe20000000000 */
[----:B------:R-:W-:Y:S07]  /*08a0*/  @P1 BRA `(.L_x_329) ;  /* 0xfffffffc002c1947 */ /* 0x000fee000383ffff */
.L_x_324:
[----:B------:R-:W-:Y:S05]  /*08b0*/  BSYNC.RECONVERGENT B3 ;  /* 0x0000000000037941 */ /* 0x000fea0003800200 */
.L_x_323:
[----:B------:R-:W-:-:S13]  /*08c0*/  ISETP.GE.U32.AND P0, PT, R8, 0x780, PT ;  /* 0x000007800800780c */ /* 0x000fda0003f06070 */
[----:B------:R-:W-:Y:S05]  /*08d0*/  @!P0 BRA `(.L_x_322) ;  /* 0x0000000c00488947 */ /* 0x000fea0003800000 */
[----:B------:R-:W0:Y:S01]  /*08e0*/  LDCU UR4, c[0x0][0x380] ;  /* 0x00007000ff0477ac */ /* 0x000e220008000800 */
[C---:B------:R-:W-:Y:S01]  /*08f0*/  VIADD R3, R6.reuse, 0x500 ;  /* 0x0000050006037836 */ /* 0x040fe20000000000 */
[----:B0-----:R-:W-:-:S05]  /*0900*/  IADD3 R11, PT, PT, R6, UR4, RZ ;  /* 0x00000004060b7c10 */ /* 0x001fca000fffe0ff */
[----:B------:R-:W-:-:S07]  /*0910*/  IMAD R2, R40, 0x1400, R11 ;  /* 0x0000140028027824 */ /* 0x000fce00078e020b */
.L_x_346:
        /* <DEDUP_REMOVED lines=25> */
.L_x_331:
[----:B------:R-:W-:Y:S05]  /*0ab0*/  BSYNC.RECONVERGENT B3 ;  /* 0x0000000000037941 */ /* 0x000fea0003800200 */
.L_x_330:
        /* <DEDUP_REMOVED lines=20> */
.L_x_333:
[----:B------:R-:W-:Y:S05]  /*0c00*/  BSYNC.RECONVERGENT B3 ;  /* 0x0000000000037941 */ /* 0x000fea0003800200 */
.L_x_332:
        /* <DEDUP_REMOVED lines=26> */
[----:B------:R-:W-:Y:S05]  /*0db0*/  CALL.REL.NOINC `($__internal_2_$__cuda_sm20_div_rn_f64_full) ;  /* 0x00000060008c7944 */ /* 0x000fea0003c00000 */
[----:B------:R-:W-:Y:S02]  /*0dc0*/  IMAD.MOV.U32 R10, RZ, RZ, R32 ;  /* 0x000000ffff0a7224 */ /* 0x000fe400078e0020 */
[----:B------:R-:W-:-:S07]  /*0dd0*/  IMAD.MOV.U32 R11, RZ, RZ, R33 ;  /* 0x000000ffff0b7224 */ /* 0x000fce00078e0021 */
.L_x_335:
[----:B------:R-:W-:Y:S05]  /*0de0*/  BSYNC.RECONVERGENT B3 ;  /* 0x0000000000037941 */ /* 0x000fea0003800200 */
.L_x_334:
        /* <DEDUP_REMOVED lines=17> */
[----:B------:R-:W-:Y:S01]  /*0f00*/  IMAD.MOV.U32 R34, RZ, RZ, 0x40100000 ;  /* 0x40100000ff227424 */ /* 0x000fe200078e00ff */
[----:B------:R-:W-:-:S07]  /*0f10*/  MOV R0, 0xf30 ;  /* 0x00000f3000007802 */ /* 0x000fce0000000f00 */
[----:B------:R-:W-:Y:S05]  /*0f20*/  CALL.REL.NOINC `($__internal_2_$__cuda_sm20_div_rn_f64_full) ;  /* 0x0000006000307944 */ /* 0x000fea0003c00000 */
.L_x_337:
[----:B------:R-:W-:Y:S05]  /*0f30*/  BSYNC.RECONVERGENT B3 ;  /* 0x0000000000037941 */ /* 0x000fea0003800200 */
.L_x_336:
        /* <DEDUP_REMOVED lines=27> */
[----:B------:R-:W-:Y:S01]  /*10f0*/  MOV R10, R32 ;  /* 0x00000020000a7202 */ /* 0x000fe20000000f00 */
[----:B------:R-:W-:-:S07]  /*1100*/  IMAD.MOV.U32 R11, RZ, RZ, R33 ;  /* 0x000000ffff0b7224 */ /* 0x000fce00078e0021 */
.L_x_339:
[----:B------:R-:W-:Y:S05]  /*1110*/  BSYNC.RECONVERGENT B3 ;  /* 0x0000000000037941 */ /* 0x000fea0003800200 */
.L_x_338:
        /* <DEDUP_REMOVED lines=17> */
[----:B------:R-:W-:Y:S01]  /*1230*/  IMAD.MOV.U32 R35, RZ, RZ, RZ ;  /* 0x000000ffff237224 */ /* 0x000fe200078e00ff */
[----:B------:R-:W-:-:S07]  /*1240*/  MOV R0, 0x1260 ;  /* 0x0000126000007802 */ /* 0x000fce0000000f00 */
[----:B------:R-:W-:Y:S05]  /*1250*/  CALL.REL.NOINC `($__internal_2_$__cuda_sm20_div_rn_f64_full) ;  /* 0x0000005c00647944 */ /* 0x000fea0003c00000 */
.L_x_341:
[----:B------:R-:W-:Y:S05]  /*1260*/  BSYNC.RECONVERGENT B3 ;  /* 0x0000000000037941 */ /* 0x000fea0003800200 */
.L_x_340:
        /* <DEDUP_REMOVED lines=27> */
[----:B------:R-:W-:Y:S01]  /*1420*/  IMAD.MOV.U32 R10, RZ, RZ, R32 ;  /* 0x000000ffff0a7224 */ /* 0x000fe200078e0020 */
[----:B------:R-:W-:-:S07]  /*1430*/  MOV R11, R33 ;  /* 0x00000021000b7202 */ /* 0x000fce0000000f00 */
.L_x_343:
[----:B------:R-:W-:Y:S05]  /*1440*/  BSYNC.RECONVERGENT B3 ;  /* 0x0000000000037941 */ /* 0x000fea0003800200 */
.L_x_342:
        /* <DEDUP_REMOVED lines=20> */
.L_x_345:
[----:B------:R-:W-:Y:S05]  /*1590*/  BSYNC.RECONVERGENT B3 ;  /* 0x0000000000037941 */ /* 0x000fea0003800200 */
.L_x_344:
[C---:B------:R-:W-:Y:S01]  /*15a0*/  IADD3 R0, PT, PT, R3.reuse, 0x500, RZ ;  /* 0x0000050003007810 */ /* 0x040fe20007ffe0ff */
[----:B------:R-:W-:Y:S01]  /*15b0*/  DADD R4, R4, R32 ;  /* 0x0000000004047229 */ /* 0x000fe20000000020 */
[----:B------:R-:W-:Y:S02]  /*15c0*/  VIADD R3, R3, 0xa00 ;  /* 0x00000a0003037836 */ /* 0x000fe40000000000 */
[----:B------:R-:W-:Y:S01]  /*15d0*/  ISETP.GE.AND P0, PT, R0, R7, PT ;  /* 0x000000070000720c */ /* 0x000fe20003f06270 */
[----:B------:R-:W-:-:S12]  /*15e0*/  VIADD R2, R2, 0xa00 ;  /* 0x00000a0002027836 */ /* 0x000fd80000000000 */
[----:B------:R-:W-:Y:S05]  /*15f0*/  @!P0 BRA `(.L_x_346) ;  /* 0xfffffff000c88947 */ /* 0x000fea000383ffff */
.L_x_322:
[----:B------:R-:W-:Y:S05]  /*1600*/  BSYNC.RECONVERGENT B2 ;  /* 0x0000000000027941 */ /* 0x000fea0003800200 */
.L_x_321:
[----:B------:R-:W-:-:S13]  /*1610*/  ISETP.GE.U32.AND P0, PT, R7, 0x280, PT ;  /* 0x000002800700780c */ /* 0x000fda0003f06070 */
        /* <DEDUP_REMOVED lines=46> */
[----:B-1----:R-:W0:Y:S04]  /*1900*/  LDS.128 R8, [UR4+0x20] ;  /* 0x00002004ff087984 */ /* 0x002e280008000c00 */
[----:B------:R-:W1:Y:S04]  /*1910*/  LDS.128 R12, [UR4+0x30] ;  /* 0x00003004ff0c7984 */ /* 0x000e680008000c00 */
[----:B------:R-:W2:Y:S01]  /*1920*/  LDS.128 R4, [UR4+0x40] ;  /* 0x00004004ff047984 */ /* 0x000ea20008000c00 */
[----:B0-----:R-:W-:-:S08]  /*1930*/  DADD R8, R2, R8 ;  /* 0x0000000002087229 */ /* 0x001fd00000000008 */
[----:B------:R-:W-:Y:S02]  /*1940*/  DADD R2, R8, R10 ;  /* 0x0000000008027229 */ /* 0x000fe4000000000a */
[----:B------:R-:W0:Y:S06]  /*1950*/  LDS.128 R8, [UR4+0x50] ;  /* 0x00005004ff087984 */ /* 0x000e2c0008000c00 */
        /* <DEDUP_REMOVED lines=13> */
[----:B------:R-:W-:Y:S01]  /*1a30*/  DADD R2, R2, R6 ;  /* 0x0000000002027229 */ /* 0x000fe20000000006 */
[----:B------:R-:W2:Y:S07]  /*1a40*/  LDS.128 R4, [UR4+0xa0] ;  /* 0x0000a004ff047984 */ /* 0x000eae0008000c00 */
[----:B0-----:R-:W-:Y:S01]  /*1a50*/  DADD R2, R2, R8 ;  /* 0x0000000002027229 */ /* 0x001fe20000000008 */
[----:B------:R-:W0:Y:S07]  /*1a60*/  LDS.64 R8, [UR4+0xb0] ;  /* 0x0000b004ff087984 */ /* 0x000e2e0008000a00 */
[----:B------:R-:W-:-:S08]  /*1a70*/  DADD R2, R2, R10 ;  /* 0x0000000002027229 */ /* 0x000fd0000000000a */
[----:B-1----:R-:W-:-:S08]  /*1a80*/  DADD R2, R2, R12 ;  /* 0x0000000002027229 */ /* 0x002fd0000000000c */
[----:B------:R-:W-:-:S08]  /*1a90*/  DADD R2, R2, R14 ;  /* 0x0000000002027229 */ /* 0x000fd0000000000e */
[----:B--2---:R-:W-:-:S08]  /*1aa0*/  DADD R2, R2, R4 ;  /* 0x0000000002027229 */ /* 0x004fd00000000004 */
[----:B------:R-:W-:-:S08]  /*1ab0*/  DADD R2, R2, R6 ;  /* 0x0000000002027229 */ /* 0x000fd00000000006 */
[----:B0-----:R-:W-:Y:S01]  /*1ac0*/  DADD R2, R2, R8 ;  /* 0x0000000002027229 */ /* 0x001fe20000000008 */
[----:B------:R-:W-:Y:S10]  /*1ad0*/  BRA `(.L_x_348) ;  /* 0x0000005400287947 */ /* 0x000ff40003800000 */
.L_x_347:
[----:B------:R-:W-:Y:S01]  /*1ae0*/  LOP3.LUT R0, R9, 0x3e0, RZ, 0xc0, !PT ;  /* 0x000003e009007812 */ /* 0x000fe200078ec0ff */
[----:B------:R-:W0:Y:S04]  /*1af0*/  S2R R6, SR_LANEID ;  /* 0x0000000000067919 */ /* 0x000e280000000000 */
[----:B------:R-:W-:Y:S01]  /*1b00*/  VIADD R2, R0, 0x20 ;  /* 0x0000002000027836 */ /* 0x000fe20000000000 */
[----:B------:R-:W-:-:S04]  /*1b10*/  LOP3.LUT R0, RZ, R0, RZ, 0x33, !PT ;  /* 0x00000000ff007212 */ /* 0x000fc800078e33ff */
[----:B------:R-:W-:Y:S02]  /*1b20*/  ISETP.GT.U32.AND P0, PT, R2, R7, PT ;  /* 0x000000070200720c */ /* 0x000fe40003f04070 */
[----:B------:R-:W-:-:S04]  /*1b30*/  IADD3 R0, PT, PT, R7, R0, RZ ;  /* 0x0000000007007210 */ /* 0x000fc80007ffe0ff */
[----:B------:R-:W-:-:S05]  /*1b40*/  SEL R15, R0, 0x1f, P0 ;  /* 0x0000001f000f7807 */ /* 0x000fca0000000000 */
[----:B------:R-:W-:Y:S04]  /*1b50*/  SHFL.DOWN PT, R2, R4, 0x1, R15 ;  /* 0x0820000004027989 */ /* 0x000fe800000e000f */
[----:B------:R-:W1:Y:S01]  /*1b60*/  SHFL.DOWN PT, R3, R5, 0x1, R15 ;  /* 0x0820000005037989 */ /* 0x000e6200000e000f */
[C---:B0-----:R-:W-:Y:S01]  /*1b70*/  ISETP.GE.AND P0, PT, R6.reuse, R15, PT ;  /* 0x0000000f0600720c */ /* 0x041fe20003f06270 */
[C---:B------:R-:W-:Y:S01]  /*1b80*/  VIADD R0, R6.reuse, 0x2 ;  /* 0x0000000206007836 */ /* 0x040fe20000000000 */
[----:B------:R-:W-:-:S13]  /*1b90*/  ISETP.NE.AND P1, PT, R6, RZ, PT ;  /* 0x000000ff0600720c */ /* 0x000fda0003f25270 */
[----:B------:R-:W0:Y:S01]  /*1ba0*/  @!P1 S2R R8, SR_CgaCtaId ;  /* 0x0000000000089919 */ /* 0x000e220000008800 */
[----:B-1----:R-:W-:-:S10]  /*1bb0*/  DADD R2, R2, R4 ;  /* 0x0000000002027229 */ /* 0x002fd40000000004 */
        /* <DEDUP_REMOVED lines=29> */
[----:B------:R-:W-:-:S04]  /*1d90*/  @!P1 LOP3.LUT R4, R4, 0xf8, RZ, 0xc0, !PT ;  /* 0x000000f804049812 */ /* 0x000fc800078ec0ff */
[----:B------:R-:W-:Y:S01]  /*1da0*/  @!P1 IADD3 R5, PT, PT, R4, R5, RZ ;  /* 0x0000000504059210 */ /* 0x000fe20007ffe0ff */
        /* <DEDUP_REMOVED lines=9> */
[----:B------:R-:W-:Y:S01]  /*1e40*/  ISETP.GT.U32.AND P1, PT, R7, 0x20, PT ;  /* 0x000000200700780c */ /* 0x000fe20003f24070 */
[----:B-1----:R-:W-:-:S09]  /*1e50*/  ULEA UR4, UR5, UR4, 0x18 ;  /* 0x0000000405047291 */ /* 0x002fd2000f8ec0ff */
[----:B------:R-:W1:Y:S04]  /*1e60*/  LDS.128 R12, [UR4+0x20] ;  /* 0x00002004ff0c7984 */ /* 0x000e680008000c00 */
[----:B------:R-:W2:Y:S01]  /*1e70*/  LDS.128 R8, [UR4+0x30] ;  /* 0x00003004ff087984 */ /* 0x000ea20008000c00 */
[----:B-1----:R-:W-:-:S10]  /*1e80*/  DADD R12, R2, R12 ;  /* 0x00000000020c7229 */ /* 0x002fd4000000000c */
[----:B0-----:R-:W-:Y:S02]  /*1e90*/  FSEL R2, R12, R2, P1 ;  /* 0x000000020c027208 */ /* 0x001fe40000800000 */
[----:B------:R-:W-:Y:S02]  /*1ea0*/  FSEL R3, R13, R3, P1 ;  /* 0x000000030d037208 */ /* 0x000fe40000800000 */
[----:B------:R-:W-:-:S04]  /*1eb0*/  ISETP.GT.U32.AND P1, PT, R7, 0x40, PT ;  /* 0x000000400700780c */ /* 0x000fc80003f24070 */
[----:B------:R-:W-:-:S10]  /*1ec0*/  DADD R14, R2, R14 ;  /* 0x00000000020e7229 */ /* 0x000fd4000000000e */
[----:B------:R-:W-:Y:S02]  /*1ed0*/  FSEL R2, R14, R2, P1 ;  /* 0x000000020e027208 */ /* 0x000fe40000800000 */
[----:B------:R-:W-:Y:S02]  /*1ee0*/  FSEL R3, R15, R3, P1 ;  /* 0x000000030f037208 */ /* 0x000fe40000800000 */
[----:B------:R-:W0:Y:S01]  /*1ef0*/  LDS.128 R12, [UR4+0x40] ;  /* 0x00004004ff0c7984 */ /* 0x000e220008000c00 */
[----:B------:R-:W-:-:S03]  /*1f00*/  ISETP.GT.U32.AND P1, PT, R7, 0x60, PT ;  /* 0x000000600700780c */ /* 0x000fc60003f24070 */
[----:B--2---:R-:W-:-:S10]  /*1f10*/  DADD R8, R8, R2 ;  /* 0x0000000008087229 */ /* 0x004fd40000000002 */
[----:B------:R-:W-:Y:S02]  /*1f20*/  FSEL R2, R8, R2, P1 ;  /* 0x0000000208027208 */ /* 0x000fe40000800000 */
[----:B------:R-:W-:Y:S02]  /*1f30*/  FSEL R3, R9, R3, P1 ;  /* 0x0000000309037208 */ /* 0x000fe40000800000 */
[----:B------:R-:W-:-:S04]  /*1f40*/  ISETP.GT.U32.AND P1, PT, R7, 0x80, PT ;  /* 0x000000800700780c */ /* 0x000fc80003f24070 */
[----:B------:R-:W-:-:S10]  /*1f50*/  DADD R10, R2, R10 ;  /* 0x00000000020a7229 */ /* 0x000fd4000000000a */
[----:B------:R-:W-:Y:S02]  /*1f60*/  FSEL R2, R10, R2, P1 ;  /* 0x000000020a027208 */ /* 0x000fe40000800000 */
[----:B------:R-:W-:Y:S02]  /*1f70*/  FSEL R3, R11, R3, P1 ;  /* 0x000000030b037208 */ /* 0x000fe40000800000 */
[----:B------:R-:W1:Y:S01]  /*1f80*/  LDS.128 R8, [UR4+0x50] ;  /* 0x00005004ff087984 */ /* 0x000e620008000c00 */
[----:B------:R-:W-:-:S03]  /*1f90*/  ISETP.GT.U32.AND P1, PT, R7, 0xa0, PT ;  /* 0x000000a00700780c */ /* 0x000fc60003f24070 */
[----:B0-----:R-:W-:-:S10]  /*1fa0*/  DADD R12, R12, R2 ;  /* 0x000000000c0c7229 */ /* 0x001fd40000000002 */
[----:B------:R-:W-:Y:S02]  /*1fb0*/  FSEL R2, R12, R2, P1 ;  /* 0x000000020c027208 */ /* 0x000fe40000800000 */
[----:B------:R-:W-:Y:S02]  /*1fc0*/  FSEL R3, R13, R3, P1 ;  /* 0x000000030d037208 */ /* 0x000fe40000800000 */
[----:B------:R-:W-:-:S04]  /*1fd0*/  ISETP.GT.U32.AND P1, PT, R7, 0xc0, PT ;  /* 0x000000c00700780c */ /* 0x000fc80003f24070 */
[----:B------:R-:W-:-:S10]  /*1fe0*/  DADD R14, R2, R14 ;  /* 0x00000000020e7229 */ /* 0x000fd4000000000e */
[----:B------:R-:W-:Y:S02]  /*1ff0*/  FSEL R2, R14, R2, P1 ;  /* 0x000000020e027208 */ /* 0x000fe40000800000 */
[----:B------:R-:W-:Y:S02]  /*2000*/  FSEL R3, R15, R3, P1 ;  /* 0x000000030f037208 */ /* 0x000fe40000800000 */
[----:B------:R-:W0:Y:S01]  /*2010*/  LDS.128 R12, [UR4+0x60] ;  /* 0x00006004ff0c7984 */ /* 0x000e220008000c00 */
[----:B------:R-:W-:-:S03]  /*2020*/  ISETP.GT.U32.AND P1, PT, R7, 0xe0, PT ;  /* 0x000000e00700780c */ /* 0x000fc60003f24070 */
[----:B-1----:R-:W-:-:S10]  /*2030*/  DADD R8, R8, R2 ;  /* 0x0000000008087229 */ /* 0x002fd40000000002 */
        /* <DEDUP_REMOVED lines=42> */
[----:B------:R-:W1:Y:S01]  /*22e0*/  LDS.64 R2, [UR4+0xb0] ;  /* 0x0000b004ff027984 */ /* 0x000e620008000a00 */
        /* <DEDUP_REMOVED lines=8> */
[----:B------:R-:W-:-:S04]  /*2370*/  ISETP.GT.U32.AND P1, PT, R7, 0x260, PT ;  /* 0x000002600700780c */ /* 0x000fc80003f24070 */
[----:B-1----:R-:W-:-:S10]  /*2380*/  DADD R2, R2, R4 ;  /* 0x0000000002027229 */ /* 0x002fd40000000004 */
[----:B------:R-:W-:Y:S02]  /*2390*/  FSEL R2, R2, R4, P1 ;  /* 0x0000000402027208 */ /* 0x000fe40000800000 */
[----:B------:R-:W-:Y:S01]  /*23a0*/  FSEL R3, R3, R5, P1 ;  /* 0x0000000503037208 */ /* 0x000fe20000800000 */
[----:B------:R-:W-:Y:S06]  /*23b0*/  BRA `(.L_x_348) ;  /* 0x0000004800f07947 */ /* 0x000fec0003800000 */
.L_x_314:
[----:B------:R-:W0:Y:S01]  /*23c0*/  S2R R43, SR_TID.X ;  /* 0x00000000002b7919 */ /* 0x000e220000002100 */
[----:B------:R-:W1:Y:S01]  /*23d0*/  MUFU.RCP64H R9, 1.00000000000000000000e+09 ;  /* 0x41cdcd6500097908 */ /* 0x000e620000001800 */
[----:B------:R-:W-:Y:S01]  /*23e0*/  IMAD.MOV.U32 R10, RZ, RZ, 0x0 ;  /* 0x00000000ff0a7424 */ /* 0x000fe200078e00ff */
[----:B------:R-:W2:Y:S01]  /*23f0*/  LDCU UR4, c[0x0][0x380] ;  /* 0x00007000ff0477ac */ /* 0x000ea20008000800 */
[----:B------:R-:W-:Y:S01]  /*2400*/  IMAD.MOV.U32 R11, RZ, RZ, 0x41cdcd65 ;  /* 0x41cdcd65ff0b7424 */ /* 0x000fe200078e00ff */
[----:B------:R-:W-:Y:S01]  /*2410*/  BSSY.RECONVERGENT B2, `(.L_x_349) ;  /* 0x0000018000027945 */ /* 0x000fe20003800200 */
[----:B------:R-:W-:-:S06]  /*2420*/  IMAD.MOV.U32 R8, RZ, RZ, 0x1 ;  /* 0x00000001ff087424 */ /* 0x000fcc00078e00ff */
[----:B-1----:R-:W-:-:S08]  /*2430*/  DFMA R2, R8, -R10, 1 ;  /* 0x3ff000000802742b */ /* 0x002fd0000000080a */
[----:B------:R-:W-:Y:S01]  /*2440*/  DFMA R12, R2, R2, R2 ;  /* 0x00000002020c722b */ /* 0x000fe20000000002 */
[----:B0-----:R-:W-:-:S07]  /*2450*/  IMAD R0, R40, 0x1400, R43 ;  /* 0x0000140028007824 */ /* 0x001fce00078e022b */
[----:B------:R-:W-:Y:S01]  /*2460*/  DFMA R12, R8, R12, R8 ;  /* 0x0000000c080c722b */ /* 0x000fe20000000008 */
[----:B--2---:R-:W-:-:S04]  /*2470*/  VIADD R2, R0, UR4 ;  /* 0x0000000400027c36 */ /* 0x004fc80008000000 */
[----:B------:R-:W0:Y:S03]  /*2480*/  I2F.F64 R4, R2 ;  /* 0x0000000200047312 */ /* 0x000e260000201c00 */
        /* <DEDUP_REMOVED lines=16> */
.L_x_350:
[----:B------:R-:W-:Y:S05]  /*2590*/  BSYNC.RECONVERGENT B2 ;  /* 0x0000000000027941 */ /* 0x000fea0003800200 */
.L_x_349:
        /* <DEDUP_REMOVED lines=20> */
[----:B------:R-:W-:Y:S02]  /*26e0*/  IMAD.MOV.U32 R30, RZ, RZ, R32 ;  /* 0x000000ffff1e7224 */ /* 0x000fe400078e0020 */
[----:B------:R-:W-:-:S07]  /*26f0*/  IMAD.MOV.U32 R31, RZ, RZ, R33 ;  /* 0x000000ffff1f7224 */ /* 0x000fce00078e0021 */
.L_x_352:
[----:B------:R-:W-:Y:S05]  /*2700*/  BSYNC.RECONVERGENT B2 ;  /* 0x0000000000027941 */ /* 0x000fea0003800200 */
.L_x_351:
[----:B------:R-:W0:Y:S01]  /*2710*/  MUFU.RCP64H R9, 1.00000000000000000000e+09 ;  /* 0x41cdcd6500097908 */ /* 0x000e220000001800 */
[----:B------:R-:W-:Y:S01]  /*2720*/  MOV R10, 0x0 ;  /* 0x00000000000a7802 */ /* 0x000fe20000000f00 */
[----:B------:R-:W-:Y:S01]  /*2730*/  IMAD.MOV.U32 R11, RZ, RZ, 0x41cdcd65 ;  /* 0x41cdcd65ff0b7424 */ /* 0x000fe200078e00ff */
[----:B------:R-:W-:Y:S01]  /*2740*/  BSSY.RECONVERGENT B2, `(.L_x_353) ;  /* 0x0000017000027945 */ /* 0x000fe20003800200 */
        /* <DEDUP_REMOVED lines=21> */
[----:B------:R-:W-:Y:S05]  /*28a0*/  CALL.REL.NOINC `($__internal_2_$__cuda_sm20_div_rn_f64_full) ;  /* 0x0000004400d07944 */ /* 0x000fea0003c00000 */
.L_x_354:
[----:B------:R-:W-:Y:S05]  /*28b0*/  BSYNC.RECONVERGENT B2 ;  /* 0x0000000000027941 */ /* 0x000fea0003800200 */
.L_x_353:
        /* <DEDUP_REMOVED lines=20> */
[----:B------:R-:W-:Y:S02]  /*2a00*/  IMAD.MOV.U32 R16, RZ, RZ, R32 ;  /* 0x000000ffff107224 */ /* 0x000fe400078e0020 */
[----:B------:R-:W-:-:S07]  /*2a10*/  IMAD.MOV.U32 R17, RZ, RZ, R33 ;  /* 0x000000ffff117224 */ /* 0x000fce00078e0021 */
.L_x_356:
[----:B------:R-:W-:Y:S05]  /*2a20*/  BSYNC.RECONVERGENT B2 ;  /* 0x0000000000027941 */ /* 0x000fea0003800200 */
.L_x_355:
        /* <DEDUP_REMOVED lines=21> */
[----:B------:R-:W-:Y:S01]  /*2b80*/  MOV R20, RZ ;  /* 0x000000ff00147202 */ /* 0x000fe20000000f00 */
[----:B------:R-:W-:Y:S01]  /*2b90*/  IMAD.MOV.U32 R34, RZ, RZ, R5 ;  /* 0x000000ffff227224 */ /* 0x000fe200078e0005 */
[----:B------:R-:W-:Y:S01]  /*2ba0*/  MOV R0, 0x2bd0 ;  /* 0x00002bd000007802 */ /* 0x000fe20000000f00 */
[----:B------:R-:W-:-:S07]  /*2bb0*/  IMAD.MOV.U32 R19, RZ, RZ, 0x41cdcd65 ;  /* 0x41cdcd65ff137424 */ /* 0x000fce00078e00ff */
[----:B------:R-:W-:Y:S05]  /*2bc0*/  CALL.REL.NOINC `($__internal_2_$__cuda_sm20_div_rn_f64_full) ;  /* 0x0000004400087944 */ /* 0x000fea0003c00000 */
.L_x_358:
[----:B------:R-:W-:Y:S05]  /*2bd0*/  BSYNC.RECONVERGENT B2 ;  /* 0x0000000000027941 */ /* 0x000fea0003800200 */
.L_x_357:
        /* <DEDUP_REMOVED lines=20> */
[----:B------:R-:W-:Y:S02]  /*2d20*/  IMAD.MOV.U32 R14, RZ, RZ, R32 ;  /* 0x000000ffff0e7224 */ /* 0x000fe400078e0020 */
[----:B------:R-:W-:-:S07]  /*2d30*/  IMAD.MOV.U32 R15, RZ, RZ, R33 ;  /* 0x000000ffff0f7224 */ /* 0x000fce00078e0021 */
.L_x_360:
[----:B------:R-:W-:Y:S05]  /*2d40*/  BSYNC.RECONVERGENT B2 ;  /* 0x0000000000027941 */ /* 0x000fea0003800200 */
.L_x_359:
        /* <DEDUP_REMOVED lines=26> */
.L_x_362:
[----:B------:R-:W-:Y:S05]  /*2ef0*/  BSYNC.RECONVERGENT B2 ;  /* 0x0000000000027941 */ /* 0x000fea0003800200 */
.L_x_361:
        /* <DEDUP_REMOVED lines=20> */
[----:B------:R-:W-:Y:S01]  /*3040*/  MOV R12, R32 ;  /* 0x00000020000c7202 */ /* 0x000fe20000000f00 */
[----:B------:R-:W-:-:S07]  /*3050*/  IMAD.MOV.U32 R13, RZ, RZ, R33 ;  /* 0x000000ffff0d7224 */ /* 0x000fce00078e0021 */
.L_x_364:
[----:B------:R-:W-:Y:S05]  /*3060*/  BSYNC.RECONVERGENT B2 ;  /* 0x0000000000027941 */ /* 0x000fea0003800200 */
.L_x_363:
[----:B------:R-:W0:Y:S01]  /*3070*/  MUFU.RCP64H R9, 1.00000000000000000000e+09 ;  /* 0x41cdcd6500097908 */ /* 0x000e220000001800 */
[----:B------:R-:W-:Y:S01]  /*3080*/  IMAD.MOV.U32 R10, RZ, RZ, 0x0 ;  /* 0x00000000ff0a7424 */ /* 0x000fe200078e00ff */
[----:B------:R-:W-:Y:S01]  /*3090*/  IADD3 R0, PT, PT, R2, 0xa00, RZ ;  /* 0x00000a0002007810 */ /* 0x000fe20007ffe0ff */
[----:B------:R-:W-:Y:S01]  /*30a0*/  IMAD.MOV.U32 R11, RZ, RZ, 0x41cdcd65 ;  /* 0x41cdcd65ff0b7424 */ /* 0x000fe200078e00ff */
[----:B------:R-:W-:Y:S01]  /*30b0*/  BSSY.RECONVERGENT B2, `(.L_x_365) ;  /* 0x0000016000027945 */ /* 0x000fe20003800200 */
        /* <DEDUP_REMOVED lines=21> */
.L_x_366:
[----:B------:R-:W-:Y:S05]  /*3210*/  BSYNC.RECONVERGENT B2 ;  /* 0x0000000000027941 */ /* 0x000fea0003800200 */
.L_x_365:
        /* <DEDUP_REMOVED lines=20> */
[----:B------:R-:W-:Y:S01]  /*3360*/  IMAD.MOV.U32 R10, RZ, RZ, R32 ;  /* 0x000000ffff0a7224 */ /* 0x000fe200078e0020 */
[----:B------:R-:W-:-:S07]  /*3370*/  MOV R11, R33 ;  /* 0x00000021000b7202 */ /* 0x000fce0000000f00 */
.L_x_368:
[----:B------:R-:W-:Y:S05]  /*3380*/  BSYNC.RECONVERGENT B2 ;  /* 0x0000000000027941 */ /* 0x000fea0003800200 */
.L_x_367:
        /* <DEDUP_REMOVED lines=26> */
.L_x_370:
[----:B------:R-:W-:Y:S05]  /*3530*/  BSYNC.RECONVERGENT B2 ;  /* 0x0000000000027941 */ /* 0x000fea0003800200 */
.L_x_369:
        /* <DEDUP_REMOVED lines=22> */
.L_x_372:
[----:B------:R-:W-:Y:S05]  /*36a0*/  BSYNC.RECONVERGENT B2 ;  /* 0x0000000000027941 */ /* 0x000fea0003800200 */
.L_x_371:
        /* <DEDUP_REMOVED lines=26> */
.L_x_374:
[----:B------:R-:W-:Y:S05]  /*3850*/  BSYNC.RECONVERGENT B2 ;  /* 0x0000000000027941 */ /* 0x000fea0003800200 */
.L_x_373:
        /* <DEDUP_REMOVED lines=16> */
[----:B------:R-:W-:Y:S01]  /*3960*/  MOV R19, R33 ;  /* 0x0000002100137202 */ /* 0x000fe20000000f00 */
[----:B------:R-:W-:Y:S01]  /*3970*/  IMAD.MOV.U32 R35, RZ, RZ, RZ ;  /* 0x000000ffff237224 */ /* 0x000fe200078e00ff */
[----:B------:R-:W-:Y:S01]  /*3980*/  MOV R0, 0x39b0 ;  /* 0x000039b000007802 */ /* 0x000fe20000000f00 */
[----:B------:R-:W-:-:S07]  /*3990*/  IMAD.MOV.U32 R34, RZ, RZ, 0x40100000 ;  /* 0x40100000ff227424 */ /* 0x000fce00078e00ff */
[----:B------:R-:W-:Y:S05]  /*39a0*/  CALL.REL.NOINC `($__internal_2_$__cuda_sm20_div_rn_f64_full) ;  /* 0x0000003400907944 */ /* 0x000fea0003c00000 */
[----:B------:R-:W-:Y:S02]  /*39b0*/  IMAD.MOV.U32 R4, RZ, RZ, R32 ;  /* 0x000000ffff047224 */ /* 0x000fe400078e0020 */
[----:B------:R-:W-:-:S07]  /*39c0*/  IMAD.MOV.U32 R5, RZ, RZ, R33 ;  /* 0x000000ffff057224 */ /* 0x000fce00078e0021 */
.L_x_376:
[----:B------:R-:W-:Y:S05]  /*39d0*/  BSYNC.RECONVERGENT B2 ;  /* 0x0000000000027941 */ /* 0x000fea0003800200 */
.L_x_375:
[----:B------:R-:W0:Y:S01]  /*39e0*/  MUFU.RCP64H R19, 1.00000000000000000000e+09 ;  /* 0x41cdcd6500137908 */ /* 0x000e220000001800 */
[----:B------:R-:W-:Y:S01]  /*39f0*/  MOV R20, 0x0 ;  /* 0x0000000000147802 */ /* 0x000fe20000000f00 */
[----:B------:R-:W-:Y:S01]  /*3a00*/  IMAD.MOV.U32 R21, RZ, RZ, 0x41cdcd65 ;  /* 0x41cdcd65ff157424 */ /* 0x000fe200078e00ff */
[----:B------:R-:W-:Y:S01]  /*3a10*/  BSSY.RECONVERGENT B2, `(.L_x_377) ;  /* 0x0000017000027945 */ /* 0x000fe20003800200 */
        /* <DEDUP_REMOVED lines=22> */
.L_x_378:
[----:B------:R-:W-:Y:S05]  /*3b80*/  BSYNC.RECONVERGENT B2 ;  /* 0x0000000000027941 */ /* 0x000fea0003800200 */
.L_x_377:
[----:B------:R-:W-:Y:S01]  /*3b90*/  DFMA R18, R32, R32, 1 ;  /* 0x3ff000002012742b */ /* 0x000fe20000000020 */
[----:B------:R-:W-:Y:S01]  /*3ba0*/  IMAD.MOV.U32 R2, RZ, RZ, 0x1 ;  /* 0x00000001ff027424 */ /* 0x000fe200078e00ff */
[----:B------:R-:W0:Y:S01]  /*3bb0*/  LDC R41, c[0x0][0x3ac] ;  /* 0x0000eb00ff297b82 */ /* 0x000e220000000800 */
[----:B------:R-:W-:Y:S03]  /*3bc0*/  BSSY.RECONVERGENT B2, `(.L_x_379) ;  /* 0x0000013000027945 */ /* 0x000fe60003800200 */
[----:B------:R-:W1:Y:S02]  /*3bd0*/  MUFU.RCP64H R3, R19 ;  /* 0x0000001300037308 */ /* 0x000e640000001800 */
[----:B-1----:R-:W-:Y:S01]  /*3be0*/  DFMA R20, -R18, R2, 1 ;  /* 0x3ff000001214742b */ /* 0x002fe20000000102 */
[----:B0-----:R-:W-:-:S07]  /*3bf0*/  IMAD R41, R41, 0x1400, RZ ;  /* 0x0000140029297824 */ /* 0x001fce00078e02ff */
        /* <DEDUP_REMOVED lines=15> */
.L_x_380:
[----:B------:R-:W-:Y:S05]  /*3cf0*/  BSYNC.RECONVERGENT B2 ;  /* 0x0000000000027941 */ /* 0x000fea0003800200 */
.L_x_379:
[----:B------:R-:W-:Y:S01]  /*3d00*/  DADD R16, R16, R30 ;  /* 0x0000000010107229 */ /* 0x000fe2000000001e */
[----:B------:R-:W-:-:S07]  /*3d10*/  ISETP.GE.U32.AND P0, PT, R7, R41, PT ;  /* 0x000000290700720c */ /* 0x000fce0003f06070 */
[----:B------:R-:W-:-:S08]  /*3d20*/  DADD R16, R16, R14 ;  /* 0x0000000010107229 */ /* 0x000fd0000000000e */
[----:B------:R-:W-:-:S08]  /*3d30*/  DADD R16, R16, R12 ;  /* 0x0000000010107229 */ /* 0x000fd0000000000c */
[----:B------:R-:W-:-:S08]  /*3d40*/  DADD R16, R16, R10 ;  /* 0x0000000010107229 */ /* 0x000fd0000000000a */
[----:B------:R-:W-:-:S08]  /*3d50*/  DADD R16, R16, R8 ;  /* 0x0000000010107229 */ /* 0x000fd00000000008 */
[----:B------:R-:W-:-:S08]  /*3d60*/  DADD R16, R16, R4 ;  /* 0x0000000010107229 */ /* 0x000fd00000000004 */
[----:B------:R-:W-:Y:S01]  /*3d70*/  DADD R30, R16, R32 ;  /* 0x00000000101e7229 */ /* 0x000fe20000000020 */
[----:B------:R-:W-:Y:S10]  /*3d80*/  @!P0 BRA `(.L_x_381) ;  /* 0x0000002c004c8947 */ /* 0x000ff40003800000 */
[----:B------:R-:W0:Y:S01]  /*3d90*/  LDCU.64 UR6, c[0x0][0x3a8] ;  /* 0x00007500ff0677ac */ /* 0x000e220008000a00 */
[----:B------:R-:W1:Y:S01]  /*3da0*/  LDC R42, c[0x0][0x380] ;  /* 0x0000e000ff2a7b82 */ /* 0x000e620000000800 */
[----:B------:R-:W-:Y:S01]  /*3db0*/  LOP3.LUT R45, RZ, R43, RZ, 0x33, !PT ;  /* 0x0000002bff2d7212 */ /* 0x000fe200078e33ff */
[----:B------:R-:W2:Y:S01]  /*3dc0*/  LDCU UR5, c[0x0][0x3a8] ;  /* 0x00007500ff0577ac */ /* 0x000ea20008000800 */
[----:B------:R-:W-:Y:S01]  /*3dd0*/  UMOV UR4, URZ ;  /* 0x000000ff00047c82 */ /* 0x000fe20008000000 */
[----:B0-----:R-:W-:Y:S01]  /*3de0*/  VIADD R16, R40, UR7 ;  /* 0x0000000728107c36 */ /* 0x001fe20008000000 */
[----:B------:R-:W-:Y:S02]  /*3df0*/  UIADD3 UR7, UPT, UPT, UR6, -0x1400, URZ ;  /* 0xffffec0006077890 */ /* 0x000fe4000fffe0ff */
[C---:B------:R-:W-:Y:S01]  /*3e00*/  IADD3 R5, PT, PT, -R41.reuse, UR6, R45 ;  /* 0x0000000629057c10 */ /* 0x040fe2000fffe12d */
[----:B------:R-:W-:Y:S02]  /*3e10*/  IMAD R16, R16, 0x1400, RZ ;  /* 0x0000140010107824 */ /* 0x000fe400078e02ff */
[----:B-1----:R-:W-:-:S03]  /*3e20*/  IMAD.IADD R3, R41, 0x1, R42 ;  /* 0x0000000129037824 */ /* 0x002fc600078e022a */
[----:B------:R-:W-:Y:S01]  /*3e30*/  ISETP.GT.U32.AND P0, PT, R16, UR7, PT ;  /* 0x0000000710007c0c */ /* 0x000fe2000bf04070 */
[----:B------:R-:W-:Y:S02]  /*3e40*/  IMAD.IADD R42, R43, 0x1, R42 ;  /* 0x000000012b2a7824 */ /* 0x000fe400078e022a */
[C---:B------:R-:W-:Y:S02]  /*3e50*/  IMAD R3, R40.reuse, 0x1400, R3 ;  /* 0x0000140028037824 */ /* 0x040fe400078e0203 */
[----:B------:R-:W-:Y:S01]  /*3e60*/  IMAD R38, R40, -0x1400, R5 ;  /* 0xffffec0028267824 */ /* 0x000fe200078e0205 */
[----:B------:R-:W-:Y:S01]  /*3e70*/  IADD3 R17, PT, PT, R42, R41, RZ ;  /* 0x000000292a117210 */ /* 0x000fe20007ffe0ff */
[----:B------:R-:W-:-:S04]  /*3e80*/  VIADD R39, R3, 0x500 ;  /* 0x0000050003277836 */ /* 0x000fc80000000000 */
[----:B------:R-:W-:Y:S02]  /*3e90*/  IMAD R17, R40, 0x1400, R17 ;  /* 0x0000140028117824 */ /* 0x000fe400078e0211 */
[----:B--2---:R-:W-:Y:S05]  /*3ea0*/  @P0 BRA `(.L_x_382) ;  /* 0x0000001800840947 */ /* 0x004fea0003800000 */
.L_x_415:
[----:B------:R-:W0:Y:S01]  /*3eb0*/  MUFU.RCP64H R5, 1.00000000000000000000e+09 ;  /* 0x41cdcd6500057908 */ /* 0x000e220000001800 */
[----:B------:R-:W-:Y:S01]  /*3ec0*/  IMAD.MOV.U32 R6, RZ, RZ, 0x0 ;  /* 0x00000000ff067424 */ /* 0x000fe200078e00ff */
[----:B------:R-:W-:Y:S01]  /*3ed0*/  IADD3 R18, PT, PT, R42, R16, RZ ;  /* 0x000000102a127210 */ /* 0x000fe20007ffe0ff */
        /* <DEDUP_REMOVED lines=23> */
.L_x_384:
[----:B------:R-:W-:Y:S05]  /*4050*/  BSYNC.RECONVERGENT B2 ;  /* 0x0000000000027941 */ /* 0x000fea0003800200 */
.L_x_383:
        /* <DEDUP_REMOVED lines=22> */
.L_x_386:
[----:B------:R-:W-:Y:S05]  /*41c0*/  BSYNC.RECONVERGENT B2 ;  /* 0x0000000000027941 */ /* 0x000fea0003800200 */
.L_x_385:
        /* <DEDUP_REMOVED lines=26> */
.L_x_388:
[----:B------:R-:W-:Y:S05]  /*4370*/  BSYNC.RECONVERGENT B2 ;  /* 0x0000000000027941 */ /* 0x000fea0003800200 */
.L_x_387:
        /* <DEDUP_REMOVED lines=22> */
.L_x_390:
[----:B------:R-:W-:Y:S05]  /*44e0*/  BSYNC.RECONVERGENT B2 ;  /* 0x0000000000027941 */ /* 0x000fea0003800200 */
.L_x_389:
        /* <DEDUP_REMOVED lines=26> */
.L_x_392:
[----:B------:R-:W-:Y:S05]  /*4690*/  BSYNC.RECONVERGENT B2 ;  /* 0x0000000000027941 */ /* 0x000fea0003800200 */
.L_x_391:
        /* <DEDUP_REMOVED lines=22> */
.L_x_394:
[----:B------:R-:W-:Y:S05]  /*4800*/  BSYNC.RECONVERGENT B2 ;  /* 0x0000000000027941 */ /* 0x000fea0003800200 */
.L_x_393:
        /* <DEDUP_REMOVED lines=26> */
.L_x_396:
[----:B------:R-:W-:Y:S05]  /*49b0*/  BSYNC.RECONVERGENT B2 ;  /* 0x0000000000027941 */ /* 0x000fea0003800200 */
.L_x_395:
        /* <DEDUP_REMOVED lines=22> */
.L_x_398:
[----:B------:R-:W-:Y:S05]  /*4b20*/  BSYNC.RECONVERGENT B2 ;  /* 0x0000000000027941 */ /* 0x000fea0003800200 */
.L_x_397:
        /* <DEDUP_REMOVED lines=26> */
.L_x_400:
[----:B------:R-:W-:Y:S05]  /*4cd0*/  BSYNC.RECONVERGENT B2 ;  /* 0x0000000000027941 */ /* 0x000fea0003800200 */
.L_x_399:
        /* <DEDUP_REMOVED lines=22> */
.L_x_402:
[----:B------:R-:W-:Y:S05]  /*4e40*/  BSYNC.RECONVERGENT B2 ;  /* 0x0000000000027941 */ /* 0x000fea0003800200 */
.L_x_401:
        /* <DEDUP_REMOVED lines=26> */
.L_x_404:
[----:B------:R-:W-:Y:S05]  /*4ff0*/  BSYNC.RECONVERGENT B2 ;  /* 0x0000000000027941 */ /* 0x000fea0003800200 */
.L_x_403:
        /* <DEDUP_REMOVED lines=22> */
.L_x_406:
[----:B------:R-:W-:Y:S05]  /*5160*/  BSYNC.RECONVERGENT B2 ;  /* 0x0000000000027941 */ /* 0x000fea0003800200 */
.L_x_405:
        /* <DEDUP_REMOVED lines=26> */
.L_x_408:
[----:B------:R-:W-:Y:S05]  /*5310*/  BSYNC.RECONVERGENT B2 ;  /* 0x0000000000027941 */ /* 0x000fea0003800200 */
.L_x_407:
        /* <DEDUP_REMOVED lines=22> */
.L_x_410:
[----:B------:R-:W-:Y:S05]  /*5480*/  BSYNC.RECONVERGENT B2 ;  /* 0x0000000000027941 */ /* 0x000fea0003800200 */
.L_x_409:
        /* <DEDUP_REMOVED lines=26> */
.L_x_412:
[----:B------:R-:W-:Y:S05]  /*5630*/  BSYNC.RECONVERGENT B2 ;  /* 0x0000000000027941 */ /* 0x000fea0003800200 */
.L_x_411:
        /* <DEDUP_REMOVED lines=20> */
.L_x_414:
[----:B------:R-:W-:Y:S05]  /*5780*/  BSYNC.RECONVERGENT B2 ;  /* 0x0000000000027941 */ /* 0x000fea0003800200 */
.L_x_413:
[----:B------:R-:W-:Y:S01]  /*5790*/  DADD R2, R2, R30 ;  /* 0x0000000002027229 */ /* 0x000fe2000000001e */
[----:B------:R-:W-:Y:S02]  /*57a0*/  UMOV UR6, UR5 ;  /* 0x0000000500067c82 */ /* 0x000fe40008000000 */
[----:B------:R-:W-:-:S04]  /*57b0*/  IADD3 R0, PT, PT, -R16, UR6, RZ ;  /* 0x0000000610007c10 */ /* 0x000fc8000fffe1ff */
[----:B------:R-:W-:Y:S01]  /*57c0*/  ISETP.GE.U32.AND P0, PT, R0, R41, PT ;  /* 0x000000290000720c */ /* 0x000fe20003f06070 */
        /* <DEDUP_REMOVED lines=8> */
[--C-:B------:R-:W-:Y:S01]  /*5850*/  IMAD.IADD R16, R16, 0x1, R41.reuse ;  /* 0x0000000110107824 */ /* 0x100fe200078e0229 */
[----:B------:R-:W-:Y:S01]  /*5860*/  UIADD3 UR4, UPT, UPT, UR4, 0x1, URZ ;  /* 0x0000000104047890 */ /* 0x000fe2000fffe0ff */
[--C-:B------:R-:W-:Y:S01]  /*5870*/  IMAD.IADD R39, R39, 0x1, R41.reuse ;  /* 0x0000000127277824 */ /* 0x100fe200078e0229 */
[----:B------:R-:W-:Y:S01]  /*5880*/  IADD3 R38, PT, PT, R38, -R41, RZ ;  /* 0x8000002926267210 */ /* 0x000fe20007ffe0ff */
[----:B------:R-:W-:Y:S01]  /*5890*/  IMAD.IADD R17, R17, 0x1, R41 ;  /* 0x0000000111117824 */ /* 0x000fe200078e0229 */
[----:B------:R-:W-:-:S13]  /*58a0*/  ISETP.GT.U32.AND P0, PT, R16, UR7, PT ;  /* 0x0000000710007c0c */ /* 0x000fda000bf04070 */
[----:B------:R-:W-:Y:S05]  /*58b0*/  @!P0 BRA `(.L_x_415) ;  /* 0xffffffe4007c8947 */ /* 0x000fea000383ffff */
.L_x_382:
[----:B------:R-:W-:-:S13]  /*58c0*/  ISETP.GE.U32.AND P0, PT, R16, UR6, PT ;  /* 0x0000000610007c0c */ /* 0x000fda000bf06070 */
[----:B------:R-:W-:Y:S05]  /*58d0*/  @P0 BRA `(.L_x_381) ;  /* 0x0000001000780947 */ /* 0x000fea0003800000 */
[----:B------:R-:W-:Y:S01]  /*58e0*/  IADD3 R16, PT, PT, -R16, UR6, RZ ;  /* 0x0000000610107c10 */ /* 0x000fe2000fffe1ff */
[----:B------:R-:W-:Y:S03]  /*58f0*/  BSSY.RECONVERGENT B2, `(.L_x_381) ;  /* 0x000011c000027945 */ /* 0x000fe60003800200 */
[----:B------:R-:W-:-:S13]  /*5900*/  ISETP.GE.AND P0, PT, R43, R16, PT ;  /* 0x000000102b00720c */ /* 0x000fda0003f06270 */
[----:B------:R-:W-:Y:S05]  /*5910*/  @P0 BRA `(.L_x_416) ;  /* 0x0000001000640947 */ /* 0x000fea0003800000 */
[----:B------:R-:W0:Y:S01]  /*5920*/  LDC R3, c[0x0][0x3ac] ;  /* 0x0000eb00ff037b82 */ /* 0x000e220000000800 */
[----:B------:R-:W-:Y:S01]  /*5930*/  VIADD R45, R45, UR6 ;  /* 0x000000062d2d7c36 */ /* 0x000fe20008000000 */
[----:B------:R-:W-:Y:S01]  /*5940*/  BSSY.RECONVERGENT B3, `(.L_x_417) ;  /* 0x0000046000037945 */ /* 0x000fe20003800200 */
[----:B------:R-:W-:Y:S02]  /*5950*/  IMAD.MOV.U32 R2, RZ, RZ, R43 ;  /* 0x000000ffff027224 */ /* 0x000fe400078e002b */
[----:B0-----:R-:W-:Y:S02]  /*5960*/  IMAD.IADD R4, R40, 0x1, R3 ;  /* 0x0000000128047824 */ /* 0x001fe400078e0203 */
[----:B------:R-:W-:Y:S02]  /*5970*/  IMAD R3, R3, UR4, RZ ;  /* 0x0000000403037c24 */ /* 0x000fe4000f8e02ff */
[----:B------:R-:W-:-:S04]  /*5980*/  IMAD R4, R4, -0x1400, R45 ;  /* 0xffffec0004047824 */ /* 0x000fc800078e022d */
[----:B------:R-:W-:-:S04]  /*5990*/  IMAD R4, R3, -0x1400, R4 ;  /* 0xffffec0003047824 */ /* 0x000fc800078e0204 */
[----:B------:R-:W-:-:S05]  /*59a0*/  IMAD.HI.U32 R0, R4, -0x33333333, RZ ;  /* 0xcccccccd04007827 */ /* 0x000fca00078e00ff */
[----:B------:R-:W-:-:S04]  /*59b0*/  SHF.R.U32.HI R0, RZ, 0x9, R0 ;  /* 0x00000009ff007819 */ /* 0x000fc80000011600 */
[----:B------:R-:W-:-:S04]  /*59c0*/  LOP3.LUT R0, R0, 0x3, RZ, 0xc0, !PT ;  /* 0x0000000300007812 */ /* 0x000fc800078ec0ff */
[----:B------:R-:W-:-:S13]  /*59d0*/  ISETP.NE.AND P0, PT, R0, 0x3, PT ;  /* 0x000000030000780c */ /* 0x000fda0003f05270 */
[----:B------:R-:W-:Y:S05]  /*59e0*/  @!P0 BRA `(.L_x_418) ;  /* 0x0000000000ec8947 */ /* 0x000fea0003800000 */
[----:B------:R-:W-:-:S04]  /*59f0*/  IMAD.HI.U32 R38, R38, -0x33333333, RZ ;  /* 0xcccccccd26267827 */ /* 0x000fc800078e00ff */
[----:B------:R-:W-:Y:S01]  /*5a00*/  IMAD.MOV.U32 R2, RZ, RZ, R43 ;  /* 0x000000ffff027224 */ /* 0x000fe200078e002b */
[----:B------:R-:W-:-:S04]  /*5a10*/  LOP3.LUT R0, R38, 0xffff, RZ, 0xc0, !PT ;  /* 0x0000ffff26007812 */ /* 0x000fc800078ec0ff */
[----:B------:R-:W-:-:S04]  /*5a20*/  LEA.HI R0, R0, 0x1, RZ, 0x17 ;  /* 0x0000000100007811 */ /* 0x000fc800078fb8ff */
[----:B------:R-:W-:-:S04]  /*5a30*/  LOP3.LUT R0, R0, 0x3, RZ, 0xc0, !PT ;  /* 0x0000000300007812 */ /* 0x000fc800078ec0ff */
[----:B------:R-:W-:-:S07]  /*5a40*/  IADD3 R3, PT, PT, -R0, RZ, RZ ;  /* 0x000000ff00037210 */ /* 0x000fce0007ffe1ff */
.L_x_423:
        /* <DEDUP_REMOVED lines=27> */
.L_x_420:
[----:B------:R-:W-:Y:S05]  /*5c00*/  BSYNC.RECONVERGENT B4 ;  /* 0x0000000000047941 */ /* 0x000fea0003800200 */
.L_x_419:
        /* <DEDUP_REMOVED lines=20> */
.L_x_422:
[----:B------:R-:W-:Y:S05]  /*5d50*/  BSYNC.RECONVERGENT B4 ;  /* 0x0000000000047941 */ /* 0x000fea0003800200 */
.L_x_421:
[----:B------:R-:W-:Y:S01]  /*5d60*/  DADD R30, R32, R30 ;  /* 0x00000000201e7229 */ /* 0x000fe2000000001e */
[----:B------:R-:W-:Y:S02]  /*5d70*/  VIADD R2, R2, 0x280 ;  /* 0x0000028002027836 */ /* 0x000fe40000000000 */
[----:B------:R-:W-:Y:S01]  /*5d80*/  VIADD R17, R17, 0x280 ;  /* 0x0000028011117836 */ /* 0x000fe20000000000 */
[----:B------:R-:W-:Y:S07]  /*5d90*/  @P1 BRA `(.L_x_423) ;  /* 0xfffffffc002c1947 */ /* 0x000fee000383ffff */
.L_x_418:
[----:B------:R-:W-:Y:S05]  /*5da0*/  BSYNC.RECONVERGENT B3 ;  /* 0x0000000000037941 */ /* 0x000fea0003800200 */
.L_x_417:
[----:B------:R-:W-:-:S13]  /*5db0*/  ISETP.GE.U32.AND P0, PT, R4, 0x780, PT ;  /* 0x000007800400780c */ /* 0x000fda0003f06070 */
[----:B------:R-:W-:Y:S05]  /*5dc0*/  @!P0 BRA `(.L_x_416) ;  /* 0x0000000c00388947 */ /* 0x000fea0003800000 */
[----:B------:R-:W-:-:S07]  /*5dd0*/  IADD3 R3, PT, PT, R2, R39, RZ ;  /* 0x0000002702037210 */ /* 0x000fce0007ffe0ff */
.L_x_440:
        /* <DEDUP_REMOVED lines=26> */
.L_x_425:
[----:B------:R-:W-:Y:S05]  /*5f80*/  BSYNC.RECONVERGENT B3 ;  /* 0x0000000000037941 */ /* 0x000fea0003800200 */
.L_x_424:
        /* <DEDUP_REMOVED lines=20> */
.L_x_427:
[----:B------:R-:W-:Y:S05]  /*60d0*/  BSYNC.RECONVERGENT B3 ;  /* 0x0000000000037941 */ /* 0x000fea0003800200 */
.L_x_426:
        /* <DEDUP_REMOVED lines=18> */
[----:B------:R-:W-:Y:S01]  /*6200*/  FSETP.GT.AND P0, PT, |R4|, 1.469367938527859385e-39, PT ;  /* 0x001000000400780b */ /* 0x000fe20003f04200 */
[----:B------:R-:W-:-:S12]  /*6210*/  DADD R4, R32, R30 ;  /* 0x0000000020047229 */ /* 0x000fd8000000001e */
        /* <DEDUP_REMOVED lines=9> */
.L_x_429:
[----:B------:R-:W-:Y:S05]  /*62b0*/  BSYNC.RECONVERGENT B3 ;  /* 0x0000000000037941 */ /* 0x000fea0003800200 */
.L_x_428:
        /* <DEDUP_REMOVED lines=20> */
.L_x_431:
[----:B------:R-:W-:Y:S05]  /*6400*/  BSYNC.RECONVERGENT B3 ;  /* 0x0000000000037941 */ /* 0x000fea0003800200 */
.L_x_430:
        /* <DEDUP_REMOVED lines=17> */
[----:B------:R-:W-:-:S09]  /*6520*/  IADD3 R6, PT, PT, R3, 0x280, RZ ;  /* 0x0000028003067810 */ /* 0x000fd20007ffe0ff */
        /* <DEDUP_REMOVED lines=11> */
.L_x_433:
[----:B------:R-:W-:Y:S05]  /*65e0*/  BSYNC.RECONVERGENT B3 ;  /* 0x0000000000037941 */ /* 0x000fea0003800200 */
.L_x_432:
        /* <DEDUP_REMOVED lines=20> */
.L_x_435:
[----:B------:R-:W-:Y:S05]  /*6730*/  BSYNC.RECONVERGENT B3 ;  /* 0x0000000000037941 */ /* 0x000fea0003800200 */
.L_x_434:
[----:B------:R-:W0:Y:S01]  /*6740*/  MUFU.RCP64H R9, 1.00000000000000000000e+09 ;  /* 0x41cdcd6500097908 */ /* 0x000e220000001800 */
[----:B------:R-:W-:Y:S01]  /*6750*/  IMAD.MOV.U32 R10, RZ, RZ, 0x0 ;  /* 0x00000000ff0a7424 */ /* 0x000fe200078e00ff */
[----:B------:R-:W-:Y:S01]  /*6760*/  MOV R8, 0x1 ;  /* 0x0000000100087802 */ /* 0x000fe20000000f00 */
[----:B------:R-:W-:Y:S01]  /*6770*/  IMAD.MOV.U32 R11, RZ, RZ, 0x41cdcd65 ;  /* 0x41cdcd65ff0b7424 */ /* 0x000fe200078e00ff */
[----:B------:R-:W-:Y:S01]  /*6780*/  BSSY.RECONVERGENT B3, `(.L_x_436) ;  /* 0x0000018000037945 */ /* 0x000fe20003800200 */
[----:B------:R-:W-:-:S03]  /*6790*/  DADD R4, R4, R32 ;  /* 0x0000000004047229 */ /* 0x000fc60000000020 */
[----:B------:R-:W1:Y:S01]  /*67a0*/  I2F.F64 R6, R6 ;  /* 0x0000000600067312 */ /* 0x000e620000201c00 */
        /* <DEDUP_REMOVED lines=21> */
.L_x_437:
[----:B------:R-:W-:Y:S05]  /*6900*/  BSYNC.RECONVERGENT B3 ;  /* 0x0000000000037941 */ /* 0x000fea0003800200 */
.L_x_436:
        /* <DEDUP_REMOVED lines=20> */
.L_x_439:
[----:B------:R-:W-:Y:S05]  /*6a50*/  BSYNC.RECONVERGENT B3 ;  /* 0x0000000000037941 */ /* 0x000fea0003800200 */
.L_x_438:
[----:B------:R-:W-:Y:S01]  /*6a60*/  VIADD R2, R2, 0xa00 ;  /* 0x00000a0002027836 */ /* 0x000fe20000000000 */
[----:B------:R-:W-:Y:S01]  /*6a70*/  DADD R30, R4, R32 ;  /* 0x00000000041e7229 */ /* 0x000fe20000000020 */
[----:B------:R-:W-:-:S03]  /*6a80*/  IADD3 R3, PT, PT, R3, 0xa00, RZ ;  /* 0x00000a0003037810 */ /* 0x000fc60007ffe0ff */
[----:B------:R-:W-:-:S13]  /*6a90*/  ISETP.GE.AND P0, PT, R2, R16, PT ;  /* 0x000000100200720c */ /* 0x000fda0003f06270 */
[----:B------:R-:W-:Y:S05]  /*6aa0*/  @!P0 BRA `(.L_x_440) ;  /* 0xfffffff000cc8947 */ /* 0x000fea000383ffff */
.L_x_416:
[----:B------:R-:W-:Y:S05]  /*6ab0*/  BSYNC.RECONVERGENT B2 ;  /* 0x0000000000027941 */ /* 0x000fea0003800200 */
.L_x_381:
        /* <DEDUP_REMOVED lines=47> */
[----:B------:R-:W0:Y:S04]  /*6db0*/  LDS.128 R8, [UR4+0x20] ;  /* 0x00002004ff087984 */ /* 0x000e280008000c00 */
        /* <DEDUP_REMOVED lines=27> */
[----:B0-----:R-:W-:-:S11]  /*6f70*/  DADD R2, R2, R8 ;  /* 0x0000000002027229 */ /* 0x001fd60000000008 */
.L_x_348:
[----:B------:R-:W-:Y:S05]  /*6f80*/  BSYNC.RECONVERGENT B0 ;  /* 0x0000000000007941 */ /* 0x000fea0003800200 */
.L_x_313:
[----:B------:R-:W-:Y:S05]  /*6f90*/  @P0 EXIT ;  /* 0x000000000000094d */ /* 0x000fea0003800000 */
[----:B01----:R-:W0:Y:S01]  /*6fa0*/  LDC.64 R4, c[0x0][0x388] ;  /* 0x0000e200ff047b82 */ /* 0x003e220000000a00 */
[----:B------:R-:W1:Y:S01]  /*6fb0*/  LDCU.64 UR4, c[0x0][0x358] ;  /* 0x00006b00ff0477ac */ /* 0x000e620008000a00 */
[----:B0-----:R-:W-:-:S05]  /*6fc0*/  IMAD.WIDE.U32 R40, R40, 0x8, R4 ;  /* 0x0000000828287825 */ /* 0x001fca00078e0004 */
[----:B-1----:R-:W-:Y:S01]  /*6fd0*/  STG.E.64 desc[UR4][R40.64], R2 ;  /* 0x0000000228007986 */ /* 0x002fe2000c101b04 */
[----:B------:R-:W-:Y:S05]  /*6fe0*/  EXIT ;  /* 0x000000000000794d */ /* 0x000fea0003800000 */
        .weak           $__internal_2_$__cuda_sm20_div_rn_f64_full
        .type           $__internal_2_$__cuda_sm20_div_rn_f64_full,@function
        .size           $__internal_2_$__cuda_sm20_div_rn_f64_full,(.L_x_585 - $__internal_2_$__cuda_sm20_div_rn_f64_full)
$__internal_2_$__cuda_sm20_div_rn_f64_full:
[C---:B------:R-:W-:Y:S01]  /*6ff0*/  FSETP.GEU.AND P0, PT, |R19|.reuse, 1.469367938527859385e-39, PT ;  /* 0x001000001300780b */ /* 0x040fe20003f0e200 */
[----:B------:R-:W-:Y:S01]  /*7000*/  IMAD.MOV.U32 R27, RZ, RZ, R19 ;  /* 0x000000ffff1b7224 */ /* 0x000fe200078e0013 */
[----:B------:R-:W-:Y:S01]  /*7010*/  LOP3.LUT R28, R19, 0x800fffff, RZ, 0xc0, !PT ;  /* 0x800fffff131c7812 */ /* 0x000fe200078ec0ff */
[----:B------:R-:W-:Y:S01]  /*7020*/  BSSY.RECONVERGENT B1, `(.L_x_441) ;  /* 0x000005f000017945 */ /* 0x000fe20003800200 */
[----:B------:R-:W-:Y:S02]  /*7030*/  MOV R26, R20 ;  /* 0x00000014001a7202 */ /* 0x000fe40000000f00 */
[----:B------:R-:W-:Y:S01]  /*7040*/  LOP3.LUT R29, R28, 0x3ff00000, RZ, 0xfc, !PT ;  /* 0x3ff000001c1d7812 */ /* 0x000fe200078efcff */
[----:B------:R-:W-:Y:S01]  /*7050*/  IMAD.MOV.U32 R28, RZ, RZ, R20 ;  /* 0x000000ffff1c7224 */ /* 0x000fe200078e0014 */
[----:B------:R-:W-:Y:S01]  /*7060*/  LOP3.LUT R35, R35, R34, RZ, 0x3c, !PT ;  /* 0x0000002223237212 */ /* 0x000fe200078e3cff */
[----:B------:R-:W-:Y:S01]  /*7070*/  IMAD.MOV.U32 R20, RZ, RZ, 0x1 ;  /* 0x00000001ff147424 */ /* 0x000fe200078e00ff */
[----:B------:R-:W-:-:S02]  /*7080*/  LOP3.LUT R36, R19, 0x7ff00000, RZ, 0xc0, !PT ;  /* 0x7ff0000013247812 */ /* 0x000fc400078ec0ff */
[C---:B------:R-:W-:Y:S01]  /*7090*/  LOP3.LUT R34, R35.reuse, R34, RZ, 0x3c, !PT ;  /* 0x0000002223227212 */ /* 0x040fe200078e3cff */
[----:B------:R-:W-:Y:S01]  /*70a0*/  @!P0 DMUL R28, R26, 8.98846567431157953865e+307 ;  /* 0x7fe000001a1c8828 */ /* 0x000fe20000000000 */
[----:B------:R-:W-:Y:S02]  /*70b0*/  MOV R44, 0x1ca00000 ;  /* 0x1ca00000002c7802 */ /* 0x000fe40000000f00 */
[----:B------:R-:W-:-:S03]  /*70c0*/  LOP3.LUT R35, R35, R34, RZ, 0x3c, !PT ;  /* 0x0000002223237212 */ /* 0x000fc600078e3cff */
[----:B------:R-:W0:Y:S01]  /*70d0*/  MUFU.RCP64H R21, R29 ;  /* 0x0000001d00157308 */ /* 0x000e220000001800 */
[C---:B------:R-:W-:Y:S02]  /*70e0*/  FSETP.GEU.AND P3, PT, |R35|.reuse, 1.469367938527859385e-39, PT ;  /* 0x001000002300780b */ /* 0x040fe40003f6e200 */
[----:B------:R-:W-:-:S04]  /*70f0*/  LOP3.LUT R37, R35, 0x7ff00000, RZ, 0xc0, !PT ;  /* 0x7ff0000023257812 */ /* 0x000fc800078ec0ff */
[----:B------:R-:W-:-:S07]  /*7100*/  ISETP.GE.U32.AND P2, PT, R37, R36, PT ;  /* 0x000000242500720c */ /* 0x000fce0003f46070 */
[----:B------:R-:W-:Y:S01]  /*7110*/  @!P3 LOP3.LUT R24, R27, 0x7ff00000, RZ, 0xc0, !PT ;  /* 0x7ff000001b18b812 */ /* 0x000fe200078ec0ff */
[----:B0-----:R-:W-:-:S03]  /*7120*/  DFMA R22, R20, -R28, 1 ;  /* 0x3ff000001416742b */ /* 0x001fc6000000081c */
[----:B------:R-:W-:Y:S02]  /*7130*/  @!P3 ISETP.GE.U32.AND P4, PT, R37, R24, PT ;  /* 0x000000182500b20c */ /* 0x000fe40003f86070 */
[C---:B------:R-:W-:Y:S02]  /*7140*/  SEL R24, R44.reuse, 0x63400000, !P2 ;  /* 0x634000002c187807 */ /* 0x040fe40005000000 */
[----:B------:R-:W-:Y:S02]  /*7150*/  @!P3 SEL R19, R44, 0x63400000, !P4 ;  /* 0x634000002c13b807 */ /* 0x000fe40006000000 */
[--C-:B------:R-:W-:Y:S01]  /*7160*/  LOP3.LUT R25, R24, 0x800fffff, R35.reuse, 0xf8, !PT ;  /* 0x800fffff18197812 */ /* 0x100fe200078ef823 */
[----:B------:R-:W-:Y:S01]  /*7170*/  DFMA R22, R22, R22, R22 ;  /* 0x000000161616722b */ /* 0x000fe20000000016 */
[----:B------:R-:W-:Y:S01]  /*7180*/  @!P3 LOP3.LUT R19, R19, 0x80000000, R35, 0xf8, !PT ;  /* 0x800000001313b812 */ /* 0x000fe200078ef823 */
[----:B------:R-:W-:-:S06]  /*7190*/  IMAD.MOV.U32 R24, RZ, RZ, R34 ;  /* 0x000000ffff187224 */ /* 0x000fcc00078e0022 */
[----:B------:R-:W-:Y:S01]  /*71a0*/  DFMA R20, R20, R22, R20 ;  /* 0x000000161414722b */ /* 0x000fe20000000014 */
[----:B------:R-:W-:Y:S01]  /*71b0*/  @!P3 LOP3.LUT R23, R19, 0x100000, RZ, 0xfc, !PT ;  /* 0x001000001317b812 */ /* 0x000fe200078efcff */
[----:B------:R-:W-:Y:S02]  /*71c0*/  @!P3 IMAD.MOV.U32 R22, RZ, RZ, RZ ;  /* 0x000000ffff16b224 */ /* 0x000fe400078e00ff */
[----:B------:R-:W-:-:S04]  /*71d0*/  IMAD.MOV.U32 R19, RZ, RZ, R37 ;  /* 0x000000ffff137224 */ /* 0x000fc800078e0025 */
[----:B------:R-:W-:Y:S02]  /*71e0*/  DFMA R32, R20, -R28, 1 ;  /* 0x3ff000001420742b */ /* 0x000fe4000000081c */
[----:B------:R-:W-:-:S06]  /*71f0*/  @!P3 DFMA R24, R24, 2, -R22 ;  /* 0x400000001818b82b */ /* 0x000fcc0000000816 */
[----:B------:R-:W-:-:S04]  /*7200*/  DFMA R20, R20, R32, R20 ;  /* 0x000000201414722b */ /* 0x000fc80000000014 */
[----:B------:R-:W-:-:S04]  /*7210*/  @!P3 LOP3.LUT R19, R25, 0x7ff00000, RZ, 0xc0, !PT ;  /* 0x7ff000001913b812 */ /* 0x000fc800078ec0ff */
[----:B------:R-:W-:-:S08]  /*7220*/  DMUL R22, R20, R24 ;  /* 0x0000001814167228 */ /* 0x000fd00000000000 */
[----:B------:R-:W-:-:S08]  /*7230*/  DFMA R32, R22, -R28, R24 ;  /* 0x8000001c1620722b */ /* 0x000fd00000000018 */
[----:B------:R-:W-:Y:S01]  /*7240*/  DFMA R22, R20, R32, R22 ;  /* 0x000000201416722b */ /* 0x000fe20000000016 */
[----:B------:R-:W-:Y:S01]  /*7250*/  MOV R20, R36 ;  /* 0x0000002400147202 */ /* 0x000fe20000000f00 */
[----:B------:R-:W-:Y:S01]  /*7260*/  VIADD R21, R19, 0xffffffff ;  /* 0xffffffff13157836 */ /* 0x000fe20000000000 */
[----:B------:R-:W-:-:S04]  /*7270*/  @!P0 LOP3.LUT R20, R29, 0x7ff00000, RZ, 0xc0, !PT ;  /* 0x7ff000001d148812 */ /* 0x000fc800078ec0ff */
[----:B------:R-:W-:Y:S01]  /*7280*/  ISETP.GT.U32.AND P0, PT, R21, 0x7feffffe, PT ;  /* 0x7feffffe1500780c */ /* 0x000fe20003f04070 */
[----:B------:R-:W-:-:S05]  /*7290*/  VIADD R21, R20, 0xffffffff ;  /* 0xffffffff14157836 */ /* 0x000fca0000000000 */
[----:B------:R-:W-:-:S13]  /*72a0*/  ISETP.GT.U32.OR P0, PT, R21, 0x7feffffe, P0 ;  /* 0x7feffffe1500780c */ /* 0x000fda0000704470 */
[----:B------:R-:W-:Y:S05]  /*72b0*/  @P0 BRA `(.L_x_442) ;  /* 0x0000000000740947 */ /* 0x000fea0003800000 */
[----:B------:R-:W-:-:S04]  /*72c0*/  LOP3.LUT R19, R27, 0x7ff00000, RZ, 0xc0, !PT ;  /* 0x7ff000001b137812 */ /* 0x000fc800078ec0ff */
        /* <DEDUP_REMOVED lines=28> */
.L_x_442:
        /* <DEDUP_REMOVED lines=17> */
.L_x_445:
[----:B------:R-:W-:-:S05]  /*75a0*/  LOP3.LUT R32, R27, 0x80000, RZ, 0xfc, !PT ;  /* 0x000800001b207812 */ /* 0x000fca00078efcff */
[----:B------:R-:W-:Y:S02]  /*75b0*/  IMAD.MOV.U32 R33, RZ, RZ, R32 ;  /* 0x000000ffff217224 */ /* 0x000fe400078e0020 */
[----:B------:R-:W-:Y:S01]  /*75c0*/  IMAD.MOV.U32 R32, RZ, RZ, R26 ;  /* 0x000000ffff207224 */ /* 0x000fe200078e001a */
[----:B------:R-:W-:Y:S06]  /*75d0*/  BRA `(.L_x_443) ;  /* 0x00000000000c7947 */ /* 0x000fec0003800000 */
.L_x_444:
[----:B------:R-:W-:-:S05]  /*75e0*/  LOP3.LUT R32, R35, 0x80000, RZ, 0xfc, !PT ;  /* 0x0008000023207812 */ /* 0x000fca00078efcff */
[----:B------:R-:W-:Y:S01]  /*75f0*/  IMAD.MOV.U32 R33, RZ, RZ, R32 ;  /* 0x000000ffff217224 */ /* 0x000fe200078e0020 */
[----:B------:R-:W-:-:S07]  /*7600*/  MOV R32, R34 ;  /* 0x0000002200207202 */ /* 0x000fce0000000f00 */
.L_x_443:
[----:B------:R-:W-:Y:S05]  /*7610*/  BSYNC.RECONVERGENT B1 ;  /* 0x0000000000017941 */ /* 0x000fea0003800200 */
.L_x_441:
[----:B------:R-:W-:Y:S02]  /*7620*/  IMAD.MOV.U32 R20, RZ, RZ, R0 ;  /* 0x000000ffff147224 */ /* 0x000fe400078e0000 */
[----:B------:R-:W-:-:S04]  /*7630*/  IMAD.MOV.U32 R21, RZ, RZ, 0x0 ;  /* 0x00000000ff157424 */ /* 0x000fc800078e00ff */
[----:B------:R-:W-:Y:S05]  /*7640*/  RET.REL.NODEC R20 `(_ZN3cub18CUB_300001_SM_10006detail6reduce18DeviceReduceKernelINS2_10policy_hubIdjN4cuda3std3__44plusIdEEE10Policy1000EN6thrust24THRUST_300001_SM_1000_NS17counting_iteratorIiNSD_11use_defaultESF_SF_EEjS9_d13saxpy_functorEEvT0_PT3_T1_NS0_13GridEvenShareISL_EET2_T4_) ;  /* 0xffffff88146c7950 */ /* 0x000fea0003c3ffff */
.L_x_446:
        /* <DEDUP_REMOVED lines=11> */
.L_x_585:


//--------------------- .text._ZN3cub18CUB_300001_SM_10006detail6reduce28DeviceReduceSingleTileKernelINS2_10policy_hubIdjN4cuda3std3__44plusIdEEE10Policy1000EN6thrust24THRUST_300001_SM_1000_NS17counting_iteratorIiNSD_11use_defaultESF_SF_EEPdjS9_dd13saxpy_functorEEvT0_T1_T2_T3_T4_T6_ --------------------------
	.section	.text._ZN3cub18CUB_300001_SM_10006detail6reduce28DeviceReduceSingleTileKernelINS2_10policy_hubIdjN4cuda3std3__44plusIdEEE10Policy1000EN6thrust24THRUST_300001_SM_1000_NS17counting_iteratorIiNSD_11use_defaultESF_SF_EEPdjS9_dd13saxpy_functorEEvT0_T1_T2_T3_T4_T6_,"ax",@progbits
	.align	128
        .global         _ZN3cub18CUB_300001_SM_10006detail6reduce28DeviceReduceSingleTileKernelINS2_10policy_hubIdjN4cuda3std3__44plusIdEEE10Policy1000EN6thrust24THRUST_300001_SM_1000_NS17counting_iteratorIiNSD_11use_defaultESF_SF_EEPdjS9_dd13saxpy_functorEEvT0_T1_T2_T3_T4_T6_
        .type           _ZN3cub18CUB_300001_SM_10006detail6reduce28DeviceReduceSingleTileKernelINS2_10policy_hubIdjN4cuda3std3__44plusIdEEE10Policy1000EN6thrust24THRUST_300001_SM_1000_NS17counting_iteratorIiNSD_11use_defaultESF_SF_EEPdjS9_dd13saxpy_functorEEvT0_T1_T2_T3_T4_T6_,@function
        .size           _ZN3cub18CUB_300001_SM_10006detail6reduce28DeviceReduceSingleTileKernelINS2_10policy_hubIdjN4cuda3std3__44plusIdEEE10Policy1000EN6thrust24THRUST_300001_SM_1000_NS17counting_iteratorIiNSD_11use_defaultESF_SF_EEPdjS9_dd13saxpy_functorEEvT0_T1_T2_T3_T4_T6_,(.L_x_586 - _ZN3cub18CUB_300001_SM_10006detail6reduce28DeviceReduceSingleTileKernelINS2_10policy_hubIdjN4cuda3std3__44plusIdEEE10Policy1000EN6thrust24THRUST_300001_SM_1000_NS17counting_iteratorIiNSD_11use_defaultESF_SF_EEPdjS9_dd13saxpy_functorEEvT0_T1_T2_T3_T4_T6_)
        .other          _ZN3cub18CUB_300001_SM_10006detail6reduce28DeviceReduceSingleTileKernelINS2_10policy_hubIdjN4cuda3std3__44plusIdEEE10Policy1000EN6thrust24THRUST_300001_SM_1000_NS17counting_iteratorIiNSD_11use_defaultESF_SF_EEPdjS9_dd13saxpy_functorEEvT0_T1_T2_T3_T4_T6_,@"STO_CUDA_ENTRY STV_DEFAULT"
_ZN3cub18CUB_300001_SM_10006detail6reduce28DeviceReduceSingleTileKernelINS2_10policy_hubIdjN4cuda3std3__44plusIdEEE10Policy1000EN6thrust24THRUST_300001_SM_1000_NS17counting_iteratorIiNSD_11use_defaultESF_SF_EEPdjS9_dd13saxpy_functorEEvT0_T1_T2_T3_T4_T6_:
.text._ZN3cub18CUB_300001_SM_10006detail6reduce28DeviceReduceSingleTileKernelINS2_10policy_hubIdjN4cuda3std3__44plusIdEEE10Policy1000EN6thrust24THRUST_300001_SM_1000_NS17counting_iteratorIiNSD_11use_defaultESF_SF_EEPdjS9_dd13saxpy_functorEEvT0_T1_T2_T3_T4_T6_:
[----:B------:R-:W-:Y:S01]  /*0000*/  LDC R1, c[0x0][0x37c] ;  /* 0x0000df00ff017b82 */ /* 0x000fe20000000800 */
[----:B------:R-:W0:Y:S01]  /*0010*/  LDCU UR4, c[0x0][0x390] ;  /* 0x00007200ff0477ac */ /* 0x000e220008000800 */
[----:B------:R-:W1:Y:S01]  /*0020*/  LDCU.64 UR6, c[0x0][0x358] ;  /* 0x00006b00ff0677ac */ /* 0x000e620008000a00 */
[----:B0-----:R-:W-:-:S09]  /*0030*/  UISETP.NE.AND UP0, UPT, UR4, URZ, UPT ;  /* 0x000000ff0400728c */ /* 0x001fd2000bf05270 */
        /* <DEDUP_REMOVED lines=8> */
.L_x_447:
[----:B------:R-:W-:Y:S01]  /*00c0*/  UISETP.GT.U32.AND UP0, UPT, UR4, 0x13ff, UPT ;  /* 0x000013ff0400788c */ /* 0x000fe2000bf04070 */
[----:B------:R-:W-:Y:S08]  /*00d0*/  BSSY.RECONVERGENT B0, `(.L_x_448) ;  /* 0x00006c0000007945 */ /* 0x000ff00003800200 */
        /* <DEDUP_REMOVED lines=33> */
[----:B------:R-:W-:Y:S05]  /*02f0*/  CALL.REL.NOINC `($__internal_3_$__cuda_sm20_div_rn_f64_full) ;  /* 0x0000006800907944 */ /* 0x000fea0003c00000 */
.L_x_453:
[----:B------:R-:W-:Y:S05]  /*0300*/  BSYNC.RECONVERGENT B3 ;  /* 0x0000000000037941 */ /* 0x000fea0003800200 */
.L_x_452:
        /* <DEDUP_REMOVED lines=18> */
[----:B------:R-:W-:Y:S05]  /*0430*/  CALL.REL.NOINC `($__internal_3_$__cuda_sm20_div_rn_f64_full) ;  /* 0x0000006800407944 */ /* 0x000fea0003c00000 */
.L_x_455:
[----:B------:R-:W-:Y:S05]  /*0440*/  BSYNC.RECONVERGENT B3 ;  /* 0x0000000000037941 */ /* 0x000fea0003800200 */
.L_x_454:
[----:B------:R-:W-:Y:S02]  /*0450*/  IMAD.MOV.U32 R8, RZ, RZ, R16 ;  /* 0x000000ffff087224 */ /* 0x000fe400078e0010 */
[----:B------:R-:W-:Y:S02]  /*0460*/  IMAD.MOV.U32 R9, RZ, RZ, R17 ;  /* 0x000000ffff097224 */ /* 0x000fe400078e0011 */
[----:B------:R-:W-:-:S07]  /*0470*/  VIADD R6, R3, 0x280 ;  /* 0x0000028003067836 */ /* 0x000fce0000000000 */
.L_x_451:
[----:B------:R-:W-:Y:S05]  /*0480*/  BSYNC.RECONVERGENT B2 ;  /* 0x0000000000027941 */ /* 0x000fea0003800200 */
.L_x_450:
[----:B------:R-:W0:Y:S01]  /*0490*/  LDCU UR4, c[0x0][0x390] ;  /* 0x00007200ff0477ac */ /* 0x000e220008000800 */
[----:B------:R-:W-:Y:S01]  /*04a0*/  BSSY.RECONVERGENT B2, `(.L_x_456) ;  /* 0x0000115000027945 */ /* 0x000fe20003800200 */
[----:B------:R-:W1:Y:S01]  /*04b0*/  LDCU UR8, c[0x0][0x390] ;  /* 0x00007200ff0877ac */ /* 0x000e620008000800 */
[----:B0-----:R-:W-:-:S13]  /*04c0*/  ISETP.GE.U32.AND P0, PT, R6, UR4, PT ;  /* 0x0000000406007c0c */ /* 0x001fda000bf06070 */
[----:B-1----:R-:W-:Y:S05]  /*04d0*/  @P0 BRA `(.L_x_457) ;  /* 0x0000001000440947 */ /* 0x002fea0003800000 */
[----:B------:R-:W-:Y:S01]  /*04e0*/  LOP3.LUT R2, RZ, R6, RZ, 0x33, !PT ;  /* 0x00000006ff027212 */ /* 0x000fe200078e33ff */
[----:B------:R-:W-:Y:S04]  /*04f0*/  BSSY.RECONVERGENT B3, `(.L_x_458) ;  /* 0x0000040000037945 */ /* 0x000fe80003800200 */
[----:B------:R-:W-:-:S04]  /*0500*/  VIADD R2, R2, UR4 ;  /* 0x0000000402027c36 */ /* 0x000fc80008000000 */
[----:B------:R-:W-:-:S05]  /*0510*/  IMAD.HI.U32 R0, R2, -0x33333333, RZ ;  /* 0xcccccccd02007827 */ /* 0x000fca00078e00ff */
[----:B------:R-:W-:-:S04]  /*0520*/  SHF.R.U32.HI R0, RZ, 0x9, R0 ;  /* 0x00000009ff007819 */ /* 0x000fc80000011600 */
[----:B------:R-:W-:-:S04]  /*0530*/  LOP3.LUT R4, R0, 0x3, RZ, 0xc0, !PT ;  /* 0x0000000300047812 */ /* 0x000fc800078ec0ff */
[----:B------:R-:W-:-:S13]  /*0540*/  ISETP.NE.AND P0, PT, R4, 0x3, PT ;  /* 0x000000030400780c */ /* 0x000fda0003f05270 */
[----:B------:R-:W-:Y:S05]  /*0550*/  @!P0 BRA `(.L_x_459) ;  /* 0x0000000000e48947 */ /* 0x000fea0003800000 */
[----:B------:R-:W0:Y:S01]  /*0560*/  LDCU UR5, c[0x0][0x380] ;  /* 0x00007000ff0577ac */ /* 0x000e220008000800 */
[----:B------:R-:W-:-:S05]  /*0570*/  VIADD R4, R0, 0x1 ;  /* 0x0000000100047836 */ /* 0x000fca0000000000 */
[----:B------:R-:W-:-:S05]  /*0580*/  LOP3.LUT R4, R4, 0x3, RZ, 0xc0, !PT ;  /* 0x0000000304047812 */ /* 0x000fca00078ec0ff */
[----:B------:R-:W-:Y:S01]  /*0590*/  IMAD.MOV R4, RZ, RZ, -R4 ;  /* 0x000000ffff047224 */ /* 0x000fe200078e0a04 */
[----:B0-----:R-:W-:-:S07]  /*05a0*/  IADD3 R5, PT, PT, R6, UR5, RZ ;  /* 0x0000000506057c10 */ /* 0x001fce000fffe0ff */
.L_x_464:
        /* <DEDUP_REMOVED lines=27> */
.L_x_461:
[----:B------:R-:W-:Y:S05]  /*0760*/  BSYNC.RECONVERGENT B4 ;  /* 0x0000000000047941 */ /* 0x000fea0003800200 */
.L_x_460:
        /* <DEDUP_REMOVED lines=19> */
.L_x_463:
[----:B------:R-:W-:Y:S05]  /*08a0*/  BSYNC.RECONVERGENT B4 ;  /* 0x0000000000047941 */ /* 0x000fea0003800200 */
.L_x_462:
[----:B------:R-:W-:Y:S01]  /*08b0*/  DADD R8, R16, R8 ;  /* 0x0000000010087229 */ /* 0x000fe20000000008 */
[----:B------:R-:W-:Y:S02]  /*08c0*/  VIADD R6, R6, 0x280 ;  /* 0x0000028006067836 */ /* 0x000fe40000000000 */
[----:B------:R-:W-:Y:S01]  /*08d0*/  VIADD R5, R5, 0x280 ;  /* 0x0000028005057836 */ /* 0x000fe20000000000 */
[----:B------:R-:W-:Y:S07]  /*08e0*/  @P1 BRA `(.L_x_464) ;  /* 0xfffffffc00301947 */ /* 0x000fee000383ffff */
.L_x_459:
[----:B------:R-:W-:Y:S05]  /*08f0*/  BSYNC.RECONVERGENT B3 ;  /* 0x0000000000037941 */ /* 0x000fea0003800200 */
.L_x_458:
[----:B------:R-:W-:-:S13]  /*0900*/  ISETP.GE.U32.AND P0, PT, R2, 0x780, PT ;  /* 0x000007800200780c */ /* 0x000fda0003f06070 */
[----:B------:R-:W-:Y:S05]  /*0910*/  @!P0 BRA `(.L_x_457) ;  /* 0x0000000c00348947 */ /* 0x000fea0003800000 */
[----:B------:R-:W0:Y:S01]  /*0920*/  LDCU UR5, c[0x0][0x380] ;  /* 0x00007000ff0577ac */ /* 0x000e220008000800 */
[C---:B------:R-:W-:Y:S02]  /*0930*/  VIADD R2, R6.reuse, 0x500 ;  /* 0x0000050006027836 */ /* 0x040fe40000000000 */
[----:B0-----:R-:W-:-:S07]  /*0940*/  VIADD R4, R6, UR5 ;  /* 0x0000000506047c36 */ /* 0x001fce0008000000 */
.L_x_481:
        /* <DEDUP_REMOVED lines=24> */
[----:B------:R-:W-:Y:S05]  /*0ad0*/  CALL.REL.NOINC `($__internal_3_$__cuda_sm20_div_rn_f64_full) ;  /* 0x0000006000987944 */ /* 0x000fea0003c00000 */
.L_x_466:
[----:B------:R-:W-:Y:S05]  /*0ae0*/  BSYNC.RECONVERGENT B3 ;  /* 0x0000000000037941 */ /* 0x000fea0003800200 */
.L_x_465:
        /* <DEDUP_REMOVED lines=18> */
[----:B------:R-:W-:Y:S05]  /*0c10*/  CALL.REL.NOINC `($__internal_3_$__cuda_sm20_div_rn_f64_full) ;  /* 0x0000006000487944 */ /* 0x000fea0003c00000 */
.L_x_468:
[----:B------:R-:W-:Y:S05]  /*0c20*/  BSYNC.RECONVERGENT B3 ;  /* 0x0000000000037941 */ /* 0x000fea0003800200 */
.L_x_467:
        /* <DEDUP_REMOVED lines=27> */
[----:B------:R-:W-:Y:S01]  /*0de0*/  IMAD.MOV.U32 R6, RZ, RZ, R16 ;  /* 0x000000ffff067224 */ /* 0x000fe200078e0010 */
[----:B------:R-:W-:-:S07]  /*0df0*/  MOV R7, R17 ;  /* 0x0000001100077202 */ /* 0x000fce0000000f00 */
.L_x_470:
[----:B------:R-:W-:Y:S05]  /*0e00*/  BSYNC.RECONVERGENT B3 ;  /* 0x0000000000037941 */ /* 0x000fea0003800200 */
.L_x_469:
        /* <DEDUP_REMOVED lines=19> */
.L_x_472:
[----:B------:R-:W-:Y:S05]  /*0f40*/  BSYNC.RECONVERGENT B3 ;  /* 0x0000000000037941 */ /* 0x000fea0003800200 */
.L_x_471:
        /* <DEDUP_REMOVED lines=27> */
[----:B------:R-:W-:Y:S01]  /*1100*/  MOV R6, R16 ;  /* 0x0000001000067202 */ /* 0x000fe20000000f00 */
[----:B------:R-:W-:-:S07]  /*1110*/  IMAD.MOV.U32 R7, RZ, RZ, R17 ;  /* 0x000000ffff077224 */ /* 0x000fce00078e0011 */
.L_x_474:
[----:B------:R-:W-:Y:S05]  /*1120*/  BSYNC.RECONVERGENT B3 ;  /* 0x0000000000037941 */ /* 0x000fea0003800200 */
.L_x_473:
        /* <DEDUP_REMOVED lines=19> */
.L_x_476:
[----:B------:R-:W-:Y:S05]  /*1260*/  BSYNC.RECONVERGENT B3 ;  /* 0x0000000000037941 */ /* 0x000fea0003800200 */
.L_x_475:
        /* <DEDUP_REMOVED lines=26> */
[----:B------:R-:W-:Y:S05]  /*1410*/  CALL.REL.NOINC `($__internal_3_$__cuda_sm20_div_rn_f64_full) ;  /* 0x0000005800487944 */ /* 0x000fea0003c00000 */
[----:B------:R-:W-:Y:S02]  /*1420*/  IMAD.MOV.U32 R6, RZ, RZ, R16 ;  /* 0x000000ffff067224 */ /* 0x000fe400078e0010 */
[----:B------:R-:W-:-:S07]  /*1430*/  IMAD.MOV.U32 R7, RZ, RZ, R17 ;  /* 0x000000ffff077224 */ /* 0x000fce00078e0011 */
.L_x_478:
[----:B------:R-:W-:Y:S05]  /*1440*/  BSYNC.RECONVERGENT B3 ;  /* 0x0000000000037941 */ /* 0x000fea0003800200 */
.L_x_477:
        /* <DEDUP_REMOVED lines=19> */
.L_x_480:
[----:B------:R-:W-:Y:S05]  /*1580*/  BSYNC.RECONVERGENT B3 ;  /* 0x0000000000037941 */ /* 0x000fea0003800200 */
.L_x_479:
[C---:B------:R-:W-:Y:S01]  /*1590*/  IADD3 R0, PT, PT, R2.reuse, 0x500, RZ ;  /* 0x0000050002007810 */ /* 0x040fe20007ffe0ff */
[----:B------:R-:W-:Y:S01]  /*15a0*/  DADD R8, R8, R16 ;  /* 0x0000000008087229 */ /* 0x000fe20000000010 */
[----:B------:R-:W-:Y:S02]  /*15b0*/  VIADD R2, R2, 0xa00 ;  /* 0x00000a0002027836 */ /* 0x000fe40000000000 */
[----:B------:R-:W-:Y:S01]  /*15c0*/  ISETP.GE.AND P0, PT, R0, UR8, PT ;  /* 0x0000000800007c0c */ /* 0x000fe2000bf06270 */
[----:B------:R-:W-:-:S12]  /*15d0*/  VIADD R4, R4, 0xa00 ;  /* 0x00000a0004047836 */ /* 0x000fd80000000000 */
[----:B------:R-:W-:Y:S05]  /*15e0*/  @!P0 BRA `(.L_x_481) ;  /* 0xfffffff000d88947 */ /* 0x000fea000383ffff */
.L_x_457:
[----:B------:R-:W-:Y:S05]  /*15f0*/  BSYNC.RECONVERGENT B2 ;  /* 0x0000000000027941 */ /* 0x000fea0003800200 */
.L_x_456:
[----:B------:R-:W0:Y:S02]  /*1600*/  LDC R0, c[0x0][0x390] ;  /* 0x0000e400ff007b82 */ /* 0x000e240000000800 */
[----:B0-----:R-:W-:-:S13]  /*1610*/  ISETP.GE.U32.AND P0, PT, R0, 0x280, PT ;  /* 0x000002800000780c */ /* 0x001fda0003f06070 */
        /* <DEDUP_REMOVED lines=50> */
[----:B------:R-:W0:Y:S05]  /*1940*/  LDS.128 R8, [UR4+0x50] ;  /* 0x00005004ff087984 */ /* 0x000e2a0008000c00 */
[----:B------:R-:W-:-:S08]  /*1950*/  DADD R12, R12, R14 ;  /* 0x000000000c0c7229 */ /* 0x000fd0000000000e */
[----:B-1----:R-:W-:-:S08]  /*1960*/  DADD R12, R12, R16 ;  /* 0x000000000c0c7229 */ /* 0x002fd00000000010 */
[----:B------:R-:W-:Y:S02]  /*1970*/  DADD R18, R12, R18 ;  /* 0x000000000c127229 */ /* 0x000fe40000000012 */
[----:B------:R-:W1:Y:S06]  /*1980*/  LDS.128 R12, [UR4+0x60] ;  /* 0x00006004ff0c7984 */ /* 0x000e6c0008000c00 */
[----:B--2---:R-:W-:-:S08]  /*1990*/  DADD R4, R18, R4 ;  /* 0x0000000012047229 */ /* 0x004fd00000000004 */
[----:B------:R-:W-:Y:S02]  /*19a0*/  DADD R2, R4, R6 ;  /* 0x0000000004027229 */ /* 0x000fe40000000006 */
[----:B------:R-:W2:Y:S06]  /*19b0*/  LDS.128 R4, [UR4+0x70] ;  /* 0x00007004ff047984 */ /* 0x000eac0008000c00 */
        /* <DEDUP_REMOVED lines=18> */
.L_x_482:
        /* <DEDUP_REMOVED lines=14> */
[----:B------:R-:W-:Y:S01]  /*1bc0*/  FSEL R7, R5, R9, !P0 ;  /* 0x0000000905077208 */ /* 0x000fe20004000000 */
        /* <DEDUP_REMOVED lines=22> */
[----:B------:R-:W-:Y:S01]  /*1d30*/  @!P1 MOV R7, 0x400 ;  /* 0x0000040000079802 */ /* 0x000fe20000000f00 */
[----:B------:R-:W-:Y:S01]  /*1d40*/  SHFL.DOWN PT, R4, R10, 0x10, R13 ;  /* 0x0a0000000a047989 */ /* 0x000fe200000e000d */
[----:B------:R-:W-:Y:S02]  /*1d50*/  ISETP.GT.AND P0, PT, R2, R13, PT ;  /* 0x0000000d0200720c */ /* 0x000fe40003f04270 */
        /* <DEDUP_REMOVED lines=14> */
[----:B------:R-:W-:Y:S01]  /*1e40*/  ISETP.GT.U32.AND P1, PT, R0, 0x20, PT ;  /* 0x000000200000780c */ /* 0x000fe20003f24070 */
[----:B0-----:R-:W-:-:S09]  /*1e50*/  ULEA UR4, UR5, UR4, 0x18 ;  /* 0x0000000405047291 */ /* 0x001fd2000f8ec0ff */
[----:B------:R-:W0:Y:S04]  /*1e60*/  LDS.128 R12, [UR4+0x20] ;  /* 0x00002004ff0c7984 */ /* 0x000e280008000c00 */
[----:B-1----:R-:W1:Y:S01]  /*1e70*/  LDS.128 R4, [UR4+0x30] ;  /* 0x00003004ff047984 */ /* 0x002e620008000c00 */
[----:B0-----:R-:W-:-:S10]  /*1e80*/  DADD R12, R8, R12 ;  /* 0x00000000080c7229 */ /* 0x001fd4000000000c */
[----:B------:R-:W-:Y:S02]  /*1e90*/  FSEL R2, R12, R8, P1 ;  /* 0x000000080c027208 */ /* 0x000fe40000800000 */
[----:B------:R-:W-:Y:S02]  /*1ea0*/  FSEL R3, R13, R9, P1 ;  /* 0x000000090d037208 */ /* 0x000fe40000800000 */
[----:B------:R-:W-:Y:S01]  /*1eb0*/  ISETP.GT.U32.AND P1, PT, R0, 0x40, PT ;  /* 0x000000400000780c */ /* 0x000fe20003f24070 */
[----:B------:R-:W0:Y:S03]  /*1ec0*/  LDS.128 R8, [UR4+0x40] ;  /* 0x00004004ff087984 */ /* 0x000e260008000c00 */
[----:B------:R-:W-:-:S10]  /*1ed0*/  DADD R14, R2, R14 ;  /* 0x00000000020e7229 */ /* 0x000fd4000000000e */
[----:B------:R-:W-:Y:S02]  /*1ee0*/  FSEL R2, R14, R2, P1 ;  /* 0x000000020e027208 */ /* 0x000fe40000800000 */
[----:B------:R-:W-:Y:S02]  /*1ef0*/  FSEL R3, R15, R3, P1 ;  /* 0x000000030f037208 */ /* 0x000fe40000800000 */
[----:B------:R-:W-:-:S04]  /*1f00*/  ISETP.GT.U32.AND P1, PT, R0, 0x60, PT ;  /* 0x000000600000780c */ /* 0x000fc80003f24070 */
        /* <DEDUP_REMOVED lines=75> */
.L_x_449:
[----:B------:R-:W0:Y:S01]  /*23c0*/  S2R R26, SR_TID.X ;  /* 0x00000000001a7919 */ /* 0x000e220000002100 */
[----:B------:R-:W1:Y:S01]  /*23d0*/  MUFU.RCP64H R5, 1.00000000000000000000e+09 ;  /* 0x41cdcd6500057908 */ /* 0x000e620000001800 */
[----:B------:R-:W-:Y:S01]  /*23e0*/  IMAD.MOV.U32 R6, RZ, RZ, 0x0 ;  /* 0x00000000ff067424 */ /* 0x000fe200078e00ff */
[----:B------:R-:W-:Y:S01]  /*23f0*/  MOV R7, 0x41cdcd65 ;  /* 0x41cdcd6500077802 */ /* 0x000fe20000000f00 */
[----:B------:R-:W-:Y:S01]  /*2400*/  IMAD.MOV.U32 R4, RZ, RZ, 0x1 ;  /* 0x00000001ff047424 */ /* 0x000fe200078e00ff */
[----:B------:R-:W0:Y:S01]  /*2410*/  LDCU UR4, c[0x0][0x380] ;  /* 0x00007000ff0477ac */ /* 0x000e220008000800 */
[----:B------:R-:W-:Y:S04]  /*2420*/  BSSY.RECONVERGENT B2, `(.L_x_484) ;  /* 0x0000016000027945 */ /* 0x000fe80003800200 */
        /* <DEDUP_REMOVED lines=21> */
.L_x_485:
[----:B------:R-:W-:Y:S05]  /*2580*/  BSYNC.RECONVERGENT B2 ;  /* 0x0000000000027941 */ /* 0x000fea0003800200 */
.L_x_484:
        /* <DEDUP_REMOVED lines=19> */
[----:B------:R-:W-:Y:S02]  /*26c0*/  IMAD.MOV.U32 R14, RZ, RZ, R16 ;  /* 0x000000ffff0e7224 */ /* 0x000fe400078e0010 */
[----:B------:R-:W-:-:S07]  /*26d0*/  IMAD.MOV.U32 R15, RZ, RZ, R17 ;  /* 0x000000ffff0f7224 */ /* 0x000fce00078e0011 */
.L_x_487:
[----:B------:R-:W-:Y:S05]  /*26e0*/  BSYNC.RECONVERGENT B2 ;  /* 0x0000000000027941 */ /* 0x000fea0003800200 */
.L_x_486:
        /* <DEDUP_REMOVED lines=25> */
[----:B------:R-:W-:Y:S05]  /*2880*/  CALL.REL.NOINC `($__internal_3_$__cuda_sm20_div_rn_f64_full) ;  /* 0x00000044002c7944 */ /* 0x000fea0003c00000 */
.L_x_489:
[----:B------:R-:W-:Y:S05]  /*2890*/  BSYNC.RECONVERGENT B2 ;  /* 0x0000000000027941 */ /* 0x000fea0003800200 */
.L_x_488:
        /* <DEDUP_REMOVED lines=19> */
[----:B------:R-:W-:Y:S01]  /*29d0*/  IMAD.MOV.U32 R2, RZ, RZ, R16 ;  /* 0x000000ffff027224 */ /* 0x000fe200078e0010 */
[----:B------:R-:W-:-:S07]  /*29e0*/  MOV R3, R17 ;  /* 0x0000001100037202 */ /* 0x000fce0000000f00 */
.L_x_491:
[----:B------:R-:W-:Y:S05]  /*29f0*/  BSYNC.RECONVERGENT B2 ;  /* 0x0000000000027941 */ /* 0x000fea0003800200 */
.L_x_490:
        /* <DEDUP_REMOVED lines=25> */
[----:B------:R-:W-:Y:S05]  /*2b90*/  CALL.REL.NOINC `($__internal_3_$__cuda_sm20_div_rn_f64_full) ;  /* 0x0000004000687944 */ /* 0x000fea0003c00000 */
.L_x_493:
[----:B------:R-:W-:Y:S05]  /*2ba0*/  BSYNC.RECONVERGENT B2 ;  /* 0x0000000000027941 */ /* 0x000fea0003800200 */
.L_x_492:
        /* <DEDUP_REMOVED lines=19> */
[----:B------:R-:W-:Y:S01]  /*2ce0*/  MOV R4, R16 ;  /* 0x0000001000047202 */ /* 0x000fe20000000f00 */
[----:B------:R-:W-:-:S07]  /*2cf0*/  IMAD.MOV.U32 R5, RZ, RZ, R17 ;  /* 0x000000ffff057224 */ /* 0x000fce00078e0011 */
.L_x_495:
[----:B------:R-:W-:Y:S05]  /*2d00*/  BSYNC.RECONVERGENT B2 ;  /* 0x0000000000027941 */ /* 0x000fea0003800200 */
.L_x_494:
        /* <DEDUP_REMOVED lines=26> */
.L_x_497:
[----:B------:R-:W-:Y:S05]  /*2eb0*/  BSYNC.RECONVERGENT B2 ;  /* 0x0000000000027941 */ /* 0x000fea0003800200 */
.L_x_496:
        /* <DEDUP_REMOVED lines=19> */
[----:B------:R-:W-:Y:S02]  /*2ff0*/  IMAD.MOV.U32 R6, RZ, RZ, R16 ;  /* 0x000000ffff067224 */ /* 0x000fe400078e0010 */
[----:B------:R-:W-:-:S07]  /*3000*/  IMAD.MOV.U32 R7, RZ, RZ, R17 ;  /* 0x000000ffff077224 */ /* 0x000fce00078e0011 */
.L_x_499:
[----:B------:R-:W-:Y:S05]  /*3010*/  BSYNC.RECONVERGENT B2 ;  /* 0x0000000000027941 */ /* 0x000fea0003800200 */
.L_x_498:
        /* <DEDUP_REMOVED lines=26> */
.L_x_501:
[----:B------:R-:W-:Y:S05]  /*31c0*/  BSYNC.RECONVERGENT B2 ;  /* 0x0000000000027941 */ /* 0x000fea0003800200 */
.L_x_500:
        /* <DEDUP_REMOVED lines=18> */
[----:B------:R-:W-:Y:S05]  /*32f0*/  CALL.REL.NOINC `($__internal_3_$__cuda_sm20_div_rn_f64_full) ;  /* 0x0000003800907944 */ /* 0x000fea0003c00000 */
[----:B------:R-:W-:Y:S02]  /*3300*/  IMAD.MOV.U32 R8, RZ, RZ, R16 ;  /* 0x000000ffff087224 */ /* 0x000fe400078e0010 */
[----:B------:R-:W-:-:S07]  /*3310*/  IMAD.MOV.U32 R9, RZ, RZ, R17 ;  /* 0x000000ffff097224 */ /* 0x000fce00078e0011 */
.L_x_503:
[----:B------:R-:W-:Y:S05]  /*3320*/  BSYNC.RECONVERGENT B2 ;  /* 0x0000000000027941 */ /* 0x000fea0003800200 */
.L_x_502:
        /* <DEDUP_REMOVED lines=26> */
.L_x_505:
[----:B------:R-:W-:Y:S05]  /*34d0*/  BSYNC.RECONVERGENT B2 ;  /* 0x0000000000027941 */ /* 0x000fea0003800200 */
.L_x_504:
        /* <DEDUP_REMOVED lines=21> */
.L_x_507:
[----:B------:R-:W-:Y:S05]  /*3630*/  BSYNC.RECONVERGENT B2 ;  /* 0x0000000000027941 */ /* 0x000fea0003800200 */
.L_x_506:
        /* <DEDUP_REMOVED lines=26> */
.L_x_509:
[----:B------:R-:W-:Y:S05]  /*37e0*/  BSYNC.RECONVERGENT B2 ;  /* 0x0000000000027941 */ /* 0x000fea0003800200 */
.L_x_508:
        /* <DEDUP_REMOVED lines=23> */
.L_x_511:
[----:B------:R-:W-:Y:S05]  /*3960*/  BSYNC.RECONVERGENT B2 ;  /* 0x0000000000027941 */ /* 0x000fea0003800200 */
.L_x_510:
        /* <DEDUP_REMOVED lines=26> */
.L_x_513:
[----:B------:R-:W-:Y:S05]  /*3b10*/  BSYNC.RECONVERGENT B2 ;  /* 0x0000000000027941 */ /* 0x000fea0003800200 */
.L_x_512:
        /* <DEDUP_REMOVED lines=20> */
[----:B------:R-:W-:Y:S05]  /*3c60*/  CALL.REL.NOINC `($__internal_3_$__cuda_sm20_div_rn_f64_full) ;  /* 0x0000003000347944 */ /* 0x000fea0003c00000 */
.L_x_515:
[----:B------:R-:W-:Y:S05]  /*3c70*/  BSYNC.RECONVERGENT B2 ;  /* 0x0000000000027941 */ /* 0x000fea0003800200 */
.L_x_514:
[----:B------:R-:W-:Y:S01]  /*3c80*/  DADD R2, R2, R14 ;  /* 0x0000000002027229 */ /* 0x000fe2000000000e */
[----:B------:R-:W0:Y:S01]  /*3c90*/  LDCU UR4, c[0x0][0x390] ;  /* 0x00007200ff0477ac */ /* 0x000e220008000800 */
[----:B------:R-:W-:-:S06]  /*3ca0*/  IMAD.MOV.U32 R36, RZ, RZ, 0x1400 ;  /* 0x00001400ff247424 */ /* 0x000fcc00078e00ff */
[----:B------:R-:W-:-:S08]  /*3cb0*/  DADD R2, R2, R4 ;  /* 0x0000000002027229 */ /* 0x000fd00000000004 */
[----:B------:R-:W-:Y:S01]  /*3cc0*/  DADD R2, R2, R6 ;  /* 0x0000000002027229 */ /* 0x000fe20000000006 */
[----:B0-----:R-:W-:-:S04]  /*3cd0*/  UIADD3 UR5, UPT, UPT, UR4, -0x1400, URZ ;  /* 0xffffec0004057890 */ /* 0x001fc8000fffe0ff */
[----:B------:R-:W-:-:S03]  /*3ce0*/  UISETP.GE.U32.AND UP0, UPT, UR5, 0x1400, UPT ;  /* 0x000014000500788c */ /* 0x000fc6000bf06070 */
[----:B------:R-:W-:-:S08]  /*3cf0*/  DADD R2, R2, R8 ;  /* 0x0000000002027229 */ /* 0x000fd00000000008 */
[----:B------:R-:W-:-:S08]  /*3d00*/  DADD R2, R2, R10 ;  /* 0x0000000002027229 */ /* 0x000fd0000000000a */
[----:B------:R-:W-:-:S08]  /*3d10*/  DADD R2, R2, R12 ;  /* 0x0000000002027229 */ /* 0x000fd0000000000c */
[----:B------:R-:W-:Y:S01]  /*3d20*/  DADD R30, R2, R16 ;  /* 0x00000000021e7229 */ /* 0x000fe20000000010 */
[----:B------:R-:W-:Y:S10]  /*3d30*/  BRA.U !UP0, `(.L_x_516) ;  /* 0x0000001908587547 */ /* 0x000ff4000b800000 */
[----:B------:R-:W-:Y:S01]  /*3d40*/  IMAD.MOV.U32 R36, RZ, RZ, 0x1400 ;  /* 0x00001400ff247424 */ /* 0x000fe200078e00ff */
[----:B------:R-:W0:Y:S06]  /*3d50*/  LDCU UR4, c[0x0][0x390] ;  /* 0x00007200ff0477ac */ /* 0x000e2c0008000800 */
.L_x_550:
[----:B------:R-:W1:Y:S01]  /*3d60*/  MUFU.RCP64H R5, 1.00000000000000000000e+09 ;  /* 0x41cdcd6500057908 */ /* 0x000e620000001800 */
[----:B------:R-:W-:Y:S01]  /*3d70*/  IMAD.MOV.U32 R6, RZ, RZ, 0x0 ;  /* 0x00000000ff067424 */ /* 0x000fe200078e00ff */
[----:B------:R-:W-:Y:S01]  /*3d80*/  MOV R7, 0x41cdcd65 ;  /* 0x41cdcd6500077802 */ /* 0x000fe20000000f00 */
[----:B------:R-:W-:Y:S01]  /*3d90*/  IMAD.MOV.U32 R4, RZ, RZ, 0x1 ;  /* 0x00000001ff047424 */ /* 0x000fe200078e00ff */
[----:B------:R-:W-:Y:S01]  /*3da0*/  BSSY.RECONVERGENT B2, `(.L_x_517) ;  /* 0x0000016000027945 */ /* 0x000fe20003800200 */
        /* <DEDUP_REMOVED lines=20> */
[----:B0-----:R-:W-:Y:S05]  /*3ef0*/  CALL.REL.NOINC `($__internal_3_$__cuda_sm20_div_rn_f64_full) ;  /* 0x0000002c00907944 */ /* 0x001fea0003c00000 */
.L_x_518:
[----:B0-----:R-:W-:Y:S05]  /*3f00*/  BSYNC.RECONVERGENT B2 ;  /* 0x0000000000027941 */ /* 0x001fea0003800200 */
.L_x_517:
        /* <DEDUP_REMOVED lines=21> */
.L_x_520:
[----:B------:R-:W-:Y:S05]  /*4060*/  BSYNC.RECONVERGENT B2 ;  /* 0x0000000000027941 */ /* 0x000fea0003800200 */
.L_x_519:
[----:B------:R-:W0:Y:S01]  /*4070*/  MUFU.RCP64H R7, 1.00000000000000000000e+09 ;  /* 0x41cdcd6500077908 */ /* 0x000e220000001800 */
[----:B------:R-:W-:Y:S01]  /*4080*/  MOV R8, 0x0 ;  /* 0x0000000000087802 */ /* 0x000fe20000000f00 */
[----:B------:R-:W-:Y:S01]  /*4090*/  IMAD.MOV.U32 R9, RZ, RZ, 0x41cdcd65 ;  /* 0x41cdcd65ff097424 */ /* 0x000fe200078e00ff */
[----:B------:R-:W-:Y:S01]  /*40a0*/  BSSY.RECONVERGENT B2, `(.L_x_521) ;  /* 0x0000017000027945 */ /* 0x000fe20003800200 */
        /* <DEDUP_REMOVED lines=22> */
.L_x_522:
[----:B------:R-:W-:Y:S05]  /*4210*/  BSYNC.RECONVERGENT B2 ;  /* 0x0000000000027941 */ /* 0x000fea0003800200 */
.L_x_521:
        /* <DEDUP_REMOVED lines=21> */
.L_x_524:
[----:B------:R-:W-:Y:S05]  /*4370*/  BSYNC.RECONVERGENT B2 ;  /* 0x0000000000027941 */ /* 0x000fea0003800200 */
.L_x_523:
        /* <DEDUP_REMOVED lines=26> */
.L_x_526:
[----:B------:R-:W-:Y:S05]  /*4520*/  BSYNC.RECONVERGENT B2 ;  /* 0x0000000000027941 */ /* 0x000fea0003800200 */
.L_x_525:
        /* <DEDUP_REMOVED lines=21> */
.L_x_528:
[----:B------:R-:W-:Y:S05]  /*4680*/  BSYNC.RECONVERGENT B2 ;  /* 0x0000000000027941 */ /* 0x000fea0003800200 */
.L_x_527:
        /* <DEDUP_REMOVED lines=26> */
.L_x_530:
[----:B------:R-:W-:Y:S05]  /*4830*/  BSYNC.RECONVERGENT B2 ;  /* 0x0000000000027941 */ /* 0x000fea0003800200 */
.L_x_529:
        /* <DEDUP_REMOVED lines=21> */
.L_x_532:
[----:B------:R-:W-:Y:S05]  /*4990*/  BSYNC.RECONVERGENT B2 ;  /* 0x0000000000027941 */ /* 0x000fea0003800200 */
.L_x_531:
        /* <DEDUP_REMOVED lines=26> */
.L_x_534:
[----:B------:R-:W-:Y:S05]  /*4b40*/  BSYNC.RECONVERGENT B2 ;  /* 0x0000000000027941 */ /* 0x000fea0003800200 */
.L_x_533:
        /* <DEDUP_REMOVED lines=21> */
.L_x_536:
[----:B------:R-:W-:Y:S05]  /*4ca0*/  BSYNC.RECONVERGENT B2 ;  /* 0x0000000000027941 */ /* 0x000fea0003800200 */
.L_x_535:
        /* <DEDUP_REMOVED lines=26> */
.L_x_538:
[----:B------:R-:W-:Y:S05]  /*4e50*/  BSYNC.RECONVERGENT B2 ;  /* 0x0000000000027941 */ /* 0x000fea0003800200 */
.L_x_537:
        /* <DEDUP_REMOVED lines=21> */
.L_x_540:
[----:B------:R-:W-:Y:S05]  /*4fb0*/  BSYNC.RECONVERGENT B2 ;  /* 0x0000000000027941 */ /* 0x000fea0003800200 */
.L_x_539:
        /* <DEDUP_REMOVED lines=26> */
.L_x_542:
[----:B------:R-:W-:Y:S05]  /*5160*/  BSYNC.RECONVERGENT B2 ;  /* 0x0000000000027941 */ /* 0x000fea0003800200 */
.L_x_541:
        /* <DEDUP_REMOVED lines=21> */
.L_x_544:
[----:B------:R-:W-:Y:S05]  /*52c0*/  BSYNC.RECONVERGENT B2 ;  /* 0x0000000000027941 */ /* 0x000fea0003800200 */
.L_x_543:
        /* <DEDUP_REMOVED lines=26> */
.L_x_546:
[----:B------:R-:W-:Y:S05]  /*5470*/  BSYNC.RECONVERGENT B2 ;  /* 0x0000000000027941 */ /* 0x000fea0003800200 */
.L_x_545:
        /* <DEDUP_REMOVED lines=19> */
.L_x_548:
[----:B------:R-:W-:Y:S05]  /*55b0*/  BSYNC.RECONVERGENT B2 ;  /* 0x0000000000027941 */ /* 0x000fea0003800200 */
.L_x_547:
[----:B------:R-:W-:Y:S01]  /*55c0*/  DADD R2, R2, R30 ;  /* 0x0000000002027229 */ /* 0x000fe2000000001e */
[----:B------:R-:W-:-:S04]  /*55d0*/  IADD3 R0, PT, PT, -R36, UR4, RZ ;  /* 0x0000000424007c10 */ /* 0x000fc8000fffe1ff */
[----:B------:R-:W-:-:S03]  /*55e0*/  ISETP.GE.U32.AND P0, PT, R0, 0x1400, PT ;  /* 0x000014000000780c */ /* 0x000fc60003f06070 */
        /* <DEDUP_REMOVED lines=8> */
[----:B------:R-:W-:-:S05]  /*5670*/  VIADD R36, R36, 0x1400 ;  /* 0x0000140024247836 */ /* 0x000fca0000000000 */
[----:B------:R-:W-:-:S13]  /*5680*/  ISETP.GT.U32.AND P0, PT, R36, UR5, PT ;  /* 0x0000000524007c0c */ /* 0x000fda000bf04070 */
[----:B------:R-:W-:Y:S05]  /*5690*/  @!P0 BRA `(.L_x_550) ;  /* 0xffffffe400b08947 */ /* 0x000fea000383ffff */
.L_x_516:
[----:B------:R-:W-:-:S13]  /*56a0*/  ISETP.GE.U32.AND P0, PT, R36, UR4, PT ;  /* 0x0000000424007c0c */ /* 0x000fda000bf06070 */
[----:B------:R-:W-:Y:S05]  /*56b0*/  @P0 BRA `(.L_x_549) ;  /* 0x00000010005c0947 */ /* 0x000fea0003800000 */
[----:B------:R-:W-:Y:S01]  /*56c0*/  IADD3 R5, PT, PT, -R36, UR4, RZ ;  /* 0x0000000424057c10 */ /* 0x000fe2000fffe1ff */
[----:B------:R-:W-:Y:S03]  /*56d0*/  BSSY.RECONVERGENT B2, `(.L_x_549) ;  /* 0x0000115000027945 */ /* 0x000fe60003800200 */
[----:B------:R-:W-:-:S13]  /*56e0*/  ISETP.GE.AND P0, PT, R26, R5, PT ;  /* 0x000000051a00720c */ /* 0x000fda0003f06270 */
[----:B------:R-:W-:Y:S05]  /*56f0*/  @P0 BRA `(.L_x_551) ;  /* 0x0000001000480947 */ /* 0x000fea0003800000 */
[----:B------:R-:W-:Y:S01]  /*5700*/  LOP3.LUT R3, RZ, R26, RZ, 0x33, !PT ;  /* 0x0000001aff037212 */ /* 0x000fe200078e33ff */
[----:B------:R-:W-:Y:S03]  /*5710*/  BSSY.RECONVERGENT B3, `(.L_x_552) ;  /* 0x0000041000037945 */ /* 0x000fe60003800200 */
[----:B------:R-:W-:-:S05]  /*5720*/  IADD3 R2, PT, PT, -R36, UR4, R3 ;  /* 0x0000000424027c10 */ /* 0x000fca000fffe103 */
[----:B------:R-:W-:-:S05]  /*5730*/  IMAD.HI.U32 R0, R2, -0x33333333, RZ ;  /* 0xcccccccd02007827 */ /* 0x000fca00078e00ff */
[----:B------:R-:W-:-:S04]  /*5740*/  SHF.R.U32.HI R0, RZ, 0x9, R0 ;  /* 0x00000009ff007819 */ /* 0x000fc80000011600 */
[----:B------:R-:W-:-:S04]  /*5750*/  LOP3.LUT R3, R0, 0x3, RZ, 0xc0, !PT ;  /* 0x0000000300037812 */ /* 0x000fc800078ec0ff */
[----:B------:R-:W-:Y:S02]  /*5760*/  ISETP.NE.AND P0, PT, R3, 0x3, PT ;  /* 0x000000030300780c */ /* 0x000fe40003f05270 */
[----:B------:R-:W-:-:S11]  /*5770*/  MOV R3, R26 ;  /* 0x0000001a00037202 */ /* 0x000fd60000000f00 */
[----:B------:R-:W-:Y:S05]  /*5780*/  @!P0 BRA `(.L_x_553) ;  /* 0x0000000000e48947 */ /* 0x000fea0003800000 */
[----:B------:R-:W-:Y:S02]  /*5790*/  VIADD R4, R0, 0x1 ;  /* 0x0000000100047836 */ /* 0x000fe40000000000 */
[----:B------:R-:W-:Y:S02]  /*57a0*/  IMAD.IADD R27, R27, 0x1, R36 ;  /* 0x000000011b1b7824 */ /* 0x000fe400078e0224 */
[----:B------:R-:W-:Y:S01]  /*57b0*/  IMAD.MOV.U32 R3, RZ, RZ, R26 ;  /* 0x000000ffff037224 */ /* 0x000fe200078e001a */
[----:B------:R-:W-:-:S05]  /*57c0*/  LOP3.LUT R4, R4, 0x3, RZ, 0xc0, !PT ;  /* 0x0000000304047812 */ /* 0x000fca00078ec0ff */
[----:B------:R-:W-:-:S07]  /*57d0*/  IMAD.MOV R4, RZ, RZ, -R4 ;  /* 0x000000ffff047224 */ /* 0x000fce00078e0a04 */
.L_x_558:
[----:B------:R-:W0:Y:S01]  /*57e0*/  MUFU.RCP64H R9, 1.00000000000000000000e+09 ;  /* 0x41cdcd6500097908 */ /* 0x000e220000001800 */
[----:B------:R-:W-:Y:S02]  /*57f0*/  HFMA2 R11, -RZ, RZ, 2.900390625, -21.578125 ;  /* 0x41cdcd65ff0b7431 */ /* 0x000fe400000001ff */
        /* <DEDUP_REMOVED lines=25> */
.L_x_555:
[----:B------:R-:W-:Y:S05]  /*5990*/  BSYNC.RECONVERGENT B4 ;  /* 0x0000000000047941 */ /* 0x000fea0003800200 */
.L_x_554:
        /* <DEDUP_REMOVED lines=19> */
.L_x_557:
[----:B------:R-:W-:Y:S05]  /*5ad0*/  BSYNC.RECONVERGENT B4 ;  /* 0x0000000000047941 */ /* 0x000fea0003800200 */
.L_x_556:
[----:B------:R-:W-:Y:S01]  /*5ae0*/  DADD R30, R16, R30 ;  /* 0x00000000101e7229 */ /* 0x000fe2000000001e */
[----:B------:R-:W-:Y:S02]  /*5af0*/  VIADD R3, R3, 0x280 ;  /* 0x0000028003037836 */ /* 0x000fe40000000000 */
[----:B------:R-:W-:Y:S01]  /*5b00*/  VIADD R27, R27, 0x280 ;  /* 0x000002801b1b7836 */ /* 0x000fe20000000000 */
[----:B------:R-:W-:Y:S07]  /*5b10*/  @P1 BRA `(.L_x_558) ;  /* 0xfffffffc00301947 */ /* 0x000fee000383ffff */
.L_x_553:
[----:B------:R-:W-:Y:S05]  /*5b20*/  BSYNC.RECONVERGENT B3 ;  /* 0x0000000000037941 */ /* 0x000fea0003800200 */
.L_x_552:
[----:B------:R-:W-:-:S13]  /*5b30*/  ISETP.GE.U32.AND P0, PT, R2, 0x780, PT ;  /* 0x000007800200780c */ /* 0x000fda0003f06070 */
[----:B------:R-:W-:Y:S05]  /*5b40*/  @!P0 BRA `(.L_x_551) ;  /* 0x0000000c00348947 */ /* 0x000fea0003800000 */
[----:B------:R-:W0:Y:S01]  /*5b50*/  LDCU UR5, c[0x0][0x380] ;  /* 0x00007000ff0577ac */ /* 0x000e220008000800 */
[----:B------:R-:W-:Y:S02]  /*5b60*/  IADD3 R2, PT, PT, R3, 0x500, RZ ;  /* 0x0000050003027810 */ /* 0x000fe40007ffe0ff */
[----:B0-----:R-:W-:-:S07]  /*5b70*/  IADD3 R36, PT, PT, R36, UR5, R3 ;  /* 0x0000000524247c10 */ /* 0x001fce000fffe003 */
.L_x_575:
        /* <DEDUP_REMOVED lines=25> */
.L_x_560:
[----:B------:R-:W-:Y:S05]  /*5d10*/  BSYNC.RECONVERGENT B3 ;  /* 0x0000000000037941 */ /* 0x000fea0003800200 */
.L_x_559:
        /* <DEDUP_REMOVED lines=19> */
.L_x_562:
[----:B------:R-:W-:Y:S05]  /*5e50*/  BSYNC.RECONVERGENT B3 ;  /* 0x0000000000037941 */ /* 0x000fea0003800200 */
.L_x_561:
        /* <DEDUP_REMOVED lines=29> */
.L_x_564:
[----:B------:R-:W-:Y:S05]  /*6030*/  BSYNC.RECONVERGENT B3 ;  /* 0x0000000000037941 */ /* 0x000fea0003800200 */
.L_x_563:
        /* <DEDUP_REMOVED lines=19> */
.L_x_566:
[----:B------:R-:W-:Y:S05]  /*6170*/  BSYNC.RECONVERGENT B3 ;  /* 0x0000000000037941 */ /* 0x000fea0003800200 */
.L_x_565:
        /* <DEDUP_REMOVED lines=27> */
[----:B------:R-:W-:Y:S02]  /*6330*/  IMAD.MOV.U32 R6, RZ, RZ, R16 ;  /* 0x000000ffff067224 */ /* 0x000fe400078e0010 */
[----:B------:R-:W-:-:S07]  /*6340*/  IMAD.MOV.U32 R7, RZ, RZ, R17 ;  /* 0x000000ffff077224 */ /* 0x000fce00078e0011 */
.L_x_568:
[----:B------:R-:W-:Y:S05]  /*6350*/  BSYNC.RECONVERGENT B3 ;  /* 0x0000000000037941 */ /* 0x000fea0003800200 */
.L_x_567:
        /* <DEDUP_REMOVED lines=19> */
.L_x_570:
[----:B------:R-:W-:Y:S05]  /*6490*/  BSYNC.RECONVERGENT B3 ;  /* 0x0000000000037941 */ /* 0x000fea0003800200 */
.L_x_569:
        /* <DEDUP_REMOVED lines=29> */
.L_x_572:
[----:B------:R-:W-:Y:S05]  /*6670*/  BSYNC.RECONVERGENT B3 ;  /* 0x0000000000037941 */ /* 0x000fea0003800200 */
.L_x_571:
        /* <DEDUP_REMOVED lines=19> */
.L_x_574:
[----:B------:R-:W-:Y:S05]  /*67b0*/  BSYNC.RECONVERGENT B3 ;  /* 0x0000000000037941 */ /* 0x000fea0003800200 */
.L_x_573:
[C---:B------:R-:W-:Y:S01]  /*67c0*/  IADD3 R0, PT, PT, R2.reuse, 0x500, RZ ;  /* 0x0000050002007810 */ /* 0x040fe20007ffe0ff */
[----:B------:R-:W-:Y:S01]  /*67d0*/  DADD R30, R30, R16 ;  /* 0x000000001e1e7229 */ /* 0x000fe20000000010 */
[----:B------:R-:W-:Y:S02]  /*67e0*/  VIADD R2, R2, 0xa00 ;  /* 0x00000a0002027836 */ /* 0x000fe40000000000 */
[----:B------:R-:W-:Y:S01]  /*67f0*/  ISETP.GE.AND P0, PT, R0, R5, PT ;  /* 0x000000050000720c */ /* 0x000fe20003f06270 */
[----:B------:R-:W-:-:S12]  /*6800*/  VIADD R36, R36, 0xa00 ;  /* 0x00000a0024247836 */ /* 0x000fd80000000000 */
[----:B------:R-:W-:Y:S05]  /*6810*/  @!P0 BRA `(.L_x_575) ;  /* 0xfffffff000d88947 */ /* 0x000fea000383ffff */
.L_x_551:
[----:B------:R-:W-:Y:S05]  /*6820*/  BSYNC.RECONVERGENT B2 ;  /* 0x0000000000027941 */ /* 0x000fea0003800200 */
.L_x_549:
        /* <DEDUP_REMOVED lines=49> */
[----:B------:R-:W1:Y:S05]  /*6b40*/  LDS.128 R8, [UR4+0x50] ;  /* 0x00005004ff087984 */ /* 0x000e6a0008000c00 */
[----:B------:R-:W-:-:S08]  /*6b50*/  DADD R12, R12, R14 ;  /* 0x000000000c0c7229 */ /* 0x000fd0000000000e */
[----:B--2---:R-:W-:-:S08]  /*6b60*/  DADD R12, R12, R16 ;  /* 0x000000000c0c7229 */ /* 0x004fd00000000010 */
[----:B------:R-:W-:Y:S02]  /*6b70*/  DADD R18, R12, R18 ;  /* 0x000000000c127229 */ /* 0x000fe40000000012 */
[----:B------:R-:W2:Y:S06]  /*6b80*/  LDS.128 R12, [UR4+0x60] ;  /* 0x00006004ff0c7984 */ /* 0x000eac0008000c00 */
        /* <DEDUP_REMOVED lines=20> */
.L_x_483:
[----:B------:R-:W-:Y:S05]  /*6cd0*/  BSYNC.RECONVERGENT B0 ;  /* 0x0000000000007941 */ /* 0x000fea0003800200 */
.L_x_448:
[----:B------:R-:W-:Y:S05]  /*6ce0*/  @P0 EXIT ;  /* 0x000000000000094d */ /* 0x000fea0003800000 */
[----:B------:R-:W1:Y:S01]  /*6cf0*/  LDCU.64 UR4, c[0x0][0x398] ;  /* 0x00007300ff0477ac */ /* 0x000e620008000a00 */
[----:B0-----:R-:W0:Y:S01]  /*6d00*/  LDC.64 R2, c[0x0][0x388] ;  /* 0x0000e200ff027b82 */ /* 0x001e220000000a00 */
[----:B-1----:R-:W-:-:S07]  /*6d10*/  DADD R8, R8, UR4 ;  /* 0x0000000408087e29 */ /* 0x002fce0008000000 */
[----:B0-----:R-:W-:Y:S01]  /*6d20*/  STG.E.64 desc[UR6][R2.64], R8 ;  /* 0x0000000802007986 */ /* 0x001fe2000c101b06 */
[----:B------:R-:W-:Y:S05]  /*6d30*/  EXIT ;  /* 0x000000000000794d */ /* 0x000fea0003800000 */
        .weak           $__internal_3_$__cuda_sm20_div_rn_f64_full
        .type           $__internal_3_$__cuda_sm20_div_rn_f64_full,@function
        .size           $__internal_3_$__cuda_sm20_div_rn_f64_full,(.L_x_586 - $__internal_3_$__cuda_sm20_div_rn_f64_full)
$__internal_3_$__cuda_sm20_div_rn_f64_full:
[C---:B------:R-:W-:Y:S01]  /*6d40*/  FSETP.GEU.AND P0, PT, |R19|.reuse, 1.469367938527859385e-39, PT ;  /* 0x001000001300780b */ /* 0x040fe20003f0e200 */
[----:B------:R-:W-:Y:S01]  /*6d50*/  IMAD.MOV.U32 R32, RZ, RZ, 0x1ca00000 ;  /* 0x1ca00000ff207424 */ /* 0x000fe200078e00ff */
[----:B------:R-:W-:Y:S01]  /*6d60*/  LOP3.LUT R20, R19, 0x800fffff, RZ, 0xc0, !PT ;  /* 0x800fffff13147812 */ /* 0x000fe200078ec0ff */
[----:B------:R-:W-:Y:S01]  /*6d70*/  BSSY.RECONVERGENT B1, `(.L_x_576) ;  /* 0x0000059000017945 */ /* 0x000fe20003800200 */
[----:B------:R-:W-:Y:S02]  /*6d80*/  MOV R40, 0x1 ;  /* 0x0000000100287802 */ /* 0x000fe40000000f00 */
[----:B------:R-:W-:Y:S01]  /*6d90*/  LOP3.LUT R21, R20, 0x3ff00000, RZ, 0xfc, !PT ;  /* 0x3ff0000014157812 */ /* 0x000fe200078efcff */
[----:B------:R-:W-:Y:S01]  /*6da0*/  IMAD.MOV.U32 R20, RZ, RZ, R18 ;  /* 0x000000ffff147224 */ /* 0x000fe200078e0012 */
[C---:B------:R-:W-:Y:S02]  /*6db0*/  FSETP.GEU.AND P3, PT, |R17|.reuse, 1.469367938527859385e-39, PT ;  /* 0x001000001100780b */ /* 0x040fe40003f6e200 */
[----:B------:R-:W-:-:S02]  /*6dc0*/  LOP3.LUT R29, R17, 0x7ff00000, RZ, 0xc0, !PT ;  /* 0x7ff00000111d7812 */ /* 0x000fc400078ec0ff */
[----:B------:R-:W-:Y:S01]  /*6dd0*/  LOP3.LUT R34, R19, 0x7ff00000, RZ, 0xc0, !PT ;  /* 0x7ff0000013227812 */ /* 0x000fe200078ec0ff */
[----:B------:R-:W-:Y:S02]  /*6de0*/  @!P0 DMUL R20, R18, 8.98846567431157953865e+307 ;  /* 0x7fe0000012148828 */ /* 0x000fe40000000000 */
[----:B------:R-:W-:Y:S01]  /*6df0*/  IMAD.MOV.U32 R33, RZ, RZ, R29 ;  /* 0x000000ffff217224 */ /* 0x000fe200078e001d */
[----:B------:R-:W-:-:S03]  /*6e00*/  ISETP.GE.U32.AND P2, PT, R29, R34, PT ;  /* 0x000000221d00720c */ /* 0x000fc60003f46070 */
[----:B------:R-:W0:Y:S01]  /*6e10*/  MUFU.RCP64H R41, R21 ;  /* 0x0000001500297308 */ /* 0x000e220000001800 */
[----:B------:R-:W-:Y:S01]  /*6e20*/  SEL R23, R32, 0x63400000, !P2 ;  /* 0x6340000020177807 */ /* 0x000fe20005000000 */
[----:B------:R-:W-:Y:S01]  /*6e30*/  @!P3 IMAD.MOV.U32 R38, RZ, RZ, RZ ;  /* 0x000000ffff26b224 */ /* 0x000fe200078e00ff */
[----:B------:R-:W-:Y:S02]  /*6e40*/  @!P3 LOP3.LUT R22, R19, 0x7ff00000, RZ, 0xc0, !PT ;  /* 0x7ff000001316b812 */ /* 0x000fe400078ec0ff */
[----:B------:R-:W-:Y:S02]  /*6e50*/  LOP3.LUT R23, R23, 0x800fffff, R17, 0xf8, !PT ;  /* 0x800fffff17177812 */ /* 0x000fe400078ef811 */
[----:B------:R-:W-:Y:S02]  /*6e60*/  @!P3 ISETP.GE.U32.AND P4, PT, R29, R22, PT ;  /* 0x000000161d00b20c */ /* 0x000fe40003f86070 */
[----:B------:R-:W-:Y:S01]  /*6e70*/  @!P0 LOP3.LUT R34, R21, 0x7ff00000, RZ, 0xc0, !PT ;  /* 0x7ff0000015228812 */ /* 0x000fe200078ec0ff */
[----:B0-----:R-:W-:-:S08]  /*6e80*/  DFMA R24, R40, -R20, 1 ;  /* 0x3ff000002818742b */ /* 0x001fd00000000814 */
[----:B------:R-:W-:-:S08]  /*6e90*/  DFMA R24, R24, R24, R24 ;  /* 0x000000181818722b */ /* 0x000fd00000000018 */
[----:B------:R-:W-:Y:S01]  /*6ea0*/  DFMA R40, R40, R24, R40 ;  /* 0x000000182828722b */ /* 0x000fe20000000028 */
[----:B------:R-:W-:-:S04]  /*6eb0*/  @!P3 SEL R25, R32, 0x63400000, !P4 ;  /* 0x634000002019b807 */ /* 0x000fc80006000000 */
[----:B------:R-:W-:-:S03]  /*6ec0*/  @!P3 LOP3.LUT R22, R25, 0x80000000, R17, 0xf8, !PT ;  /* 0x800000001916b812 */ /* 0x000fc600078ef811 */
[----:B------:R-:W-:Y:S01]  /*6ed0*/  DFMA R24, R40, -R20, 1 ;  /* 0x3ff000002818742b */ /* 0x000fe20000000814 */
[----:B------:R-:W-:Y:S01]  /*6ee0*/  @!P3 LOP3.LUT R39, R22, 0x100000, RZ, 0xfc, !PT ;  /* 0x001000001627b812 */ /* 0x000fe200078efcff */
[----:B------:R-:W-:-:S06]  /*6ef0*/  IMAD.MOV.U32 R22, RZ, RZ, R16 ;  /* 0x000000ffff167224 */ /* 0x000fcc00078e0010 */
[----:B------:R-:W-:Y:S02]  /*6f00*/  DFMA R40, R40, R24, R40 ;  /* 0x000000182828722b */ /* 0x000fe40000000028 */
[----:B------:R-:W-:Y:S01]  /*6f10*/  @!P3 DFMA R22, R22, 2, -R38 ;  /* 0x400000001616b82b */ /* 0x000fe20000000826 */
[----:B------:R-:W-:-:S07]  /*6f20*/  VIADD R25, R34, 0xffffffff ;  /* 0xffffffff22197836 */ /* 0x000fce0000000000 */
[----:B------:R-:W-:Y:S02]  /*6f30*/  DMUL R38, R40, R22 ;  /* 0x0000001628267228 */ /* 0x000fe40000000000 */
[----:B------:R-:W-:-:S04]  /*6f40*/  @!P3 LOP3.LUT R33, R23, 0x7ff00000, RZ, 0xc0, !PT ;  /* 0x7ff000001721b812 */ /* 0x000fc800078ec0ff */
[----:B------:R-:W-:Y:S02]  /*6f50*/  IADD3 R24, PT, PT, R33, -0x1, RZ ;  /* 0xffffffff21187810 */ /* 0x000fe40007ffe0ff */
[----:B------:R-:W-:Y:S02]  /*6f60*/  DFMA R42, R38, -R20, R22 ;  /* 0x80000014262a722b */ /* 0x000fe40000000016 */
[----:B------:R-:W-:-:S04]  /*6f70*/  ISETP.GT.U32.AND P0, PT, R24, 0x7feffffe, PT ;  /* 0x7feffffe1800780c */ /* 0x000fc80003f04070 */
[----:B------:R-:W-:Y:S02]  /*6f80*/  ISETP.GT.U32.OR P0, PT, R25, 0x7feffffe, P0 ;  /* 0x7feffffe1900780c */ /* 0x000fe40000704470 */
[----:B------:R-:W-:-:S11]  /*6f90*/  DFMA R24, R40, R42, R38 ;  /* 0x0000002a2818722b */ /* 0x000fd60000000026 */
[----:B------:R-:W-:Y:S05]  /*6fa0*/  @P0 BRA `(.L_x_577) ;  /* 0x0000000000740947 */ /* 0x000fea0003800000 */
[----:B------:R-:W-:-:S04]  /*6fb0*/  LOP3.LUT R16, R19, 0x7ff00000, RZ, 0xc0, !PT ;  /* 0x7ff0000013107812 */ /* 0x000fc800078ec0ff */
[CC--:B------:R-:W-:Y:S02]  /*6fc0*/  VIADDMNMX R17, R29.reuse, -R16.reuse, 0xb9600000, !PT ;  /* 0xb96000001d117446 */ /* 0x0c0fe40007800910 */
[----:B------:R-:W-:Y:S02]  /*6fd0*/  ISETP.GE.U32.AND P0, PT, R29, R16, PT ;  /* 0x000000101d00720c */ /* 0x000fe40003f06070 */
[----:B------:R-:W-:Y:S02]  /*6fe0*/  VIMNMX R17, PT, PT, R17, 0x46a00000, PT ;  /* 0x46a0000011117848 */ /* 0x000fe40003fe0100 */
[----:B------:R-:W-:-:S05]  /*6ff0*/  SEL R32, R32, 0x63400000, !P0 ;  /* 0x6340000020207807 */ /* 0x000fca0004000000 */
[----:B------:R-:W-:Y:S02]  /*7000*/  IMAD.IADD R17, R17, 0x1, -R32 ;  /* 0x0000000111117824 */ /* 0x000fe400078e0a20 */
[----:B------:R-:W-:Y:S02]  /*7010*/  IMAD.MOV.U32 R32, RZ, RZ, RZ ;  /* 0x000000ffff207224 */ /* 0x000fe400078e00ff */
[----:B------:R-:W-:-:S06]  /*7020*/  VIADD R33, R17, 0x7fe00000 ;  /* 0x7fe0000011217836 */ /* 0x000fcc0000000000 */
[----:B------:R-:W-:-:S10]  /*7030*/  DMUL R38, R24, R32 ;  /* 0x0000002018267228 */ /* 0x000fd40000000000 */
[----:B------:R-:W-:-:S13]  /*7040*/  FSETP.GTU.AND P0, PT, |R39|, 1.469367938527859385e-39, PT ;  /* 0x001000002700780b */ /* 0x000fda0003f0c200 */
[----:B------:R-:W-:Y:S05]  /*7050*/  @P0 BRA `(.L_x_578) ;  /* 0x0000000000a80947 */ /* 0x000fea0003800000 */
[----:B------:R-:W-:Y:S01]  /*7060*/  DFMA R20, R24, -R20, R22 ;  /* 0x800000141814722b */ /* 0x000fe20000000016 */
[----:B------:R-:W-:-:S09]  /*7070*/  MOV R32, RZ ;  /* 0x000000ff00207202 */ /* 0x000fd20000000f00 */
        /* <DEDUP_REMOVED lines=13> */
[----:B------:R-:W-:Y:S02]  /*7150*/  IMAD.MOV.U32 R38, RZ, RZ, R16 ;  /* 0x000000ffff267224 */ /* 0x000fe400078e0010 */
[----:B------:R-:W-:Y:S01]  /*7160*/  IMAD.MOV.U32 R39, RZ, RZ, R17 ;  /* 0x000000ffff277224 */ /* 0x000fe200078e0011 */
[----:B------:R-:W-:Y:S06]  /*7170*/  BRA `(.L_x_578) ;  /* 0x0000000000607947 */ /* 0x000fec0003800000 */
.L_x_577:
[----:B------:R-:W-:-:S14]  /*7180*/  DSETP.NAN.AND P0, PT, R16, R16, PT ;  /* 0x000000101000722a */ /* 0x000fdc0003f08000 */
[----:B------:R-:W-:Y:S05]  /*7190*/  @P0 BRA `(.L_x_579) ;  /* 0x00000000004c0947 */ /* 0x000fea0003800000 */
[----:B------:R-:W-:-:S14]  /*71a0*/  DSETP.NAN.AND P0, PT, R18, R18, PT ;  /* 0x000000121200722a */ /* 0x000fdc0003f08000 */
[----:B------:R-:W-:Y:S05]  /*71b0*/  @P0 BRA `(.L_x_580) ;  /* 0x0000000000340947 */ /* 0x000fea0003800000 */
[----:B------:R-:W-:Y:S01]  /*71c0*/  ISETP.NE.AND P0, PT, R33, R34, PT ;  /* 0x000000222100720c */ /* 0x000fe20003f05270 */
[----:B------:R-:W-:Y:S01]  /*71d0*/  IMAD.MOV.U32 R39, RZ, RZ, -0x80000 ;  /* 0xfff80000ff277424 */ /* 0x000fe200078e00ff */
        /* <DEDUP_REMOVED lines=11> */
.L_x_580:
[----:B------:R-:W-:Y:S01]  /*7290*/  LOP3.LUT R17, R19, 0x80000, RZ, 0xfc, !PT ;  /* 0x0008000013117812 */ /* 0x000fe200078efcff */
[----:B------:R-:W-:-:S04]  /*72a0*/  IMAD.MOV.U32 R38, RZ, RZ, R18 ;  /* 0x000000ffff267224 */ /* 0x000fc800078e0012 */
[----:B------:R-:W-:Y:S01]  /*72b0*/  IMAD.MOV.U32 R39, RZ, RZ, R17 ;  /* 0x000000ffff277224 */ /* 0x000fe200078e0011 */
[----:B------:R-:W-:Y:S06]  /*72c0*/  BRA `(.L_x_578) ;  /* 0x00000000000c7947 */ /* 0x000fec0003800000 */
.L_x_579:
[----:B------:R-:W-:Y:S01]  /*72d0*/  LOP3.LUT R17, R17, 0x80000, RZ, 0xfc, !PT ;  /* 0x0008000011117812 */ /* 0x000fe200078efcff */
[----:B------:R-:W-:-:S04]  /*72e0*/  IMAD.MOV.U32 R38, RZ, RZ, R16 ;  /* 0x000000ffff267224 */ /* 0x000fc800078e0010 */
[----:B------:R-:W-:-:S07]  /*72f0*/  IMAD.MOV.U32 R39, RZ, RZ, R17 ;  /* 0x000000ffff277224 */ /* 0x000fce00078e0011 */
.L_x_578:
[----:B------:R-:W-:Y:S05]  /*7300*/  BSYNC.RECONVERGENT B1 ;  /* 0x0000000000017941 */ /* 0x000fea0003800200 */
.L_x_576:
[----:B------:R-:W-:Y:S01]  /*7310*/  IMAD.MOV.U32 R18, RZ, RZ, R0 ;  /* 0x000000ffff127224 */ /* 0x000fe200078e0000 */
[----:B------:R-:W-:Y:S01]  /*7320*/  MOV R16, R38 ;  /* 0x0000002600107202 */ /* 0x000fe20000000f00 */
[----:B------:R-:W-:Y:S02]  /*7330*/  IMAD.MOV.U32 R19, RZ, RZ, 0x0 ;  /* 0x00000000ff137424 */ /* 0x000fe400078e00ff */
[----:B------:R-:W-:Y:S02]  /*7340*/  IMAD.MOV.U32 R17, RZ, RZ, R39 ;  /* 0x000000ffff117224 */ /* 0x000fe400078e0027 */
[----:B------:R-:W-:Y:S05]  /*7350*/  RET.REL.NODEC R18 `(_ZN3cub18CUB_300001_SM_10006detail6reduce28DeviceReduceSingleTileKernelINS2_10policy_hubIdjN4cuda3std3__44plusIdEEE10Policy1000EN6thrust24THRUST_300001_SM_1000_NS17counting_iteratorIiNSD_11use_defaultESF_SF_EEPdjS9_dd13saxpy_functorEEvT0_T1_T2_T3_T4_T6_) ;  /* 0xffffff8c12287950 */ /* 0x000fea0003c3ffff */
.L_x_581:
        /* <DEDUP_REMOVED lines=10> */
.L_x_586:


//--------------------- .text._ZN3cub18CUB_300001_SM_10006detail11EmptyKernelIvEEvv --------------------------
	.section	.text._ZN3cub18CUB_300001_SM_10006detail11EmptyKernelIvEEvv,"ax",@progbits
	.align	128
        .global         _ZN3cub18CUB_300001_SM_10006detail11EmptyKernelIvEEvv
        .type           _ZN3cub18CUB_300001_SM_10006detail11EmptyKernelIvEEvv,@function
        .size           _ZN3cub18CUB_300001_SM_10006detail11EmptyKernelIvEEvv,(.L_x_593 - _ZN3cub18CUB_300001_SM_10006detail11EmptyKernelIvEEvv)
        .other          _ZN3cub18CUB_300001_SM_10006detail11EmptyKernelIvEEvv,@"STO_CUDA_ENTRY STV_DEFAULT"
_ZN3cub18CUB_300001_SM_10006detail11EmptyKernelIvEEvv:
.text._ZN3cub18CUB_300001_SM_10006detail11EmptyKernelIvEEvv:
[----:B------:R-:W-:Y:S01]  /*0000*/  LDC R1, c[0x0][0x37c] ;  /* 0x0000df00ff017b82 */ /* 0x000fe20000000800 */
[----:B------:R-:W-:Y:S05]  /*0010*/  EXIT ;  /* 0x000000000000794d */ /* 0x000fea0003800000 */
.L_x_582:
        /* <DEDUP_REMOVED lines=14> */
.L_x_593:


//--------------------- .nv.shared._ZN3cub18CUB_300001_SM_10006detail6reduce28DeviceReduceSingleTileKernelINS2_10policy_hubIdyN4cuda3std3__44plusIdEEE10Policy1000EPdSC_iS9_ddNS7_10__identityEEEvT0_T1_T2_T3_T4_T6_ --------------------------
	.section	.nv.shared._ZN3cub18CUB_300001_SM_10006detail6reduce28DeviceReduceSingleTileKernelINS2_10policy_hubIdyN4cuda3std3__44plusIdEEE10Policy1000EPdSC_iS9_ddNS7_10__identityEEEvT0_T1_T2_T3_T4_T6_,"aw",@nobits
	.sectionflags	@""
	.align	8
.nv.shared._ZN3cub18CUB_300001_SM_10006detail6reduce28DeviceReduceSingleTileKernelINS2_10policy_hubIdyN4cuda3std3__44plusIdEEE10Policy1000EPdSC_iS9_ddNS7_10__identityEEEvT0_T1_T2_T3_T4_T6_:
	.zero		1176


//--------------------- .nv.shared.reserved.0     --------------------------
	.section	.nv.shared.reserved.0,"aw",@nobits
	.weak		__nv_reservedSMEM_offset_0_alias
	.size		__nv_reservedSMEM_offset_0_alias, 0, 64
	.other		__nv_reservedSMEM_offset_0_alias,@"STO_CUDA_RESERVED_SHARED STV_DEFAULT"
__nv_reservedSMEM_offset_0_alias:
	.zero		0
	.zero		64


//--------------------- .nv.global                --------------------------
	.section	.nv.global,"aw",@nobits
.nv.global:
	.type		_ZN30_INTERNAL_96198d31_4_k_cu_main6thrust24THRUST_300001_SM_1000_NS3seqE,@object
	.size		_ZN30_INTERNAL_96198d31_4_k_cu_main6thrust24THRUST_300001_SM_1000_NS3seqE,(_ZN30_INTERNAL_96198d31_4_k_cu_main4cuda3std3__48in_placeE - _ZN30_INTERNAL_96198d31_4_k_cu_main6thrust24THRUST_300001_SM_1000_NS3seqE)
_ZN30_INTERNAL_96198d31_4_k_cu_main6thrust24THRUST_300001_SM_1000_NS3seqE:
	.zero		1
	.type		_ZN30_INTERNAL_96198d31_4_k_cu_main4cuda3std3__48in_placeE,@object
	.size		_ZN30_INTERNAL_96198d31_4_k_cu_main4cuda3std3__48in_placeE,(_ZN30_INTERNAL_96198d31_4_k_cu_main4cuda3std6ranges3__45__cpo4sizeE - _ZN30_INTERNAL_96198d31_4_k_cu_main4cuda3std3__48in_placeE)
_ZN30_INTERNAL_96198d31_4_k_cu_main4cuda3std3__48in_placeE:
	.zero		1
	.type		_ZN30_INTERNAL_96198d31_4_k_cu_main4cuda3std6ranges3__45__cpo4sizeE,@object
	.size		_ZN30_INTERNAL_96198d31_4_k_cu_main4cuda3std6ranges3__45__cpo4sizeE,(_ZN30_INTERNAL_96198d31_4_k_cu_main6thrust24THRUST_300001_SM_1000_NS12placeholders2_3E - _ZN30_INTERNAL_96198d31_4_k_cu_main4cuda3std6ranges3__45__cpo4sizeE)
_ZN30_INTERNAL_96198d31_4_k_cu_main4cuda3std6ranges3__45__cpo4sizeE:
	.zero		1
	.type		_ZN30_INTERNAL_96198d31_4_k_cu_main6thrust24THRUST_300001_SM_1000_NS12placeholders2_3E,@object
	.size		_ZN30_INTERNAL_96198d31_4_k_cu_main6thrust24THRUST_300001_SM_1000_NS12placeholders2_3E,(_ZN30_INTERNAL_96198d31_4_k_cu_main4cuda3std3__45__cpo6cbeginE - _ZN30_INTERNAL_96198d31_4_k_cu_main6thrust24THRUST_300001_SM_1000_NS12placeholders2_3E)
_ZN30_INTERNAL_96198d31_4_k_cu_main6thrust24THRUST_300001_SM_1000_NS12placeholders2_3E:
	.zero		1
	.type		_ZN30_INTERNAL_96198d31_4_k_cu_main4cuda3std3__45__cpo6cbeginE,@object
	.size		_ZN30_INTERNAL_96198d31_4_k_cu_main4cuda3std3__45__cpo6cbeginE,(_ZN30_INTERNAL_96198d31_4_k_cu_main4cuda3std6ranges3__45__cpo6cbeginE - _ZN30_INTERNAL_96198d31_4_k_cu_main4cuda3std3__45__cpo6cbeginE)
_ZN30_INTERNAL_96198d31_4_k_cu_main4cuda3std3__45__cpo6cbeginE:
	.zero		1
	.type		_ZN30_INTERNAL_96198d31_4_k_cu_main4cuda3std6ranges3__45__cpo6cbeginE,@object
	.size		_ZN30_INTERNAL_96198d31_4_k_cu_main4cuda3std6ranges3__45__cpo6cbeginE,(_ZN30_INTERNAL_96198d31_4_k_cu_main6thrust24THRUST_300001_SM_1000_NS12placeholders2_7E - _ZN30_INTERNAL_96198d31_4_k_cu_main4cuda3std6ranges3__45__cpo6cbeginE)
_ZN30_INTERNAL_96198d31_4_k_cu_main4cuda3std6ranges3__45__cpo6cbeginE:
	.zero		1
	.type		_ZN30_INTERNAL_96198d31_4_k_cu_main6thrust24THRUST_300001_SM_1000_NS12placeholders2_7E,@object
	.size		_ZN30_INTERNAL_96198d31_4_k_cu_main6thrust24THRUST_300001_SM_1000_NS12placeholders2_7E,(_ZN30_INTERNAL_96198d31_4_k_cu_main4cuda3std3__45__cpo7crbeginE - _ZN30_INTERNAL_96198d31_4_k_cu_main6thrust24THRUST_300001_SM_1000_NS12placeholders2_7E)
_ZN30_INTERNAL_96198d31_4_k_cu_main6thrust24THRUST_300001_SM_1000_NS12placeholders2_7E:
	.zero		1
	.type		_ZN30_INTERNAL_96198d31_4_k_cu_main4cuda3std3__45__cpo7crbeginE,@object
	.size		_ZN30_INTERNAL_96198d31_4_k_cu_main4cuda3std3__45__cpo7crbeginE,(_ZN30_INTERNAL_96198d31_4_k_cu_main4cuda3std6ranges3__45__cpo4nextE - _ZN30_INTERNAL_96198d31_4_k_cu_main4cuda3std3__45__cpo7crbeginE)
_ZN30_INTERNAL_96198d31_4_k_cu_main4cuda3std3__45__cpo7crbeginE:
	.zero		1
	.type		_ZN30_INTERNAL_96198d31_4_k_cu_main4cuda3std6ranges3__45__cpo4nextE,@object
	.size		_ZN30_INTERNAL_96198d31_4_k_cu_main4cuda3std6ranges3__45__cpo4nextE,(_ZN30_INTERNAL_96198d31_4_k_cu_main4cuda3std6ranges3__45__cpo4swapE - _ZN30_INTERNAL_96198d31_4_k_cu_main4cuda3std6ranges3__45__cpo4nextE)
_ZN30_INTERNAL_96198d31_4_k_cu_main4cuda3std6ranges3__45__cpo4nextE:
	.zero		1
	.type		_ZN30_INTERNAL_96198d31_4_k_cu_main4cuda3std6ranges3__45__cpo4swapE,@object
	.size		_ZN30_INTERNAL_96198d31_4_k_cu_main4cuda3std6ranges3__45__cpo4swapE,(_ZN30_INTERNAL_96198d31_4_k_cu_main6thrust24THRUST_300001_SM_1000_NS8cuda_cub10par_nosyncE - _ZN30_INTERNAL_96198d31_4_k_cu_main4cuda3std6ranges3__45__cpo4swapE)
_ZN30_INTERNAL_96198d31_4_k_cu_main4cuda3std6ranges3__45__cpo4swapE:
	.zero		1
	.type		_ZN30_INTERNAL_96198d31_4_k_cu_main6thrust24THRUST_300001_SM_1000_NS8cuda_cub10par_nosyncE,@object
	.size		_ZN30_INTERNAL_96198d31_4_k_cu_main6thrust24THRUST_300001_SM_1000_NS8cuda_cub10par_nosyncE,(_ZN30_INTERNAL_96198d31_4_k_cu_main6thrust24THRUST_300001_SM_1000_NS12placeholders2_9E - _ZN30_INTERNAL_96198d31_4_k_cu_main6thrust24THRUST_300001_SM_1000_NS8cuda_cub10par_nosyncE)
_ZN30_INTERNAL_96198d31_4_k_cu_main6thrust24THRUST_300001_SM_1000_NS8cuda_cub10par_nosyncE:
	.zero		1
	.type		_ZN30_INTERNAL_96198d31_4_k_cu_main6thrust24THRUST_300001_SM_1000_NS12placeholders2_9E,@object
	.size		_ZN30_INTERNAL_96198d31_4_k_cu_main6thrust24THRUST_300001_SM_1000_NS12placeholders2_9E,(_ZN30_INTERNAL_96198d31_4_k_cu_main4cuda3std3__432_GLOBAL__N__96198d31_4_k_cu_main6ignoreE - _ZN30_INTERNAL_96198d31_4_k_cu_main6thrust24THRUST_300001_SM_1000_NS12placeholders2_9E)
_ZN30_INTERNAL_96198d31_4_k_cu_main6thrust24THRUST_300001_SM_1000_NS12placeholders2_9E:
	.zero		1
	.type		_ZN30_INTERNAL_96198d31_4_k_cu_main4cuda3std3__432_GLOBAL__N__96198d31_4_k_cu_main6ignoreE,@object
	.size		_ZN30_INTERNAL_96198d31_4_k_cu_main4cuda3std3__432_GLOBAL__N__96198d31_4_k_cu_main6ignoreE,(_ZN30_INTERNAL_96198d31_4_k_cu_main4cuda3std6ranges3__45__cpo4dataE - _ZN30_INTERNAL_96198d31_4_k_cu_main4cuda3std3__432_GLOBAL__N__96198d31_4_k_cu_main6ignoreE)
_ZN30_INTERNAL_96198d31_4_k_cu_main4cuda3std3__432_GLOBAL__N__96198d31_4_k_cu_main6ignoreE:
	.zero		1
	.type		_ZN30_INTERNAL_96198d31_4_k_cu_main4cuda3std6ranges3__45__cpo4dataE,@object
	.size		_ZN30_INTERNAL_96198d31_4_k_cu_main4cuda3std6ranges3__45__cpo4dataE,(_ZN30_INTERNAL_96198d31_4_k_cu_main6thrust24THRUST_300001_SM_1000_NS12placeholders2_1E - _ZN30_INTERNAL_96198d31_4_k_cu_main4cuda3std6ranges3__45__cpo4dataE)
_ZN30_INTERNAL_96198d31_4_k_cu_main4cuda3std6ranges3__45__cpo4dataE:
	.zero		1
	.type		_ZN30_INTERNAL_96198d31_4_k_cu_main6thrust24THRUST_300001_SM_1000_NS12placeholders2_1E,@object
	.size		_ZN30_INTERNAL_96198d31_4_k_cu_main6thrust24THRUST_300001_SM_1000_NS12placeholders2_1E,(_ZN30_INTERNAL_96198d31_4_k_cu_main4cuda3std3__45__cpo5beginE - _ZN30_INTERNAL_96198d31_4_k_cu_main6thrust24THRUST_300001_SM_1000_NS12placeholders2_1E)
_ZN30_INTERNAL_96198d31_4_k_cu_main6thrust24THRUST_300001_SM_1000_NS12placeholders2_1E:
	.zero		1
	.type		_ZN30_INTERNAL_96198d31_4_k_cu_main4cuda3std3__45__cpo5beginE,@object
	.size		_ZN30_INTERNAL_96198d31_4_k_cu_main4cuda3std3__45__cpo5beginE,(_ZN30_INTERNAL_96198d31_4_k_cu_main4cuda3std6ranges3__45__cpo5beginE - _ZN30_INTERNAL_96198d31_4_k_cu_main4cuda3std3__45__cpo5beginE)
_ZN30_INTERNAL_96198d31_4_k_cu_main4cuda3std3__45__cpo5beginE:
	.zero		1
	.type		_ZN30_INTERNAL_96198d31_4_k_cu_main4cuda3std6ranges3__45__cpo5beginE,@object
	.size		_ZN30_INTERNAL_96198d31_4_k_cu_main4cuda3std6ranges3__45__cpo5beginE,(_ZN30_INTERNAL_96198d31_4_k_cu_main6thrust24THRUST_300001_SM_1000_NS12placeholders2_5E - _ZN30_INTERNAL_96198d31_4_k_cu_main4cuda3std6ranges3__45__cpo5beginE)
_ZN30_INTERNAL_96198d31_4_k_cu_main4cuda3std6ranges3__45__cpo5beginE:
	.zero		1
	.type		_ZN30_INTERNAL_96198d31_4_k_cu_main6thrust24THRUST_300001_SM_1000_NS12placeholders2_5E,@object
	.size		_ZN30_INTERNAL_96198d31_4_k_cu_main6thrust24THRUST_300001_SM_1000_NS12placeholders2_5E,(_ZN30_INTERNAL_96198d31_4_k_cu_main4cuda3std3__45__cpo6rbeginE - _ZN30_INTERNAL_96198d31_4_k_cu_main6thrust24THRUST_300001_SM_1000_NS12placeholders2_5E)
_ZN30_INTERNAL_96198d31_4_k_cu_main6thrust24THRUST_300001_SM_1000_NS12placeholders2_5E:
	.zero		1
	.type		_ZN30_INTERNAL_96198d31_4_k_cu_main4cuda3std3__45__cpo6rbeginE,@object
	.size		_ZN30_INTERNAL_96198d31_4_k_cu_main4cuda3std3__45__cpo6rbeginE,(_ZN30_INTERNAL_96198d31_4_k_cu_main4cuda3std6ranges3__45__cpo7advanceE - _ZN30_INTERNAL_96198d31_4_k_cu_main4cuda3std3__45__cpo6rbeginE)
_ZN30_INTERNAL_96198d31_4_k_cu_main4cuda3std3__45__cpo6rbeginE:
	.zero		1
	.type		_ZN30_INTERNAL_96198d31_4_k_cu_main4cuda3std6ranges3__45__cpo7advanceE,@object
	.size		_ZN30_INTERNAL_96198d31_4_k_cu_main4cuda3std6ranges3__45__cpo7advanceE,(_ZN30_INTERNAL_96198d31_4_k_cu_main4cuda3std3__47nulloptE - _ZN30_INTERNAL_96198d31_4_k_cu_main4cuda3std6ranges3__45__cpo7advanceE)
_ZN30_INTERNAL_96198d31_4_k_cu_main4cuda3std6ranges3__45__cpo7advanceE:
	.zero		1
	.type		_ZN30_INTERNAL_96198d31_4_k_cu_main4cuda3std3__47nulloptE,@object
	.size		_ZN30_INTERNAL_96198d31_4_k_cu_main4cuda3std3__47nulloptE,(_ZN30_INTERNAL_96198d31_4_k_cu_main4cuda3std6ranges3__45__cpo8distanceE - _ZN30_INTERNAL_96198d31_4_k_cu_main4cuda3std3__47nulloptE)
_ZN30_INTERNAL_96198d31_4_k_cu_main4cuda3std3__47nulloptE:
	.zero		1
	.type		_ZN30_INTERNAL_96198d31_4_k_cu_main4cuda3std6ranges3__45__cpo8distanceE,@object
	.size		_ZN30_INTERNAL_96198d31_4_k_cu_main4cuda3std6ranges3__45__cpo8distanceE,(_ZN30_INTERNAL_96198d31_4_k_cu_main6thrust24THRUST_300001_SM_1000_NS12placeholders3_10E - _ZN30_INTERNAL_96198d31_4_k_cu_main4cuda3std6ranges3__45__cpo8distanceE)
_ZN30_INTERNAL_96198d31_4_k_cu_main4cuda3std6ranges3__45__cpo8distanceE:
	.zero		1
	.type		_ZN30_INTERNAL_96198d31_4_k_cu_main6thrust24THRUST_300001_SM_1000_NS12placeholders3_10E,@object
	.size		_ZN30_INTERNAL_96198d31_4_k_cu_main6thrust24THRUST_300001_SM_1000_NS12placeholders3_10E,(_ZN30_INTERNAL_96198d31_4_k_cu_main4cuda3std3__419piecewise_constructE - _ZN30_INTERNAL_96198d31_4_k_cu_main6thrust24THRUST_300001_SM_1000_NS12placeholders3_10E)
_ZN30_INTERNAL_96198d31_4_k_cu_main6thrust24THRUST_300001_SM_1000_NS12placeholders3_10E:
	.zero		1
	.type		_ZN30_INTERNAL_96198d31_4_k_cu_main4cuda3std3__419piecewise_constructE,@object
	.size		_ZN30_INTERNAL_96198d31_4_k_cu_main4cuda3std3__419piecewise_constructE,(_ZN30_INTERNAL_96198d31_4_k_cu_main4cuda3std6ranges3__45__cpo5cdataE - _ZN30_INTERNAL_96198d31_4_k_cu_main4cuda3std3__419piecewise_constructE)
_ZN30_INTERNAL_96198d31_4_k_cu_main4cuda3std3__419piecewise_constructE:
	.zero		1
	.type		_ZN30_INTERNAL_96198d31_4_k_cu_main4cuda3std6ranges3__45__cpo5cdataE,@object
	.size		_ZN30_INTERNAL_96198d31_4_k_cu_main4cuda3std6ranges3__45__cpo5cdataE,(_ZN30_INTERNAL_96198d31_4_k_cu_main6thrust24THRUST_300001_SM_1000_NS12placeholders2_2E - _ZN30_INTERNAL_96198d31_4_k_cu_main4cuda3std6ranges3__45__cpo5cdataE)
_ZN30_INTERNAL_96198d31_4_k_cu_main4cuda3std6ranges3__45__cpo5cdataE:
	.zero		1
	.type		_ZN30_INTERNAL_96198d31_4_k_cu_main6thrust24THRUST_300001_SM_1000_NS12placeholders2_2E,@object
	.size		_ZN30_INTERNAL_96198d31_4_k_cu_main6thrust24THRUST_300001_SM_1000_NS12placeholders2_2E,(_ZN30_INTERNAL_96198d31_4_k_cu_main4cuda3std3__45__cpo3endE - _ZN30_INTERNAL_96198d31_4_k_cu_main6thrust24THRUST_300001_SM_1000_NS12placeholders2_2E)
_ZN30_INTERNAL_96198d31_4_k_cu_main6thrust24THRUST_300001_SM_1000_NS12placeholders2_2E:
	.zero		1
	.type		_ZN30_INTERNAL_96198d31_4_k_cu_main4cuda3std3__45__cpo3endE,@object
	.size		_ZN30_INTERNAL_96198d31_4_k_cu_main4cuda3std3__45__cpo3endE,(_ZN30_INTERNAL_96198d31_4_k_cu_main4cuda3std6ranges3__45__cpo3endE - _ZN30_INTERNAL_96198d31_4_k_cu_main4cuda3std3__45__cpo3endE)
_ZN30_INTERNAL_96198d31_4_k_cu_main4cuda3std3__45__cpo3endE:
	.zero		1
	.type		_ZN30_INTERNAL_96198d31_4_k_cu_main4cuda3std6ranges3__45__cpo3endE,@object
	.size		_ZN30_INTERNAL_96198d31_4_k_cu_main4cuda3std6ranges3__45__cpo3endE,(_ZN30_INTERNAL_96198d31_4_k_cu_main6thrust24THRUST_300001_SM_1000_NS12placeholders2_6E - _ZN30_INTERNAL_96198d31_4_k_cu_main4cuda3std6ranges3__45__cpo3endE)
_ZN30_INTERNAL_96198d31_4_k_cu_main4cuda3std6ranges3__45__cpo3endE:
	.zero		1
	.type		_ZN30_INTERNAL_96198d31_4_k_cu_main6thrust24THRUST_300001_SM_1000_NS12placeholders2_6E,@object
	.size		_ZN30_INTERNAL_96198d31_4_k_cu_main6thrust24THRUST_300001_SM_1000_NS12placeholders2_6E,(_ZN30_INTERNAL_96198d31_4_k_cu_main4cuda3std3__45__cpo4rendE - _ZN30_INTERNAL_96198d31_4_k_cu_main6thrust24THRUST_300001_SM_1000_NS12placeholders2_6E)
_ZN30_INTERNAL_96198d31_4_k_cu_main6thrust24THRUST_300001_SM_1000_NS12placeholders2_6E:
	.zero		1
	.type		_ZN30_INTERNAL_96198d31_4_k_cu_main4cuda3std3__45__cpo4rendE,@object
	.size		_ZN30_INTERNAL_96198d31_4_k_cu_main4cuda3std3__45__cpo4rendE,(_ZN30_INTERNAL_96198d31_4_k_cu_main4cuda3std6ranges3__45__cpo9iter_swapE - _ZN30_INTERNAL_96198d31_4_k_cu_main4cuda3std3__45__cpo4rendE)
_ZN30_INTERNAL_96198d31_4_k_cu_main4cuda3std3__45__cpo4rendE:
	.zero		1
	.type		_ZN30_INTERNAL_96198d31_4_k_cu_main4cuda3std6ranges3__45__cpo9iter_swapE,@object
	.size		_ZN30_INTERNAL_96198d31_4_k_cu_main4cuda3std6ranges3__45__cpo9iter_swapE,(_ZN30_INTERNAL_96198d31_4_k_cu_main4cuda3std3__48unexpectE - _ZN30_INTERNAL_96198d31_4_k_cu_main4cuda3std6ranges3__45__cpo9iter_swapE)
_ZN30_INTERNAL_96198d31_4_k_cu_main4cuda3std6ranges3__45__cpo9iter_swapE:
	.zero		1
	.type		_ZN30_INTERNAL_96198d31_4_k_cu_main4cuda3std3__48unexpectE,@object
	.size		_ZN30_INTERNAL_96198d31_4_k_cu_main4cuda3std3__48unexpectE,(_ZN30_INTERNAL_96198d31_4_k_cu_main6thrust24THRUST_300001_SM_1000_NS8cuda_cub3parE - _ZN30_INTERNAL_96198d31_4_k_cu_main4cuda3std3__48unexpectE)
_ZN30_INTERNAL_96198d31_4_k_cu_main4cuda3std3__48unexpectE:
	.zero		1
	.type		_ZN30_INTERNAL_96198d31_4_k_cu_main6thrust24THRUST_300001_SM_1000_NS8cuda_cub3parE,@object
	.size		_ZN30_INTERNAL_96198d31_4_k_cu_main6thrust24THRUST_300001_SM_1000_NS8cuda_cub3parE,(_ZN30_INTERNAL_96198d31_4_k_cu_main6thrust24THRUST_300001_SM_1000_NS12placeholders2_4E - _ZN30_INTERNAL_96198d31_4_k_cu_main6thrust24THRUST_300001_SM_1000_NS8cuda_cub3parE)
_ZN30_INTERNAL_96198d31_4_k_cu_main6thrust24THRUST_300001_SM_1000_NS8cuda_cub3parE:
	.zero		1
	.type		_ZN30_INTERNAL_96198d31_4_k_cu_main6thrust24THRUST_300001_SM_1000_NS12placeholders2_4E,@object
	.size		_ZN30_INTERNAL_96198d31_4_k_cu_main6thrust24THRUST_300001_SM_1000_NS12placeholders2_4E,(_ZN30_INTERNAL_96198d31_4_k_cu_main4cuda3std3__45__cpo4cendE - _ZN30_INTERNAL_96198d31_4_k_cu_main6thrust24THRUST_300001_SM_1000_NS12placeholders2_4E)
_ZN30_INTERNAL_96198d31_4_k_cu_main6thrust24THRUST_300001_SM_1000_NS12placeholders2_4E:
	.zero		1
	.type		_ZN30_INTERNAL_96198d31_4_k_cu_main4cuda3std3__45__cpo4cendE,@object
	.size		_ZN30_INTERNAL_96198d31_4_k_cu_main4cuda3std3__45__cpo4cendE,(_ZN30_INTERNAL_96198d31_4_k_cu_main4cuda3std6ranges3__45__cpo4cendE - _ZN30_INTERNAL_96198d31_4_k_cu_main4cuda3std3__45__cpo4cendE)
_ZN30_INTERNAL_96198d31_4_k_cu_main4cuda3std3__45__cpo4cendE:
	.zero		1
	.type		_ZN30_INTERNAL_96198d31_4_k_cu_main4cuda3std6ranges3__45__cpo4cendE,@object
	.size		_ZN30_INTERNAL_96198d31_4_k_cu_main4cuda3std6ranges3__45__cpo4cendE,(_ZN30_INTERNAL_96198d31_4_k_cu_main4cuda3std3__420unreachable_sentinelE - _ZN30_INTERNAL_96198d31_4_k_cu_main4cuda3std6ranges3__45__cpo4cendE)
_ZN30_INTERNAL_96198d31_4_k_cu_main4cuda3std6ranges3__45__cpo4cendE:
	.zero		1
	.type		_ZN30_INTERNAL_96198d31_4_k_cu_main4cuda3std3__420unreachable_sentinelE,@object
	.size		_ZN30_INTERNAL_96198d31_4_k_cu_main4cuda3std3__420unreachable_sentinelE,(_ZN30_INTERNAL_96198d31_4_k_cu_main4cuda3std6ranges3__45__cpo5ssizeE - _ZN30_INTERNAL_96198d31_4_k_cu_main4cuda3std3__420unreachable_sentinelE)
_ZN30_INTERNAL_96198d31_4_k_cu_main4cuda3std3__420unreachable_sentinelE:
	.zero		1
	.type		_ZN30_INTERNAL_96198d31_4_k_cu_main4cuda3std6ranges3__45__cpo5ssizeE,@object
	.size		_ZN30_INTERNAL_96198d31_4_k_cu_main4cuda3std6ranges3__45__cpo5ssizeE,(_ZN30_INTERNAL_96198d31_4_k_cu_main6thrust24THRUST_300001_SM_1000_NS12placeholders2_8E - _ZN30_INTERNAL_96198d31_4_k_cu_main4cuda3std6ranges3__45__cpo5ssizeE)
_ZN30_INTERNAL_96198d31_4_k_cu_main4cuda3std6ranges3__45__cpo5ssizeE:
	.zero		1
	.type		_ZN30_INTERNAL_96198d31_4_k_cu_main6thrust24THRUST_300001_SM_1000_NS12placeholders2_8E,@object
	.size		_ZN30_INTERNAL_96198d31_4_k_cu_main6thrust24THRUST_300001_SM_1000_NS12placeholders2_8E,(_ZN30_INTERNAL_96198d31_4_k_cu_main4cuda3std3__45__cpo5crendE - _ZN30_INTERNAL_96198d31_4_k_cu_main6thrust24THRUST_300001_SM_1000_NS12placeholders2_8E)
_ZN30_INTERNAL_96198d31_4_k_cu_main6thrust24THRUST_300001_SM_1000_NS12placeholders2_8E:
	.zero		1
	.type		_ZN30_INTERNAL_96198d31_4_k_cu_main4cuda3std3__45__cpo5crendE,@object
	.size		_ZN30_INTERNAL_96198d31_4_k_cu_main4cuda3std3__45__cpo5crendE,(_ZN30_INTERNAL_96198d31_4_k_cu_main4cuda3std6ranges3__45__cpo4prevE - _ZN30_INTERNAL_96198d31_4_k_cu_main4cuda3std3__45__cpo5crendE)
_ZN30_INTERNAL_96198d31_4_k_cu_main4cuda3std3__45__cpo5crendE:
	.zero		1
	.type		_ZN30_INTERNAL_96198d31_4_k_cu_main4cuda3std6ranges3__45__cpo4prevE,@object
	.size		_ZN30_INTERNAL_96198d31_4_k_cu_main4cuda3std6ranges3__45__cpo4prevE,(_ZN30_INTERNAL_96198d31_4_k_cu_main4cuda3std6ranges3__45__cpo9iter_moveE - _ZN30_INTERNAL_96198d31_4_k_cu_main4cuda3std6ranges3__45__cpo4prevE)
_ZN30_INTERNAL_96198d31_4_k_cu_main4cuda3std6ranges3__45__cpo4prevE:
	.zero		1
	.type		_ZN30_INTERNAL_96198d31_4_k_cu_main4cuda3std6ranges3__45__cpo9iter_moveE,@object
	.size		_ZN30_INTERNAL_96198d31_4_k_cu_main4cuda3std6ranges3__45__cpo9iter_moveE,(_ZN30_INTERNAL_96198d31_4_k_cu_main6thrust24THRUST_300001_SM_1000_NS6system6detail10sequential3seqE - _ZN30_INTERNAL_96198d31_4_k_cu_main4cuda3std6ranges3__45__cpo9iter_moveE)
_ZN30_INTERNAL_96198d31_4_k_cu_main4cuda3std6ranges3__45__cpo9iter_moveE:
	.zero		1
	.type		_ZN30_INTERNAL_96198d31_4_k_cu_main6thrust24THRUST_300001_SM_1000_NS6system6detail10sequential3seqE,@object
	.size		_ZN30_INTERNAL_96198d31_4_k_cu_main6thrust24THRUST_300001_SM_1000_NS6system6detail10sequential3seqE,(.L_31 - _ZN30_INTERNAL_96198d31_4_k_cu_main6thrust24THRUST_300001_SM_1000_NS6system6detail10sequential3seqE)
_ZN30_INTERNAL_96198d31_4_k_cu_main6thrust24THRUST_300001_SM_1000_NS6system6detail10sequential3seqE:
	.zero		1
.L_31:


//--------------------- .nv.shared._ZN3cub18CUB_300001_SM_10006detail6reduce18DeviceReduceKernelINS2_10policy_hubIdyN4cuda3std3__44plusIdEEE10Policy1000EN6thrust24THRUST_300001_SM_1000_NS17counting_iteratorIiNSD_11use_defaultESF_SF_EEyS9_d13saxpy_functorEEvT0_PT3_T1_NS0_13GridEvenShareISL_EET2_T4_ --------------------------
	.section	.nv.shared._ZN3cub18CUB_300001_SM_10006detail6reduce18DeviceReduceKernelINS2_10policy_hubIdyN4cuda3std3__44plusIdEEE10Policy1000EN6thrust24THRUST_300001_SM_1000_NS17counting_iteratorIiNSD_11use_defaultESF_SF_EEyS9_d13saxpy_functorEEvT0_PT3_T1_NS0_13GridEvenShareISL_EET2_T4_,"aw",@nobits
	.sectionflags	@""
	.align	8
.nv.shared._ZN3cub18CUB_300001_SM_10006detail6reduce18DeviceReduceKernelINS2_10policy_hubIdyN4cuda3std3__44plusIdEEE10Policy1000EN6thrust24THRUST_300001_SM_1000_NS17counting_iteratorIiNSD_11use_defaultESF_SF_EEyS9_d13saxpy_functorEEvT0_PT3_T1_NS0_13GridEvenShareISL_EET2_T4_:
	.zero		1176


//--------------------- .nv.shared._ZN3cub18CUB_300001_SM_10006detail6reduce28DeviceReduceSingleTileKernelINS2_10policy_hubIdyN4cuda3std3__44plusIdEEE10Policy1000EN6thrust24THRUST_300001_SM_1000_NS17counting_iteratorIiNSD_11use_defaultESF_SF_EEPdyS9_dd13saxpy_functorEEvT0_T1_T2_T3_T4_T6_ --------------------------
	.section	.nv.shared._ZN3cub18CUB_300001_SM_10006detail6reduce28DeviceReduceSingleTileKernelINS2_10policy_hubIdyN4cuda3std3__44plusIdEEE10Policy1000EN6thrust24THRUST_300001_SM_1000_NS17counting_iteratorIiNSD_11use_defaultESF_SF_EEPdyS9_dd13saxpy_functorEEvT0_T1_T2_T3_T4_T6_,"aw",@nobits
	.sectionflags	@""
	.align	8
.nv.shared._ZN3cub18CUB_300001_SM_10006detail6reduce28DeviceReduceSingleTileKernelINS2_10policy_hubIdyN4cuda3std3__44plusIdEEE10Policy1000EN6thrust24THRUST_300001_SM_1000_NS17counting_iteratorIiNSD_11use_defaultESF_SF_EEPdyS9_dd13saxpy_functorEEvT0_T1_T2_T3_T4_T6_:
	.zero		1176


//--------------------- .nv.shared._ZN3cub18CUB_300001_SM_10006detail6reduce28DeviceReduceSingleTileKernelINS2_10policy_hubIdjN4cuda3std3__44plusIdEEE10Policy1000EPdSC_iS9_ddNS7_10__identityEEEvT0_T1_T2_T3_T4_T6_ --------------------------
	.section	.nv.shared._ZN3cub18CUB_300001_SM_10006detail6reduce28DeviceReduceSingleTileKernelINS2_10policy_hubIdjN4cuda3std3__44plusIdEEE10Policy1000EPdSC_iS9_ddNS7_10__identityEEEvT0_T1_T2_T3_T4_T6_,"aw",@nobits
	.sectionflags	@""
	.align	8
.nv.shared._ZN3cub18CUB_300001_SM_10006detail6reduce28DeviceReduceSingleTileKernelINS2_10policy_hubIdjN4cuda3std3__44plusIdEEE10Policy1000EPdSC_iS9_ddNS7_10__identityEEEvT0_T1_T2_T3_T4_T6_:
	.zero		1216


//--------------------- .nv.shared._ZN3cub18CUB_300001_SM_10006detail6reduce18DeviceReduceKernelINS2_10policy_hubIdjN4cuda3std3__44plusIdEEE10Policy1000EN6thrust24THRUST_300001_SM_1000_NS17counting_iteratorIiNSD_11use_defaultESF_SF_EEjS9_d13saxpy_functorEEvT0_PT3_T1_NS0_13GridEvenShareISL_EET2_T4_ --------------------------
	.section	.nv.shared._ZN3cub18CUB_300001_SM_10006detail6reduce18DeviceReduceKernelINS2_10policy_hubIdjN4cuda3std3__44plusIdEEE10Policy1000EN6thrust24THRUST_300001_SM_1000_NS17counting_iteratorIiNSD_11use_defaultESF_SF_EEjS9_d13saxpy_functorEEvT0_PT3_T1_NS0_13GridEvenShareISL_EET2_T4_,"aw",@nobits
	.sectionflags	@""
	.align	8
.nv.shared._ZN3cub18CUB_300001_SM_10006detail6reduce18DeviceReduceKernelINS2_10policy_hubIdjN4cuda3std3__44plusIdEEE10Policy1000EN6thrust24THRUST_300001_SM_1000_NS17counting_iteratorIiNSD_11use_defaultESF_SF_EEjS9_d13saxpy_functorEEvT0_PT3_T1_NS0_13GridEvenShareISL_EET2_T4_:
	.zero		1216


//--------------------- .nv.shared._ZN3cub18CUB_300001_SM_10006detail6reduce28DeviceReduceSingleTileKernelINS2_10policy_hubIdjN4cuda3std3__44plusIdEEE10Policy1000EN6thrust24THRUST_300001_SM_1000_NS17counting_iteratorIiNSD_11use_defaultESF_SF_EEPdjS9_dd13saxpy_functorEEvT0_T1_T2_T3_T4_T6_ --------------------------
	.section	.nv.shared._ZN3cub18CUB_300001_SM_10006detail6reduce28DeviceReduceSingleTileKernelINS2_10policy_hubIdjN4cuda3std3__44plusIdEEE10Policy1000EN6thrust24THRUST_300001_SM_1000_NS17counting_iteratorIiNSD_11use_defaultESF_SF_EEPdjS9_dd13saxpy_functorEEvT0_T1_T2_T3_T4_T6_,"aw",@nobits
	.sectionflags	@""
	.align	8
.nv.shared._ZN3cub18CUB_300001_SM_10006detail6reduce28DeviceReduceSingleTileKernelINS2_10policy_hubIdjN4cuda3std3__44plusIdEEE10Policy1000EN6thrust24THRUST_300001_SM_1000_NS17counting_iteratorIiNSD_11use_defaultESF_SF_EEPdjS9_dd13saxpy_functorEEvT0_T1_T2_T3_T4_T6_:
	.zero		1216


//--------------------- .nv.constant0._ZN3cub18CUB_300001_SM_10006detail6reduce28DeviceReduceSingleTileKernelINS2_10policy_hubIdyN4cuda3std3__44plusIdEEE10Policy1000EPdSC_iS9_ddNS7_10__identityEEEvT0_T1_T2_T3_T4_T6_ --------------------------
	.section	.nv.constant0._ZN3cub18CUB_300001_SM_10006detail6reduce28DeviceReduceSingleTileKernelINS2_10policy_hubIdyN4cuda3std3__44plusIdEEE10Policy1000EPdSC_iS9_ddNS7_10__identityEEEvT0_T1_T2_T3_T4_T6_,"a",@progbits
	.sectionflags	@""
	.align	4
.nv.constant0._ZN3cub18CUB_300001_SM_10006detail6reduce28DeviceReduceSingleTileKernelINS2_10policy_hubIdyN4cuda3std3__44plusIdEEE10Policy1000EPdSC_iS9_ddNS7_10__identityEEEvT0_T1_T2_T3_T4_T6_:
	.zero		929


//--------------------- .nv.constant0._ZN3cub18CUB_300001_SM_10006detail6reduce18DeviceReduceKernelINS2_10policy_hubIdyN4cuda3std3__44plusIdEEE10Policy1000EN6thrust24THRUST_300001_SM_1000_NS17counting_iteratorIiNSD_11use_defaultESF_SF_EEyS9_d13saxpy_functorEEvT0_PT3_T1_NS0_13GridEvenShareISL_EET2_T4_ --------------------------
	.section	.nv.constant0._ZN3cub18CUB_300001_SM_10006detail6reduce18DeviceReduceKernelINS2_10policy_hubIdyN4cuda3std3__44plusIdEEE10Policy1000EN6thrust24THRUST_300001_SM_1000_NS17counting_iteratorIiNSD_11use_defaultESF_SF_EEyS9_d13saxpy_functorEEvT0_PT3_T1_NS0_13GridEvenShareISL_EET2_T4_,"a",@progbits
	.sectionflags	@""
	.align	4
.nv.constant0._ZN3cub18CUB_300001_SM_10006detail6reduce18DeviceReduceKernelINS2_10policy_hubIdyN4cuda3std3__44plusIdEEE10Policy1000EN6thrust24THRUST_300001_SM_1000_NS17counting_iteratorIiNSD_11use_defaultESF_SF_EEyS9_d13saxpy_functorEEvT0_PT3_T1_NS0_13GridEvenShareISL_EET2_T4_:
	.zero		994


//--------------------- .nv.constant0._ZN3cub18CUB_300001_SM_10006detail6reduce28DeviceReduceSingleTileKernelINS2_10policy_hubIdyN4cuda3std3__44plusIdEEE10Policy1000EN6thrust24THRUST_300001_SM_1000_NS17counting_iteratorIiNSD_11use_defaultESF_SF_EEPdyS9_dd13saxpy_functorEEvT0_T1_T2_T3_T4_T6_ --------------------------
	.section	.nv.constant0._ZN3cub18CUB_300001_SM_10006detail6reduce28DeviceReduceSingleTileKernelINS2_10policy_hubIdyN4cuda3std3__44plusIdEEE10Policy1000EN6thrust24THRUST_300001_SM_1000_NS17counting_iteratorIiNSD_11use_defaultESF_SF_EEPdyS9_dd13saxpy_functorEEvT0_T1_T2_T3_T4_T6_,"a",@progbits
	.sectionflags	@""
	.align	4
.nv.constant0._ZN3cub18CUB_300001_SM_10006detail6reduce28DeviceReduceSingleTileKernelINS2_10policy_hubIdyN4cuda3std3__44plusIdEEE10Policy1000EN6thrust24THRUST_300001_SM_1000_NS17counting_iteratorIiNSD_11use_defaultESF_SF_EEPdyS9_dd13saxpy_functorEEvT0_T1_T2_T3_T4_T6_:
	.zero		937


//--------------------- .nv.constant0._ZN3cub18CUB_300001_SM_10006detail6reduce28DeviceReduceSingleTileKernelINS2_10policy_hubIdjN4cuda3std3__44plusIdEEE10Policy1000EPdSC_iS9_ddNS7_10__identityEEEvT0_T1_T2_T3_T4_T6_ --------------------------
	.section	.nv.constant0._ZN3cub18CUB_300001_SM_10006detail6reduce28DeviceReduceSingleTileKernelINS2_10policy_hubIdjN4cuda3std3__44plusIdEEE10Policy1000EPdSC_iS9_ddNS7_10__identityEEEvT0_T1_T2_T3_T4_T6_,"a",@progbits
	.sectionflags	@""
	.align	4
.nv.constant0._ZN3cub18CUB_300001_SM_10006detail6reduce28DeviceReduceSingleTileKernelINS2_10policy_hubIdjN4cuda3std3__44plusIdEEE10Policy1000EPdSC_iS9_ddNS7_10__identityEEEvT0_T1_T2_T3_T4_T6_:
	.zero		929


//--------------------- .nv.constant0._ZN3cub18CUB_300001_SM_10006detail6reduce18DeviceReduceKernelINS2_10policy_hubIdjN4cuda3std3__44plusIdEEE10Policy1000EN6thrust24THRUST_300001_SM_1000_NS17counting_iteratorIiNSD_11use_defaultESF_SF_EEjS9_d13saxpy_functorEEvT0_PT3_T1_NS0_13GridEvenShareISL_EET2_T4_ --------------------------
	.section	.nv.constant0._ZN3cub18CUB_300001_SM_10006detail6reduce18DeviceReduceKernelINS2_10policy_hubIdjN4cuda3std3__44plusIdEEE10Policy1000EN6thrust24THRUST_300001_SM_1000_NS17counting_iteratorIiNSD_11use_defaultESF_SF_EEjS9_d13saxpy_functorEEvT0_PT3_T1_NS0_13GridEvenShareISL_EET2_T4_,"a",@progbits
	.sectionflags	@""
	.align	4
.nv.constant0._ZN3cub18CUB_300001_SM_10006detail6reduce18DeviceReduceKernelINS2_10policy_hubIdjN4cuda3std3__44plusIdEEE10Policy1000EN6thrust24THRUST_300001_SM_1000_NS17counting_iteratorIiNSD_11use_defaultESF_SF_EEjS9_d13saxpy_functorEEvT0_PT3_T1_NS0_13GridEvenShareISL_EET2_T4_:
	.zero		958


//--------------------- .nv.constant0._ZN3cub18CUB_300001_SM_10006detail6reduce28DeviceReduceSingleTileKernelINS2_10policy_hubIdjN4cuda3std3__44plusIdEEE10Policy1000EN6thrust24THRUST_300001_SM_1000_NS17counting_iteratorIiNSD_11use_defaultESF_SF_EEPdjS9_dd13saxpy_functorEEvT0_T1_T2_T3_T4_T6_ --------------------------
	.section	.nv.constant0._ZN3cub18CUB_300001_SM_10006detail6reduce28DeviceReduceSingleTileKernelINS2_10policy_hubIdjN4cuda3std3__44plusIdEEE10Policy1000EN6thrust24THRUST_300001_SM_1000_NS17counting_iteratorIiNSD_11use_defaultESF_SF_EEPdjS9_dd13saxpy_functorEEvT0_T1_T2_T3_T4_T6_,"a",@progbits
	.sectionflags	@""
	.align	4
.nv.constant0._ZN3cub18CUB_300001_SM_10006detail6reduce28DeviceReduceSingleTileKernelINS2_10policy_hubIdjN4cuda3std3__44plusIdEEE10Policy1000EN6thrust24THRUST_300001_SM_1000_NS17counting_iteratorIiNSD_11use_defaultESF_SF_EEPdjS9_dd13saxpy_functorEEvT0_T1_T2_T3_T4_T6_:
	.zero		929


//--------------------- .nv.constant0._ZN3cub18CUB_300001_SM_10006detail11EmptyKernelIvEEvv --------------------------
	.section	.nv.constant0._ZN3cub18CUB_300001_SM_10006detail11EmptyKernelIvEEvv,"a",@progbits
	.sectionflags	@""
	.align	4
.nv.constant0._ZN3cub18CUB_300001_SM_10006detail11EmptyKernelIvEEvv:
	.zero		896


//--------------------- SYMBOLS --------------------------

	.type		.nv.reservedSmem.offset0,@object
	.size		.nv.reservedSmem.offset0,0x4
	.type		.nv.reservedSmem.cap,@object
	.size		.nv.reservedSmem.cap,0x4
